//
// Generated by NVIDIA NVVM Compiler
//
// Compiler Build ID: CL-36424714
// Cuda compilation tools, release 13.0, V13.0.88
// Based on NVVM 20.0.0
//

.version 9.0
.target sm_100
.address_size 64

	// .globl	_ZN3cub18CUB_300001_SM_10006detail11EmptyKernelIvEEvv
.global .align 1 .b8 _ZN34_INTERNAL_5be44f05_4_k_cu_ff403bfb4cuda3std3__45__cpo5beginE[1];
.global .align 1 .b8 _ZN34_INTERNAL_5be44f05_4_k_cu_ff403bfb4cuda3std3__45__cpo3endE[1];
.global .align 1 .b8 _ZN34_INTERNAL_5be44f05_4_k_cu_ff403bfb4cuda3std3__45__cpo6cbeginE[1];
.global .align 1 .b8 _ZN34_INTERNAL_5be44f05_4_k_cu_ff403bfb4cuda3std3__45__cpo4cendE[1];
.global .align 1 .b8 _ZN34_INTERNAL_5be44f05_4_k_cu_ff403bfb4cuda3std3__45__cpo6rbeginE[1];
.global .align 1 .b8 _ZN34_INTERNAL_5be44f05_4_k_cu_ff403bfb4cuda3std3__45__cpo4rendE[1];
.global .align 1 .b8 _ZN34_INTERNAL_5be44f05_4_k_cu_ff403bfb4cuda3std3__45__cpo7crbeginE[1];
.global .align 1 .b8 _ZN34_INTERNAL_5be44f05_4_k_cu_ff403bfb4cuda3std3__45__cpo5crendE[1];
.global .align 1 .b8 _ZN34_INTERNAL_5be44f05_4_k_cu_ff403bfb4cuda3std3__436_GLOBAL__N__5be44f05_4_k_cu_ff403bfb6ignoreE[1];
.global .align 1 .b8 _ZN34_INTERNAL_5be44f05_4_k_cu_ff403bfb4cuda3std3__419piecewise_constructE[1];
.global .align 1 .b8 _ZN34_INTERNAL_5be44f05_4_k_cu_ff403bfb4cuda3std3__48in_placeE[1];
.global .align 1 .b8 _ZN34_INTERNAL_5be44f05_4_k_cu_ff403bfb4cuda3std3__420unreachable_sentinelE[1];
.global .align 1 .b8 _ZN34_INTERNAL_5be44f05_4_k_cu_ff403bfb4cuda3std3__47nulloptE[1];
.global .align 1 .b8 _ZN34_INTERNAL_5be44f05_4_k_cu_ff403bfb4cuda3std3__48unexpectE[1];
.global .align 1 .b8 _ZN34_INTERNAL_5be44f05_4_k_cu_ff403bfb4cuda3std6ranges3__45__cpo4swapE[1];
.global .align 1 .b8 _ZN34_INTERNAL_5be44f05_4_k_cu_ff403bfb4cuda3std6ranges3__45__cpo9iter_moveE[1];
.global .align 1 .b8 _ZN34_INTERNAL_5be44f05_4_k_cu_ff403bfb4cuda3std6ranges3__45__cpo5beginE[1];
.global .align 1 .b8 _ZN34_INTERNAL_5be44f05_4_k_cu_ff403bfb4cuda3std6ranges3__45__cpo3endE[1];
.global .align 1 .b8 _ZN34_INTERNAL_5be44f05_4_k_cu_ff403bfb4cuda3std6ranges3__45__cpo6cbeginE[1];
.global .align 1 .b8 _ZN34_INTERNAL_5be44f05_4_k_cu_ff403bfb4cuda3std6ranges3__45__cpo4cendE[1];
.global .align 1 .b8 _ZN34_INTERNAL_5be44f05_4_k_cu_ff403bfb4cuda3std6ranges3__45__cpo7advanceE[1];
.global .align 1 .b8 _ZN34_INTERNAL_5be44f05_4_k_cu_ff403bfb4cuda3std6ranges3__45__cpo9iter_swapE[1];
.global .align 1 .b8 _ZN34_INTERNAL_5be44f05_4_k_cu_ff403bfb4cuda3std6ranges3__45__cpo4nextE[1];
.global .align 1 .b8 _ZN34_INTERNAL_5be44f05_4_k_cu_ff403bfb4cuda3std6ranges3__45__cpo4prevE[1];
.global .align 1 .b8 _ZN34_INTERNAL_5be44f05_4_k_cu_ff403bfb4cuda3std6ranges3__45__cpo4dataE[1];
.global .align 1 .b8 _ZN34_INTERNAL_5be44f05_4_k_cu_ff403bfb4cuda3std6ranges3__45__cpo5cdataE[1];
.global .align 1 .b8 _ZN34_INTERNAL_5be44f05_4_k_cu_ff403bfb4cuda3std6ranges3__45__cpo4sizeE[1];
.global .align 1 .b8 _ZN34_INTERNAL_5be44f05_4_k_cu_ff403bfb4cuda3std6ranges3__45__cpo5ssizeE[1];
.global .align 1 .b8 _ZN34_INTERNAL_5be44f05_4_k_cu_ff403bfb4cuda3std6ranges3__45__cpo8distanceE[1];
.global .align 1 .b8 _ZN34_INTERNAL_5be44f05_4_k_cu_ff403bfb6thrust24THRUST_300001_SM_1000_NS6system6detail10sequential3seqE[1];
.global .align 1 .b8 _ZN34_INTERNAL_5be44f05_4_k_cu_ff403bfb6thrust24THRUST_300001_SM_1000_NS12placeholders2_1E[1];
.global .align 1 .b8 _ZN34_INTERNAL_5be44f05_4_k_cu_ff403bfb6thrust24THRUST_300001_SM_1000_NS12placeholders2_2E[1];
.global .align 1 .b8 _ZN34_INTERNAL_5be44f05_4_k_cu_ff403bfb6thrust24THRUST_300001_SM_1000_NS12placeholders2_3E[1];
.global .align 1 .b8 _ZN34_INTERNAL_5be44f05_4_k_cu_ff403bfb6thrust24THRUST_300001_SM_1000_NS12placeholders2_4E[1];
.global .align 1 .b8 _ZN34_INTERNAL_5be44f05_4_k_cu_ff403bfb6thrust24THRUST_300001_SM_1000_NS12placeholders2_5E[1];
.global .align 1 .b8 _ZN34_INTERNAL_5be44f05_4_k_cu_ff403bfb6thrust24THRUST_300001_SM_1000_NS12placeholders2_6E[1];
.global .align 1 .b8 _ZN34_INTERNAL_5be44f05_4_k_cu_ff403bfb6thrust24THRUST_300001_SM_1000_NS12placeholders2_7E[1];
.global .align 1 .b8 _ZN34_INTERNAL_5be44f05_4_k_cu_ff403bfb6thrust24THRUST_300001_SM_1000_NS12placeholders2_8E[1];
.global .align 1 .b8 _ZN34_INTERNAL_5be44f05_4_k_cu_ff403bfb6thrust24THRUST_300001_SM_1000_NS12placeholders2_9E[1];
.global .align 1 .b8 _ZN34_INTERNAL_5be44f05_4_k_cu_ff403bfb6thrust24THRUST_300001_SM_1000_NS12placeholders3_10E[1];
.extern .shared .align 16 .b8 _ZN17signal_processing7kernels10shared_memE[];
.global .align 4 .b8 __cudart_i2opi_f[24] = {65, 144, 67, 60, 153, 149, 98, 219, 192, 221, 52, 245, 209, 87, 39, 252, 41, 21, 68, 78, 110, 131, 249, 162};

.visible .entry _ZN3cub18CUB_300001_SM_10006detail11EmptyKernelIvEEvv()
{


	ret;

}
	// .globl	_ZN17signal_processing7kernels21stft_magnitude_kernelEPK6float2Pfiifbf
.visible .entry _ZN17signal_processing7kernels21stft_magnitude_kernelEPK6float2Pfiifbf(
	.param .u64 .ptr .align 1 _ZN17signal_processing7kernels21stft_magnitude_kernelEPK6float2Pfiifbf_param_0,
	.param .u64 .ptr .align 1 _ZN17signal_processing7kernels21stft_magnitude_kernelEPK6float2Pfiifbf_param_1,
	.param .u32 _ZN17signal_processing7kernels21stft_magnitude_kernelEPK6float2Pfiifbf_param_2,
	.param .u32 _ZN17signal_processing7kernels21stft_magnitude_kernelEPK6float2Pfiifbf_param_3,
	.param .f32 _ZN17signal_processing7kernels21stft_magnitude_kernelEPK6float2Pfiifbf_param_4,
	.param .u8 _ZN17signal_processing7kernels21stft_magnitude_kernelEPK6float2Pfiifbf_param_5,
	.param .f32 _ZN17signal_processing7kernels21stft_magnitude_kernelEPK6float2Pfiifbf_param_6
)
{
	.reg .pred 	%p<8>;
	.reg .b16 	%rs<2>;
	.reg .b32 	%r<10>;
	.reg .b32 	%f<34>;
	.reg .b64 	%rd<11>;

	ld.param.u64 	%rd2, [_ZN17signal_processing7kernels21stft_magnitude_kernelEPK6float2Pfiifbf_param_0];
	ld.param.u64 	%rd3, [_ZN17signal_processing7kernels21stft_magnitude_kernelEPK6float2Pfiifbf_param_1];
	ld.param.u32 	%r5, [_ZN17signal_processing7kernels21stft_magnitude_kernelEPK6float2Pfiifbf_param_2];
	ld.param.u32 	%r4, [_ZN17signal_processing7kernels21stft_magnitude_kernelEPK6float2Pfiifbf_param_3];
	ld.param.f32 	%f2, [_ZN17signal_processing7kernels21stft_magnitude_kernelEPK6float2Pfiifbf_param_4];
	ld.param.s8 	%rs1, [_ZN17signal_processing7kernels21stft_magnitude_kernelEPK6float2Pfiifbf_param_5];
	ld.param.f32 	%f3, [_ZN17signal_processing7kernels21stft_magnitude_kernelEPK6float2Pfiifbf_param_6];
	cvta.to.global.u64 	%rd1, %rd3;
	mov.u32 	%r1, %ctaid.x;
	mov.u32 	%r2, %tid.x;
	setp.ge.s32 	%p1, %r1, %r5;
	setp.ge.s32 	%p2, %r2, %r4;
	or.pred  	%p3, %p1, %p2;
	@%p3 bra 	$L__BB1_4;
	cvta.to.global.u64 	%rd4, %rd2;
	mad.lo.s32 	%r3, %r4, %r1, %r2;
	mul.wide.u32 	%rd5, %r3, 8;
	add.s64 	%rd6, %rd4, %rd5;
	ld.global.nc.v2.f32 	{%f4, %f5}, [%rd6];
	mul.f32 	%f6, %f5, %f5;
	fma.rn.f32 	%f7, %f4, %f4, %f6;
	sqrt.rn.f32 	%f8, %f7;
	mul.f32 	%f1, %f2, %f8;
	setp.eq.s16 	%p4, %rs1, 0;
	@%p4 bra 	$L__BB1_3;
	mul.f32 	%f9, %f1, %f1;
	max.f32 	%f10, %f9, %f3;
	setp.lt.f32 	%p5, %f10, 0f00800000;
	mul.f32 	%f11, %f10, 0f4B000000;
	selp.f32 	%f12, %f11, %f10, %p5;
	selp.f32 	%f13, 0fC1B80000, 0f00000000, %p5;
	mov.b32 	%r6, %f12;
	add.s32 	%r7, %r6, -1059760811;
	and.b32  	%r8, %r7, -8388608;
	sub.s32 	%r9, %r6, %r8;
	mov.b32 	%f14, %r9;
	cvt.rn.f32.s32 	%f15, %r8;
	fma.rn.f32 	%f16, %f15, 0f34000000, %f13;
	add.f32 	%f17, %f14, 0fBF800000;
	fma.rn.f32 	%f18, %f17, 0fBE055027, 0f3E1039F6;
	fma.rn.f32 	%f19, %f18, %f17, 0fBDF8CDCC;
	fma.rn.f32 	%f20, %f19, %f17, 0f3E0F2955;
	fma.rn.f32 	%f21, %f20, %f17, 0fBE2AD8B9;
	fma.rn.f32 	%f22, %f21, %f17, 0f3E4CED0B;
	fma.rn.f32 	%f23, %f22, %f17, 0fBE7FFF22;
	fma.rn.f32 	%f24, %f23, %f17, 0f3EAAAA78;
	fma.rn.f32 	%f25, %f24, %f17, 0fBF000000;
	mul.f32 	%f26, %f17, %f25;
	fma.rn.f32 	%f27, %f26, %f17, %f17;
	fma.rn.f32 	%f28, %f16, 0f3F317218, %f27;
	setp.gt.u32 	%p6, %r6, 2139095039;
	fma.rn.f32 	%f29, %f12, 0f7F800000, 0f7F800000;
	selp.f32 	%f30, %f29, %f28, %p6;
	setp.eq.f32 	%p7, %f12, 0f00000000;
	mul.f32 	%f31, %f30, 0f3EDE5BD9;
	mul.f32 	%f32, %f31, 0f41200000;
	selp.f32 	%f33, 0fFF800000, %f32, %p7;
	mul.wide.u32 	%rd7, %r3, 4;
	add.s64 	%rd8, %rd1, %rd7;
	st.global.f32 	[%rd8], %f33;
	bra.uni 	$L__BB1_4;
$L__BB1_3:
	mul.wide.u32 	%rd9, %r3, 4;
	add.s64 	%rd10, %rd1, %rd9;
	st.global.f32 	[%rd10], %f1;
$L__BB1_4:
	ret;

}
	// .globl	_ZN17signal_processing7kernels17stft_phase_kernelEPK6float2Pfii
.visible .entry _ZN17signal_processing7kernels17stft_phase_kernelEPK6float2Pfii(
	.param .u64 .ptr .align 1 _ZN17signal_processing7kernels17stft_phase_kernelEPK6float2Pfii_param_0,
	.param .u64 .ptr .align 1 _ZN17signal_processing7kernels17stft_phase_kernelEPK6float2Pfii_param_1,
	.param .u32 _ZN17signal_processing7kernels17stft_phase_kernelEPK6float2Pfii_param_2,
	.param .u32 _ZN17signal_processing7kernels17stft_phase_kernelEPK6float2Pfii_param_3
)
{
	.reg .pred 	%p<9>;
	.reg .b32 	%r<7>;
	.reg .b32 	%f<33>;
	.reg .b64 	%rd<9>;

	ld.param.u64 	%rd1, [_ZN17signal_processing7kernels17stft_phase_kernelEPK6float2Pfii_param_0];
	ld.param.u64 	%rd2, [_ZN17signal_processing7kernels17stft_phase_kernelEPK6float2Pfii_param_1];
	ld.param.u32 	%r4, [_ZN17signal_processing7kernels17stft_phase_kernelEPK6float2Pfii_param_2];
	ld.param.u32 	%r3, [_ZN17signal_processing7kernels17stft_phase_kernelEPK6float2Pfii_param_3];
	mov.u32 	%r1, %ctaid.x;
	mov.u32 	%r2, %tid.x;
	setp.ge.s32 	%p1, %r1, %r4;
	setp.ge.s32 	%p2, %r2, %r3;
	or.pred  	%p3, %p1, %p2;
	@%p3 bra 	$L__BB2_2;
	cvta.to.global.u64 	%rd3, %rd1;
	cvta.to.global.u64 	%rd4, %rd2;
	mad.lo.s32 	%r5, %r3, %r1, %r2;
	mul.wide.u32 	%rd5, %r5, 8;
	add.s64 	%rd6, %rd3, %rd5;
	ld.global.nc.v2.f32 	{%f1, %f2}, [%rd6];
	abs.f32 	%f3, %f1;
	abs.f32 	%f4, %f2;
	setp.gt.f32 	%p4, %f4, %f3;
	selp.f32 	%f5, %f4, %f3, %p4;
	selp.f32 	%f6, %f3, %f4, %p4;
	div.rn.f32 	%f7, %f6, %f5;
	mul.f32 	%f8, %f7, %f7;
	fma.rn.f32 	%f9, %f8, 0f3B33710B, 0fBC807748;
	fma.rn.f32 	%f10, %f9, %f8, 0f3D2CDAB2;
	fma.rn.f32 	%f11, %f10, %f8, 0fBD992D10;
	fma.rn.f32 	%f12, %f11, %f8, 0f3DD9EA6C;
	fma.rn.f32 	%f13, %f12, %f8, 0fBE117CB1;
	fma.rn.f32 	%f14, %f13, %f8, 0f3E4CBCE0;
	fma.rn.f32 	%f15, %f14, %f8, 0fBEAAAA7D;
	mul.f32 	%f16, %f8, %f15;
	fma.rn.f32 	%f17, %f16, %f7, %f7;
	neg.f32 	%f18, %f17;
	fma.rn.f32 	%f19, 0f3F6EE581, 0f3FD774EB, %f18;
	selp.f32 	%f20, %f19, %f17, %p4;
	selp.f32 	%f21, 0f3F6EE581, 0f3FEEE581, %p4;
	selp.f32 	%f22, %f17, %f18, %p4;
	mov.b32 	%r6, %f1;
	fma.rn.f32 	%f23, %f21, 0f3FD774EB, %f22;
	setp.lt.s32 	%p5, %r6, 0;
	selp.f32 	%f24, %f23, %f20, %p5;
	add.f32 	%f25, %f3, %f4;
	setp.eq.f32 	%p6, %f5, 0f00000000;
	selp.f32 	%f26, 0f40490FDB, 0f00000000, %p5;
	setp.eq.f32 	%p7, %f3, %f4;
	selp.f32 	%f27, 0f4016CBE4, 0f3F490FDB, %p5;
	selp.f32 	%f28, %f27, %f24, %p7;
	selp.f32 	%f29, %f26, %f28, %p6;
	abs.f32 	%f30, %f25;
	setp.nan.f32 	%p8, %f30, %f30;
	copysign.f32 	%f31, %f2, %f29;
	selp.f32 	%f32, %f25, %f31, %p8;
	mul.wide.u32 	%rd7, %r5, 4;
	add.s64 	%rd8, %rd4, %rd7;
	st.global.f32 	[%rd8], %f32;
$L__BB2_2:
	ret;

}
	// .globl	_ZN17signal_processing7kernels16stft_sm87_kernelEPKfP6float2S2_iiiii
.visible .entry _ZN17signal_processing7kernels16stft_sm87_kernelEPKfP6float2S2_iiiii(
	.param .u64 .ptr .align 1 _ZN17signal_processing7kernels16stft_sm87_kernelEPKfP6float2S2_iiiii_param_0,
	.param .u64 .ptr .align 1 _ZN17signal_processing7kernels16stft_sm87_kernelEPKfP6float2S2_iiiii_param_1,
	.param .u64 .ptr .align 1 _ZN17signal_processing7kernels16stft_sm87_kernelEPKfP6float2S2_iiiii_param_2,
	.param .u32 _ZN17signal_processing7kernels16stft_sm87_kernelEPKfP6float2S2_iiiii_param_3,
	.param .u32 _ZN17signal_processing7kernels16stft_sm87_kernelEPKfP6float2S2_iiiii_param_4,
	.param .u32 _ZN17signal_processing7kernels16stft_sm87_kernelEPKfP6float2S2_iiiii_param_5,
	.param .u32 _ZN17signal_processing7kernels16stft_sm87_kernelEPKfP6float2S2_iiiii_param_6,
	.param .u32 _ZN17signal_processing7kernels16stft_sm87_kernelEPKfP6float2S2_iiiii_param_7
)
.maxntid 128
.minnctapersm 8
{
	.reg .pred 	%p<21>;
	.reg .b32 	%r<74>;
	.reg .b32 	%f<22>;
	.reg .b64 	%rd<21>;

	ld.param.u64 	%rd5, [_ZN17signal_processing7kernels16stft_sm87_kernelEPKfP6float2S2_iiiii_param_0];
	ld.param.u64 	%rd3, [_ZN17signal_processing7kernels16stft_sm87_kernelEPKfP6float2S2_iiiii_param_1];
	ld.param.u64 	%rd4, [_ZN17signal_processing7kernels16stft_sm87_kernelEPKfP6float2S2_iiiii_param_2];
	ld.param.u32 	%r39, [_ZN17signal_processing7kernels16stft_sm87_kernelEPKfP6float2S2_iiiii_param_3];
	ld.param.u32 	%r40, [_ZN17signal_processing7kernels16stft_sm87_kernelEPKfP6float2S2_iiiii_param_4];
	ld.param.u32 	%r41, [_ZN17signal_processing7kernels16stft_sm87_kernelEPKfP6float2S2_iiiii_param_5];
	ld.param.u32 	%r43, [_ZN17signal_processing7kernels16stft_sm87_kernelEPKfP6float2S2_iiiii_param_6];
	ld.param.u32 	%r42, [_ZN17signal_processing7kernels16stft_sm87_kernelEPKfP6float2S2_iiiii_param_7];
	cvta.to.global.u64 	%rd1, %rd5;
	mov.u32 	%r1, %ctaid.x;
	mov.u32 	%r73, %tid.x;
	setp.ge.s32 	%p1, %r1, %r43;
	@%p1 bra 	$L__BB3_35;
	setp.ge.s32 	%p2, %r73, %r40;
	@%p2 bra 	$L__BB3_3;
	cvta.to.global.u64 	%rd6, %rd4;
	mul.wide.u32 	%rd7, %r73, 4;
	add.s64 	%rd8, %rd6, %rd7;
	ld.global.nc.f32 	%f3, [%rd8];
	shl.b32 	%r44, %r73, 2;
	mov.u32 	%r45, _ZN17signal_processing7kernels10shared_memE;
	add.s32 	%r46, %r45, %r44;
	st.shared.f32 	[%r46], %f3;
$L__BB3_3:
	shl.b32 	%r47, %r40, 2;
	mov.u32 	%r48, _ZN17signal_processing7kernels10shared_memE;
	add.s32 	%r3, %r48, %r47;
	bar.sync 	0;
	mul.lo.s32 	%r4, %r41, %r1;
	mov.u32 	%r5, %ntid.x;
	add.s32 	%r49, %r5, %r40;
	add.s32 	%r50, %r49, -1;
	div.u32 	%r6, %r50, %r5;
	setp.lt.s32 	%p3, %r6, 1;
	@%p3 bra 	$L__BB3_30;
	mul.lo.s32 	%r7, %r6, %r73;
	and.b32  	%r8, %r6, 3;
	setp.lt.u32 	%p4, %r6, 4;
	mov.b32 	%r68, 0;
	@%p4 bra 	$L__BB3_23;
	and.b32  	%r68, %r6, 2147483644;
	mov.b32 	%r67, 0;
$L__BB3_6:
	add.s32 	%r11, %r67, %r7;
	setp.ge.s32 	%p5, %r11, %r40;
	shl.b32 	%r53, %r11, 2;
	add.s32 	%r12, %r48, %r53;
	add.s32 	%r13, %r3, %r53;
	@%p5 bra 	$L__BB3_10;
	add.s32 	%r14, %r11, %r4;
	setp.ge.s32 	%p6, %r14, %r39;
	@%p6 bra 	$L__BB3_9;
	mul.wide.s32 	%rd9, %r14, 4;
	add.s64 	%rd10, %rd1, %rd9;
	ld.global.nc.f32 	%f4, [%rd10];
	ld.shared.f32 	%f5, [%r12];
	mul.f32 	%f6, %f4, %f5;
	st.shared.f32 	[%r13], %f6;
	bra.uni 	$L__BB3_10;
$L__BB3_9:
	mov.b32 	%r55, 0;
	st.shared.u32 	[%r13], %r55;
$L__BB3_10:
	add.s32 	%r15, %r11, 1;
	setp.ge.s32 	%p7, %r15, %r40;
	@%p7 bra 	$L__BB3_14;
	add.s32 	%r16, %r15, %r4;
	setp.lt.s32 	%p8, %r16, %r39;
	@%p8 bra 	$L__BB3_13;
	mov.b32 	%r56, 0;
	st.shared.u32 	[%r13+4], %r56;
	bra.uni 	$L__BB3_14;
$L__BB3_13:
	mul.wide.s32 	%rd11, %r16, 4;
	add.s64 	%rd12, %rd1, %rd11;
	ld.global.nc.f32 	%f7, [%rd12];
	ld.shared.f32 	%f8, [%r12+4];
	mul.f32 	%f9, %f7, %f8;
	st.shared.f32 	[%r13+4], %f9;
$L__BB3_14:
	add.s32 	%r17, %r11, 2;
	setp.ge.s32 	%p9, %r17, %r40;
	@%p9 bra 	$L__BB3_18;
	add.s32 	%r18, %r17, %r4;
	setp.lt.s32 	%p10, %r18, %r39;
	@%p10 bra 	$L__BB3_17;
	mov.b32 	%r57, 0;
	st.shared.u32 	[%r13+8], %r57;
	bra.uni 	$L__BB3_18;
$L__BB3_17:
	mul.wide.s32 	%rd13, %r18, 4;
	add.s64 	%rd14, %rd1, %rd13;
	ld.global.nc.f32 	%f10, [%rd14];
	ld.shared.f32 	%f11, [%r12+8];
	mul.f32 	%f12, %f10, %f11;
	st.shared.f32 	[%r13+8], %f12;
$L__BB3_18:
	add.s32 	%r19, %r11, 3;
	setp.ge.s32 	%p11, %r19, %r40;
	@%p11 bra 	$L__BB3_22;
	add.s32 	%r20, %r19, %r4;
	setp.lt.s32 	%p12, %r20, %r39;
	@%p12 bra 	$L__BB3_21;
	mov.b32 	%r58, 0;
	st.shared.u32 	[%r13+12], %r58;
	bra.uni 	$L__BB3_22;
$L__BB3_21:
	mul.wide.s32 	%rd15, %r20, 4;
	add.s64 	%rd16, %rd1, %rd15;
	ld.global.nc.f32 	%f13, [%rd16];
	ld.shared.f32 	%f14, [%r12+12];
	mul.f32 	%f15, %f13, %f14;
	st.shared.f32 	[%r13+12], %f15;
$L__BB3_22:
	add.s32 	%r67, %r67, 4;
	setp.ne.s32 	%p13, %r67, %r68;
	@%p13 bra 	$L__BB3_6;
$L__BB3_23:
	setp.eq.s32 	%p14, %r8, 0;
	@%p14 bra 	$L__BB3_30;
	add.s32 	%r70, %r68, %r7;
	shl.b32 	%r59, %r70, 2;
	add.s32 	%r72, %r48, %r59;
	add.s32 	%r71, %r70, %r4;
	neg.s32 	%r69, %r8;
$L__BB3_25:
	.pragma "nounroll";
	setp.ge.s32 	%p15, %r70, %r40;
	@%p15 bra 	$L__BB3_29;
	setp.lt.s32 	%p16, %r71, %r39;
	@%p16 bra 	$L__BB3_28;
	add.s32 	%r61, %r72, %r47;
	mov.b32 	%r62, 0;
	st.shared.u32 	[%r61], %r62;
	bra.uni 	$L__BB3_29;
$L__BB3_28:
	mul.wide.s32 	%rd17, %r71, 4;
	add.s64 	%rd18, %rd1, %rd17;
	ld.global.nc.f32 	%f16, [%rd18];
	ld.shared.f32 	%f17, [%r72];
	mul.f32 	%f18, %f16, %f17;
	add.s32 	%r63, %r72, %r47;
	st.shared.f32 	[%r63], %f18;
$L__BB3_29:
	add.s32 	%r72, %r72, 4;
	add.s32 	%r71, %r71, 1;
	add.s32 	%r70, %r70, 1;
	add.s32 	%r69, %r69, 1;
	setp.ne.s32 	%p17, %r69, 0;
	@%p17 bra 	$L__BB3_25;
$L__BB3_30:
	bar.sync 	0;
	setp.ge.s32 	%p18, %r73, %r42;
	@%p18 bra 	$L__BB3_35;
	mul.lo.s32 	%r36, %r42, %r1;
	cvta.to.global.u64 	%rd2, %rd3;
$L__BB3_32:
	setp.ge.s32 	%p19, %r73, %r40;
	mov.f32 	%f21, 0f00000000;
	@%p19 bra 	$L__BB3_34;
	shl.b32 	%r64, %r73, 2;
	add.s32 	%r65, %r3, %r64;
	ld.shared.f32 	%f21, [%r65];
$L__BB3_34:
	add.s32 	%r66, %r73, %r36;
	mul.wide.s32 	%rd19, %r66, 8;
	add.s64 	%rd20, %rd2, %rd19;
	mov.f32 	%f20, 0f00000000;
	st.global.v2.f32 	[%rd20], {%f21, %f20};
	add.s32 	%r73, %r73, %r5;
	setp.lt.s32 	%p20, %r73, %r42;
	@%p20 bra 	$L__BB3_32;
$L__BB3_35:
	ret;

}
	// .globl	_ZN17signal_processing7kernels16stft_sm75_kernelEPKfP6float2S2_iiiii
.visible .entry _ZN17signal_processing7kernels16stft_sm75_kernelEPKfP6float2S2_iiiii(
	.param .u64 .ptr .align 1 _ZN17signal_processing7kernels16stft_sm75_kernelEPKfP6float2S2_iiiii_param_0,
	.param .u64 .ptr .align 1 _ZN17signal_processing7kernels16stft_sm75_kernelEPKfP6float2S2_iiiii_param_1,
	.param .u64 .ptr .align 1 _ZN17signal_processing7kernels16stft_sm75_kernelEPKfP6float2S2_iiiii_param_2,
	.param .u32 _ZN17signal_processing7kernels16stft_sm75_kernelEPKfP6float2S2_iiiii_param_3,
	.param .u32 _ZN17signal_processing7kernels16stft_sm75_kernelEPKfP6float2S2_iiiii_param_4,
	.param .u32 _ZN17signal_processing7kernels16stft_sm75_kernelEPKfP6float2S2_iiiii_param_5,
	.param .u32 _ZN17signal_processing7kernels16stft_sm75_kernelEPKfP6float2S2_iiiii_param_6,
	.param .u32 _ZN17signal_processing7kernels16stft_sm75_kernelEPKfP6float2S2_iiiii_param_7
)
.maxntid 256
.minnctapersm 4
{
	.reg .pred 	%p<9>;
	.reg .b32 	%r<33>;
	.reg .b32 	%f<13>;
	.reg .b64 	%rd<13>;

	ld.param.u64 	%rd3, [_ZN17signal_processing7kernels16stft_sm75_kernelEPKfP6float2S2_iiiii_param_0];
	ld.param.u64 	%rd4, [_ZN17signal_processing7kernels16stft_sm75_kernelEPKfP6float2S2_iiiii_param_1];
	ld.param.u64 	%rd5, [_ZN17signal_processing7kernels16stft_sm75_kernelEPKfP6float2S2_iiiii_param_2];
	ld.param.u32 	%r13, [_ZN17signal_processing7kernels16stft_sm75_kernelEPKfP6float2S2_iiiii_param_3];
	ld.param.u32 	%r14, [_ZN17signal_processing7kernels16stft_sm75_kernelEPKfP6float2S2_iiiii_param_4];
	ld.param.u32 	%r15, [_ZN17signal_processing7kernels16stft_sm75_kernelEPKfP6float2S2_iiiii_param_5];
	ld.param.u32 	%r17, [_ZN17signal_processing7kernels16stft_sm75_kernelEPKfP6float2S2_iiiii_param_6];
	ld.param.u32 	%r16, [_ZN17signal_processing7kernels16stft_sm75_kernelEPKfP6float2S2_iiiii_param_7];
	mov.u32 	%r1, %ctaid.x;
	mov.u32 	%r32, %tid.x;
	setp.ge.s32 	%p1, %r1, %r17;
	@%p1 bra 	$L__BB4_13;
	setp.ge.s32 	%p2, %r32, %r14;
	@%p2 bra 	$L__BB4_3;
	cvta.to.global.u64 	%rd6, %rd5;
	mul.wide.u32 	%rd7, %r32, 4;
	add.s64 	%rd8, %rd6, %rd7;
	ld.global.nc.f32 	%f5, [%rd8];
	shl.b32 	%r18, %r32, 2;
	mov.u32 	%r19, _ZN17signal_processing7kernels10shared_memE;
	add.s32 	%r20, %r19, %r18;
	st.shared.f32 	[%r20], %f5;
$L__BB4_3:
	shl.b32 	%r21, %r14, 2;
	mov.u32 	%r22, _ZN17signal_processing7kernels10shared_memE;
	add.s32 	%r3, %r22, %r21;
	setp.ge.s32 	%p3, %r32, %r14;
	bar.sync 	0;
	@%p3 bra 	$L__BB4_8;
	mov.u32 	%r4, %ntid.x;
	cvta.to.global.u64 	%rd1, %rd3;
	mul.lo.s32 	%r5, %r15, %r1;
	mov.u32 	%r31, %r32;
$L__BB4_5:
	add.s32 	%r7, %r31, %r5;
	setp.ge.s32 	%p4, %r7, %r13;
	mov.f32 	%f11, 0f00000000;
	@%p4 bra 	$L__BB4_7;
	mul.wide.s32 	%rd9, %r7, 4;
	add.s64 	%rd10, %rd1, %rd9;
	ld.global.nc.f32 	%f7, [%rd10];
	shl.b32 	%r23, %r31, 2;
	add.s32 	%r25, %r22, %r23;
	ld.shared.f32 	%f8, [%r25];
	mul.f32 	%f11, %f7, %f8;
$L__BB4_7:
	shl.b32 	%r26, %r31, 2;
	add.s32 	%r27, %r3, %r26;
	st.shared.f32 	[%r27], %f11;
	add.s32 	%r31, %r31, %r4;
	setp.lt.s32 	%p5, %r31, %r14;
	@%p5 bra 	$L__BB4_5;
$L__BB4_8:
	bar.sync 	0;
	setp.ge.s32 	%p6, %r32, %r16;
	@%p6 bra 	$L__BB4_13;
	mul.lo.s32 	%r9, %r16, %r1;
	mov.u32 	%r10, %ntid.x;
	cvta.to.global.u64 	%rd2, %rd4;
$L__BB4_10:
	setp.ge.s32 	%p7, %r32, %r14;
	mov.f32 	%f12, 0f00000000;
	@%p7 bra 	$L__BB4_12;
	shl.b32 	%r28, %r32, 2;
	add.s32 	%r29, %r3, %r28;
	ld.shared.f32 	%f12, [%r29];
$L__BB4_12:
	add.s32 	%r30, %r32, %r9;
	mul.wide.s32 	%rd11, %r30, 8;
	add.s64 	%rd12, %rd2, %rd11;
	mov.f32 	%f10, 0f00000000;
	st.global.v2.f32 	[%rd12], {%f12, %f10};
	add.s32 	%r32, %r32, %r10;
	setp.lt.s32 	%p8, %r32, %r16;
	@%p8 bra 	$L__BB4_10;
$L__BB4_13:
	ret;

}
	// .globl	_ZN17signal_processing7kernels24istft_overlap_add_kernelEPK6float2PfPKfiiiii
.visible .entry _ZN17signal_processing7kernels24istft_overlap_add_kernelEPK6float2PfPKfiiiii(
	.param .u64 .ptr .align 1 _ZN17signal_processing7kernels24istft_overlap_add_kernelEPK6float2PfPKfiiiii_param_0,
	.param .u64 .ptr .align 1 _ZN17signal_processing7kernels24istft_overlap_add_kernelEPK6float2PfPKfiiiii_param_1,
	.param .u64 .ptr .align 1 _ZN17signal_processing7kernels24istft_overlap_add_kernelEPK6float2PfPKfiiiii_param_2,
	.param .u32 _ZN17signal_processing7kernels24istft_overlap_add_kernelEPK6float2PfPKfiiiii_param_3,
	.param .u32 _ZN17signal_processing7kernels24istft_overlap_add_kernelEPK6float2PfPKfiiiii_param_4,
	.param .u32 _ZN17signal_processing7kernels24istft_overlap_add_kernelEPK6float2PfPKfiiiii_param_5,
	.param .u32 _ZN17signal_processing7kernels24istft_overlap_add_kernelEPK6float2PfPKfiiiii_param_6,
	.param .u32 _ZN17signal_processing7kernels24istft_overlap_add_kernelEPK6float2PfPKfiiiii_param_7
)
{
	.reg .pred 	%p<58>;
	.reg .b32 	%r<166>;
	.reg .b32 	%f<157>;
	.reg .b64 	%rd<43>;

	ld.param.u64 	%rd4, [_ZN17signal_processing7kernels24istft_overlap_add_kernelEPK6float2PfPKfiiiii_param_0];
	ld.param.u64 	%rd5, [_ZN17signal_processing7kernels24istft_overlap_add_kernelEPK6float2PfPKfiiiii_param_1];
	ld.param.u64 	%rd3, [_ZN17signal_processing7kernels24istft_overlap_add_kernelEPK6float2PfPKfiiiii_param_2];
	ld.param.u32 	%r69, [_ZN17signal_processing7kernels24istft_overlap_add_kernelEPK6float2PfPKfiiiii_param_3];
	ld.param.u32 	%r70, [_ZN17signal_processing7kernels24istft_overlap_add_kernelEPK6float2PfPKfiiiii_param_4];
	ld.param.u32 	%r71, [_ZN17signal_processing7kernels24istft_overlap_add_kernelEPK6float2PfPKfiiiii_param_5];
	ld.param.u32 	%r72, [_ZN17signal_processing7kernels24istft_overlap_add_kernelEPK6float2PfPKfiiiii_param_6];
	ld.param.u32 	%r73, [_ZN17signal_processing7kernels24istft_overlap_add_kernelEPK6float2PfPKfiiiii_param_7];
	cvta.to.global.u64 	%rd1, %rd4;
	cvta.to.global.u64 	%rd2, %rd5;
	mov.u32 	%r1, %tid.x;
	setp.ge.u32 	%p1, %r1, %r70;
	@%p1 bra 	$L__BB5_2;
	cvta.to.global.u64 	%rd6, %rd3;
	mul.wide.u32 	%rd7, %r1, 4;
	add.s64 	%rd8, %rd6, %rd7;
	ld.global.nc.f32 	%f75, [%rd8];
	shl.b32 	%r74, %r1, 2;
	mov.u32 	%r75, _ZN17signal_processing7kernels10shared_memE;
	add.s32 	%r76, %r75, %r74;
	st.shared.f32 	[%r76], %f75;
$L__BB5_2:
	bar.sync 	0;
	mov.u32 	%r77, %ctaid.x;
	mov.u32 	%r78, %ntid.x;
	mul.lo.s32 	%r2, %r77, %r78;
	add.s32 	%r3, %r2, %r1;
	setp.ge.s32 	%p2, %r3, %r69;
	@%p2 bra 	$L__BB5_47;
	setp.lt.s32 	%p3, %r72, 1;
	mov.f32 	%f115, 0f00000000;
	mov.f32 	%f116, %f115;
	@%p3 bra 	$L__BB5_44;
	and.b32  	%r4, %r72, 7;
	setp.lt.u32 	%p4, %r72, 8;
	mov.f32 	%f116, 0f00000000;
	mov.b32 	%r164, 0;
	mov.f32 	%f115, %f116;
	@%p4 bra 	$L__BB5_23;
	and.b32  	%r164, %r72, 2147483640;
	neg.s32 	%r162, %r164;
	mad.lo.s32 	%r81, %r73, 7, %r3;
	mul.lo.s32 	%r82, %r71, 7;
	sub.s32 	%r161, %r81, %r82;
	shl.b32 	%r83, %r73, 3;
	shl.b32 	%r8, %r71, 3;
	sub.s32 	%r9, %r83, %r8;
	mad.lo.s32 	%r84, %r73, 6, %r3;
	mul.lo.s32 	%r85, %r71, 6;
	sub.s32 	%r160, %r84, %r85;
	mad.lo.s32 	%r86, %r73, 5, %r3;
	mul.lo.s32 	%r87, %r71, 5;
	sub.s32 	%r159, %r86, %r87;
	shl.b32 	%r88, %r73, 2;
	add.s32 	%r89, %r3, %r88;
	shl.b32 	%r90, %r71, 2;
	sub.s32 	%r158, %r89, %r90;
	mad.lo.s32 	%r91, %r73, 3, %r3;
	mul.lo.s32 	%r92, %r71, 3;
	sub.s32 	%r157, %r91, %r92;
	shl.b32 	%r93, %r73, 1;
	add.s32 	%r94, %r3, %r93;
	shl.b32 	%r95, %r71, 1;
	sub.s32 	%r156, %r94, %r95;
	add.s32 	%r96, %r1, %r73;
	add.s32 	%r97, %r96, %r2;
	sub.s32 	%r155, %r97, %r71;
	sub.s32 	%r98, %r3, %r71;
	shl.b32 	%r16, %r98, 2;
	sub.s32 	%r99, %r3, %r95;
	shl.b32 	%r17, %r99, 2;
	sub.s32 	%r100, %r3, %r92;
	shl.b32 	%r18, %r100, 2;
	sub.s32 	%r101, %r3, %r90;
	shl.b32 	%r19, %r101, 2;
	sub.s32 	%r102, %r3, %r87;
	shl.b32 	%r20, %r102, 2;
	sub.s32 	%r103, %r3, %r85;
	shl.b32 	%r21, %r103, 2;
	sub.s32 	%r104, %r3, %r82;
	shl.b32 	%r22, %r104, 2;
	neg.s32 	%r23, %r71;
	mov.f32 	%f116, 0f00000000;
	mov.u32 	%r153, _ZN17signal_processing7kernels10shared_memE;
	mov.u32 	%r152, %r3;
	mov.u32 	%r154, %r3;
$L__BB5_6:
	.pragma "nounroll";
	setp.lt.s32 	%p5, %r152, 0;
	setp.ge.s32 	%p6, %r152, %r70;
	or.pred  	%p7, %p5, %p6;
	@%p7 bra 	$L__BB5_8;
	shl.b32 	%r105, %r3, 2;
	add.s32 	%r106, %r153, %r105;
	ld.shared.f32 	%f80, [%r106];
	mul.wide.s32 	%rd9, %r154, 8;
	add.s64 	%rd10, %rd1, %rd9;
	ld.global.nc.f32 	%f81, [%rd10];
	fma.rn.f32 	%f115, %f80, %f81, %f115;
	fma.rn.f32 	%f116, %f80, %f80, %f116;
$L__BB5_8:
	add.s32 	%r35, %r23, %r152;
	setp.lt.s32 	%p8, %r35, 0;
	setp.ge.s32 	%p9, %r35, %r70;
	or.pred  	%p10, %p8, %p9;
	@%p10 bra 	$L__BB5_10;
	add.s32 	%r107, %r153, %r16;
	ld.shared.f32 	%f82, [%r107];
	mul.wide.s32 	%rd11, %r155, 8;
	add.s64 	%rd12, %rd1, %rd11;
	ld.global.nc.f32 	%f83, [%rd12];
	fma.rn.f32 	%f115, %f82, %f83, %f115;
	fma.rn.f32 	%f116, %f82, %f82, %f116;
$L__BB5_10:
	add.s32 	%r36, %r23, %r35;
	setp.lt.s32 	%p11, %r36, 0;
	setp.ge.s32 	%p12, %r36, %r70;
	or.pred  	%p13, %p11, %p12;
	@%p13 bra 	$L__BB5_12;
	add.s32 	%r108, %r153, %r17;
	ld.shared.f32 	%f84, [%r108];
	mul.wide.s32 	%rd13, %r156, 8;
	add.s64 	%rd14, %rd1, %rd13;
	ld.global.nc.f32 	%f85, [%rd14];
	fma.rn.f32 	%f115, %f84, %f85, %f115;
	fma.rn.f32 	%f116, %f84, %f84, %f116;
$L__BB5_12:
	add.s32 	%r37, %r23, %r36;
	setp.lt.s32 	%p14, %r37, 0;
	setp.ge.s32 	%p15, %r37, %r70;
	or.pred  	%p16, %p14, %p15;
	@%p16 bra 	$L__BB5_14;
	add.s32 	%r109, %r153, %r18;
	ld.shared.f32 	%f86, [%r109];
	mul.wide.s32 	%rd15, %r157, 8;
	add.s64 	%rd16, %rd1, %rd15;
	ld.global.nc.f32 	%f87, [%rd16];
	fma.rn.f32 	%f115, %f86, %f87, %f115;
	fma.rn.f32 	%f116, %f86, %f86, %f116;
$L__BB5_14:
	add.s32 	%r38, %r23, %r37;
	setp.lt.s32 	%p17, %r38, 0;
	setp.ge.s32 	%p18, %r38, %r70;
	or.pred  	%p19, %p17, %p18;
	@%p19 bra 	$L__BB5_16;
	add.s32 	%r110, %r153, %r19;
	ld.shared.f32 	%f88, [%r110];
	mul.wide.s32 	%rd17, %r158, 8;
	add.s64 	%rd18, %rd1, %rd17;
	ld.global.nc.f32 	%f89, [%rd18];
	fma.rn.f32 	%f115, %f88, %f89, %f115;
	fma.rn.f32 	%f116, %f88, %f88, %f116;
$L__BB5_16:
	add.s32 	%r39, %r23, %r38;
	setp.lt.s32 	%p20, %r39, 0;
	setp.ge.s32 	%p21, %r39, %r70;
	or.pred  	%p22, %p20, %p21;
	@%p22 bra 	$L__BB5_18;
	add.s32 	%r111, %r153, %r20;
	ld.shared.f32 	%f90, [%r111];
	mul.wide.s32 	%rd19, %r159, 8;
	add.s64 	%rd20, %rd1, %rd19;
	ld.global.nc.f32 	%f91, [%rd20];
	fma.rn.f32 	%f115, %f90, %f91, %f115;
	fma.rn.f32 	%f116, %f90, %f90, %f116;
$L__BB5_18:
	add.s32 	%r40, %r23, %r39;
	setp.lt.s32 	%p23, %r40, 0;
	setp.ge.s32 	%p24, %r40, %r70;
	or.pred  	%p25, %p23, %p24;
	@%p25 bra 	$L__BB5_20;
	add.s32 	%r112, %r153, %r21;
	ld.shared.f32 	%f92, [%r112];
	mul.wide.s32 	%rd21, %r160, 8;
	add.s64 	%rd22, %rd1, %rd21;
	ld.global.nc.f32 	%f93, [%rd22];
	fma.rn.f32 	%f115, %f92, %f93, %f115;
	fma.rn.f32 	%f116, %f92, %f92, %f116;
$L__BB5_20:
	add.s32 	%r113, %r23, %r40;
	setp.lt.s32 	%p26, %r113, 0;
	setp.ge.s32 	%p27, %r113, %r70;
	or.pred  	%p28, %p26, %p27;
	@%p28 bra 	$L__BB5_22;
	add.s32 	%r114, %r153, %r22;
	ld.shared.f32 	%f94, [%r114];
	mul.wide.s32 	%rd23, %r161, 8;
	add.s64 	%rd24, %rd1, %rd23;
	ld.global.nc.f32 	%f95, [%rd24];
	fma.rn.f32 	%f115, %f94, %f95, %f115;
	fma.rn.f32 	%f116, %f94, %f94, %f116;
$L__BB5_22:
	add.s32 	%r162, %r162, 8;
	add.s32 	%r161, %r161, %r9;
	add.s32 	%r160, %r160, %r9;
	add.s32 	%r159, %r159, %r9;
	add.s32 	%r158, %r158, %r9;
	add.s32 	%r157, %r157, %r9;
	add.s32 	%r156, %r156, %r9;
	add.s32 	%r155, %r155, %r9;
	add.s32 	%r154, %r154, %r9;
	shl.b32 	%r115, %r71, 5;
	sub.s32 	%r153, %r153, %r115;
	sub.s32 	%r152, %r152, %r8;
	setp.ne.s32 	%p29, %r162, 0;
	@%p29 bra 	$L__BB5_6;
$L__BB5_23:
	setp.eq.s32 	%p30, %r4, 0;
	@%p30 bra 	$L__BB5_44;
	and.b32  	%r53, %r72, 3;
	setp.lt.u32 	%p31, %r4, 4;
	@%p31 bra 	$L__BB5_34;
	mul.lo.s32 	%r54, %r164, %r71;
	sub.s32 	%r55, %r3, %r54;
	setp.lt.s32 	%p32, %r55, 0;
	setp.ge.s32 	%p33, %r55, %r70;
	or.pred  	%p34, %p32, %p33;
	@%p34 bra 	$L__BB5_27;
	shl.b32 	%r116, %r55, 2;
	mov.u32 	%r117, _ZN17signal_processing7kernels10shared_memE;
	add.s32 	%r118, %r117, %r116;
	ld.shared.f32 	%f97, [%r118];
	mad.lo.s32 	%r119, %r164, %r73, %r55;
	mul.wide.s32 	%rd25, %r119, 8;
	add.s64 	%rd26, %rd1, %rd25;
	ld.global.nc.f32 	%f98, [%rd26];
	fma.rn.f32 	%f115, %f97, %f98, %f115;
	fma.rn.f32 	%f116, %f97, %f97, %f116;
$L__BB5_27:
	add.s32 	%r56, %r54, %r71;
	sub.s32 	%r57, %r3, %r56;
	setp.lt.s32 	%p35, %r57, 0;
	setp.ge.s32 	%p36, %r57, %r70;
	or.pred  	%p37, %p35, %p36;
	@%p37 bra 	$L__BB5_29;
	shl.b32 	%r120, %r57, 2;
	mov.u32 	%r121, _ZN17signal_processing7kernels10shared_memE;
	add.s32 	%r122, %r121, %r120;
	ld.shared.f32 	%f99, [%r122];
	mad.lo.s32 	%r123, %r73, %r164, %r73;
	add.s32 	%r124, %r57, %r123;
	mul.wide.s32 	%rd27, %r124, 8;
	add.s64 	%rd28, %rd1, %rd27;
	ld.global.nc.f32 	%f100, [%rd28];
	fma.rn.f32 	%f115, %f99, %f100, %f115;
	fma.rn.f32 	%f116, %f99, %f99, %f116;
$L__BB5_29:
	add.s32 	%r58, %r56, %r71;
	sub.s32 	%r59, %r3, %r58;
	setp.lt.s32 	%p38, %r59, 0;
	setp.ge.s32 	%p39, %r59, %r70;
	or.pred  	%p40, %p38, %p39;
	@%p40 bra 	$L__BB5_31;
	add.s32 	%r125, %r164, 2;
	shl.b32 	%r126, %r59, 2;
	mov.u32 	%r127, _ZN17signal_processing7kernels10shared_memE;
	add.s32 	%r128, %r127, %r126;
	ld.shared.f32 	%f101, [%r128];
	mad.lo.s32 	%r129, %r125, %r73, %r59;
	mul.wide.s32 	%rd29, %r129, 8;
	add.s64 	%rd30, %rd1, %rd29;
	ld.global.nc.f32 	%f102, [%rd30];
	fma.rn.f32 	%f115, %f101, %f102, %f115;
	fma.rn.f32 	%f116, %f101, %f101, %f116;
$L__BB5_31:
	add.s32 	%r130, %r58, %r71;
	sub.s32 	%r60, %r3, %r130;
	setp.lt.s32 	%p41, %r60, 0;
	setp.ge.s32 	%p42, %r60, %r70;
	or.pred  	%p43, %p41, %p42;
	@%p43 bra 	$L__BB5_33;
	add.s32 	%r131, %r164, 3;
	shl.b32 	%r132, %r60, 2;
	mov.u32 	%r133, _ZN17signal_processing7kernels10shared_memE;
	add.s32 	%r134, %r133, %r132;
	ld.shared.f32 	%f103, [%r134];
	mad.lo.s32 	%r135, %r131, %r73, %r60;
	mul.wide.s32 	%rd31, %r135, 8;
	add.s64 	%rd32, %rd1, %rd31;
	ld.global.nc.f32 	%f104, [%rd32];
	fma.rn.f32 	%f115, %f103, %f104, %f115;
	fma.rn.f32 	%f116, %f103, %f103, %f116;
$L__BB5_33:
	add.s32 	%r164, %r164, 4;
$L__BB5_34:
	setp.eq.s32 	%p44, %r53, 0;
	@%p44 bra 	$L__BB5_44;
	setp.eq.s32 	%p45, %r53, 1;
	@%p45 bra 	$L__BB5_41;
	mul.lo.s32 	%r63, %r164, %r71;
	sub.s32 	%r64, %r3, %r63;
	setp.lt.s32 	%p46, %r64, 0;
	setp.ge.s32 	%p47, %r64, %r70;
	or.pred  	%p48, %p46, %p47;
	@%p48 bra 	$L__BB5_38;
	shl.b32 	%r136, %r64, 2;
	mov.u32 	%r137, _ZN17signal_processing7kernels10shared_memE;
	add.s32 	%r138, %r137, %r136;
	ld.shared.f32 	%f106, [%r138];
	mad.lo.s32 	%r139, %r164, %r73, %r64;
	mul.wide.s32 	%rd33, %r139, 8;
	add.s64 	%rd34, %rd1, %rd33;
	ld.global.nc.f32 	%f107, [%rd34];
	fma.rn.f32 	%f115, %f106, %f107, %f115;
	fma.rn.f32 	%f116, %f106, %f106, %f116;
$L__BB5_38:
	add.s32 	%r140, %r63, %r71;
	sub.s32 	%r65, %r3, %r140;
	setp.lt.s32 	%p49, %r65, 0;
	setp.ge.s32 	%p50, %r65, %r70;
	or.pred  	%p51, %p49, %p50;
	@%p51 bra 	$L__BB5_40;
	shl.b32 	%r141, %r65, 2;
	mov.u32 	%r142, _ZN17signal_processing7kernels10shared_memE;
	add.s32 	%r143, %r142, %r141;
	ld.shared.f32 	%f108, [%r143];
	mad.lo.s32 	%r144, %r73, %r164, %r73;
	add.s32 	%r145, %r65, %r144;
	mul.wide.s32 	%rd35, %r145, 8;
	add.s64 	%rd36, %rd1, %rd35;
	ld.global.nc.f32 	%f109, [%rd36];
	fma.rn.f32 	%f115, %f108, %f109, %f115;
	fma.rn.f32 	%f116, %f108, %f108, %f116;
$L__BB5_40:
	add.s32 	%r164, %r164, 2;
$L__BB5_41:
	and.b32  	%r146, %r72, 1;
	setp.eq.b32 	%p52, %r146, 1;
	not.pred 	%p53, %p52;
	@%p53 bra 	$L__BB5_44;
	mul.lo.s32 	%r147, %r164, %r71;
	sub.s32 	%r68, %r3, %r147;
	setp.lt.s32 	%p54, %r68, 0;
	setp.ge.s32 	%p55, %r68, %r70;
	or.pred  	%p56, %p54, %p55;
	@%p56 bra 	$L__BB5_44;
	shl.b32 	%r148, %r68, 2;
	mov.u32 	%r149, _ZN17signal_processing7kernels10shared_memE;
	add.s32 	%r150, %r149, %r148;
	ld.shared.f32 	%f110, [%r150];
	mad.lo.s32 	%r151, %r164, %r73, %r68;
	mul.wide.s32 	%rd37, %r151, 8;
	add.s64 	%rd38, %rd1, %rd37;
	ld.global.nc.f32 	%f111, [%rd38];
	fma.rn.f32 	%f115, %f110, %f111, %f115;
	fma.rn.f32 	%f116, %f110, %f110, %f116;
$L__BB5_44:
	setp.leu.f32 	%p57, %f116, 0f2EDBE6FF;
	@%p57 bra 	$L__BB5_46;
	div.rn.f32 	%f112, %f115, %f116;
	mul.wide.s32 	%rd41, %r3, 4;
	add.s64 	%rd42, %rd2, %rd41;
	st.global.f32 	[%rd42], %f112;
	bra.uni 	$L__BB5_47;
$L__BB5_46:
	mul.wide.s32 	%rd39, %r3, 4;
	add.s64 	%rd40, %rd2, %rd39;
	st.global.f32 	[%rd40], %f115;
$L__BB5_47:
	ret;

}
	// .globl	_ZN17signal_processing7kernels17cwt_direct_kernelEPKfP6float2iiS2_ifi
.visible .entry _ZN17signal_processing7kernels17cwt_direct_kernelEPKfP6float2iiS2_ifi(
	.param .u64 .ptr .align 1 _ZN17signal_processing7kernels17cwt_direct_kernelEPKfP6float2iiS2_ifi_param_0,
	.param .u64 .ptr .align 1 _ZN17signal_processing7kernels17cwt_direct_kernelEPKfP6float2iiS2_ifi_param_1,
	.param .u32 _ZN17signal_processing7kernels17cwt_direct_kernelEPKfP6float2iiS2_ifi_param_2,
	.param .u32 _ZN17signal_processing7kernels17cwt_direct_kernelEPKfP6float2iiS2_ifi_param_3,
	.param .u64 .ptr .align 1 _ZN17signal_processing7kernels17cwt_direct_kernelEPKfP6float2iiS2_ifi_param_4,
	.param .u32 _ZN17signal_processing7kernels17cwt_direct_kernelEPKfP6float2iiS2_ifi_param_5,
	.param .f32 _ZN17signal_processing7kernels17cwt_direct_kernelEPKfP6float2iiS2_ifi_param_6,
	.param .u32 _ZN17signal_processing7kernels17cwt_direct_kernelEPKfP6float2iiS2_ifi_param_7
)
{
	.local .align 4 .b8 	__local_depot6[28];
	.reg .b64 	%SP;
	.reg .b64 	%SPL;
	.reg .pred 	%p<79>;
	.reg .b32 	%r<222>;
	.reg .b32 	%f<332>;
	.reg .b64 	%rd<95>;
	.reg .b64 	%fd<5>;

	mov.u64 	%SPL, __local_depot6;
	ld.param.u64 	%rd16, [_ZN17signal_processing7kernels17cwt_direct_kernelEPKfP6float2iiS2_ifi_param_0];
	ld.param.u32 	%r57, [_ZN17signal_processing7kernels17cwt_direct_kernelEPKfP6float2iiS2_ifi_param_2];
	ld.param.u32 	%r58, [_ZN17signal_processing7kernels17cwt_direct_kernelEPKfP6float2iiS2_ifi_param_3];
	ld.param.u64 	%rd15, [_ZN17signal_processing7kernels17cwt_direct_kernelEPKfP6float2iiS2_ifi_param_4];
	ld.param.u32 	%r55, [_ZN17signal_processing7kernels17cwt_direct_kernelEPKfP6float2iiS2_ifi_param_5];
	ld.param.u32 	%r56, [_ZN17signal_processing7kernels17cwt_direct_kernelEPKfP6float2iiS2_ifi_param_7];
	cvta.to.global.u64 	%rd1, %rd16;
	add.u64 	%rd2, %SPL, 0;
	add.u64 	%rd3, %SPL, 0;
	mov.u32 	%r1, %ctaid.x;
	mov.u32 	%r59, %ctaid.y;
	mov.u32 	%r60, %ntid.x;
	mov.u32 	%r61, %tid.x;
	mad.lo.s32 	%r62, %r59, %r60, %r61;
	setp.ge.s32 	%p1, %r1, %r58;
	setp.ge.s32 	%p2, %r62, %r57;
	or.pred  	%p3, %p1, %p2;
	@%p3 bra 	$L__BB6_38;
	cvta.to.global.u64 	%rd19, %rd15;
	mul.wide.u32 	%rd20, %r1, 4;
	add.s64 	%rd21, %rd19, %rd20;
	ld.global.nc.f32 	%f1, [%rd21];
	setp.lt.s32 	%p4, %r56, 0;
	mov.f32 	%f330, 0f00000000;
	mov.f32 	%f331, %f330;
	@%p4 bra 	$L__BB6_37;
	neg.s32 	%r214, %r56;
	add.s32 	%r4, %r57, -1;
	setp.eq.s32 	%p5, %r55, 1;
	@%p5 bra 	$L__BB6_22;
	setp.ne.s32 	%p6, %r55, 0;
	@%p6 bra 	$L__BB6_28;
	sqrt.rn.f32 	%f216, %f1;
	rcp.rn.f32 	%f2, %f216;
	mov.f32 	%f331, 0f00000000;
	mov.u64 	%rd46, __cudart_i2opi_f;
	mov.f32 	%f330, %f331;
$L__BB6_5:
	mov.u32 	%r5, %r214;
	ld.param.f32 	%f311, [_ZN17signal_processing7kernels17cwt_direct_kernelEPKfP6float2iiS2_ifi_param_6];
	cvt.rn.f32.s32 	%f217, %r5;
	mul.f32 	%f218, %f217, 0f3F000000;
	div.rn.f32 	%f219, %f218, %f1;
	mul.f32 	%f220, %f219, 0fBF000000;
	mul.f32 	%f5, %f219, %f220;
	mul.f32 	%f6, %f311, %f219;
	mul.f32 	%f221, %f6, 0f3F22F983;
	cvt.rni.s32.f32 	%r212, %f221;
	cvt.rn.f32.s32 	%f222, %r212;
	fma.rn.f32 	%f223, %f222, 0fBFC90FDA, %f6;
	fma.rn.f32 	%f224, %f222, 0fB3A22168, %f223;
	fma.rn.f32 	%f315, %f222, 0fA7C234C5, %f224;
	abs.f32 	%f8, %f6;
	setp.ltu.f32 	%p25, %f8, 0f47CE4780;
	mov.u32 	%r208, %r212;
	mov.f32 	%f314, %f315;
	@%p25 bra 	$L__BB6_13;
	setp.eq.f32 	%p26, %f8, 0f7F800000;
	@%p26 bra 	$L__BB6_12;
	mov.b32 	%r7, %f6;
	mov.b64 	%rd93, 0;
	mov.b32 	%r205, 0;
	mov.u64 	%rd91, %rd46;
	mov.u64 	%rd92, %rd3;
$L__BB6_8:
	.pragma "nounroll";
	ld.global.nc.u32 	%r106, [%rd91];
	shl.b32 	%r107, %r7, 8;
	or.b32  	%r108, %r107, -2147483648;
	mad.wide.u32 	%rd38, %r106, %r108, %rd93;
	shr.u64 	%rd93, %rd38, 32;
	st.local.u32 	[%rd92], %rd38;
	add.s32 	%r205, %r205, 1;
	add.s64 	%rd92, %rd92, 4;
	add.s64 	%rd91, %rd91, 4;
	setp.ne.s32 	%p27, %r205, 6;
	@%p27 bra 	$L__BB6_8;
	shr.u32 	%r109, %r7, 23;
	st.local.u32 	[%rd3+24], %rd93;
	and.b32  	%r10, %r109, 31;
	and.b32  	%r110, %r109, 224;
	add.s32 	%r111, %r110, -128;
	shr.u32 	%r112, %r111, 5;
	mul.wide.u32 	%rd39, %r112, 4;
	sub.s64 	%rd10, %rd3, %rd39;
	ld.local.u32 	%r206, [%rd10+24];
	ld.local.u32 	%r207, [%rd10+20];
	setp.eq.s32 	%p28, %r10, 0;
	@%p28 bra 	$L__BB6_11;
	shf.l.wrap.b32 	%r206, %r207, %r206, %r10;
	ld.local.u32 	%r113, [%rd10+16];
	shf.l.wrap.b32 	%r207, %r113, %r207, %r10;
$L__BB6_11:
	shr.u32 	%r114, %r206, 30;
	shf.l.wrap.b32 	%r115, %r207, %r206, 2;
	shl.b32 	%r116, %r207, 2;
	shr.u32 	%r117, %r115, 31;
	add.s32 	%r118, %r117, %r114;
	neg.s32 	%r119, %r118;
	setp.lt.s32 	%p29, %r7, 0;
	selp.b32 	%r208, %r119, %r118, %p29;
	xor.b32  	%r120, %r115, %r7;
	shr.s32 	%r121, %r115, 31;
	xor.b32  	%r122, %r121, %r115;
	xor.b32  	%r123, %r121, %r116;
	cvt.u64.u32 	%rd40, %r122;
	shl.b64 	%rd41, %rd40, 32;
	cvt.u64.u32 	%rd42, %r123;
	or.b64  	%rd43, %rd41, %rd42;
	cvt.rn.f64.s64 	%fd1, %rd43;
	mul.f64 	%fd2, %fd1, 0d3BF921FB54442D19;
	cvt.rn.f32.f64 	%f225, %fd2;
	neg.f32 	%f226, %f225;
	setp.lt.s32 	%p30, %r120, 0;
	selp.f32 	%f314, %f226, %f225, %p30;
	bra.uni 	$L__BB6_13;
$L__BB6_12:
	mov.f32 	%f227, 0f00000000;
	mul.rn.f32 	%f314, %f6, %f227;
	mov.b32 	%r208, 0;
$L__BB6_13:
	setp.ltu.f32 	%p31, %f8, 0f47CE4780;
	add.s32 	%r125, %r208, 1;
	mul.rn.f32 	%f228, %f314, %f314;
	and.b32  	%r126, %r208, 1;
	setp.eq.b32 	%p32, %r126, 1;
	selp.f32 	%f229, %f314, 0f3F800000, %p32;
	fma.rn.f32 	%f230, %f228, %f229, 0f00000000;
	fma.rn.f32 	%f231, %f228, 0f37CBAC00, 0fBAB607ED;
	selp.f32 	%f232, 0fB94D4153, %f231, %p32;
	selp.f32 	%f233, 0f3C0885E4, 0f3D2AAABB, %p32;
	fma.rn.f32 	%f234, %f232, %f228, %f233;
	selp.f32 	%f235, 0fBE2AAAA8, 0fBEFFFFFF, %p32;
	fma.rn.f32 	%f236, %f234, %f228, %f235;
	fma.rn.f32 	%f237, %f236, %f230, %f229;
	and.b32  	%r127, %r125, 2;
	setp.eq.s32 	%p33, %r127, 0;
	mov.f32 	%f238, 0f00000000;
	sub.f32 	%f239, %f238, %f237;
	selp.f32 	%f12, %f237, %f239, %p33;
	@%p31 bra 	$L__BB6_21;
	setp.eq.f32 	%p34, %f8, 0f7F800000;
	@%p34 bra 	$L__BB6_20;
	mov.b32 	%r19, %f6;
	shl.b32 	%r129, %r19, 8;
	or.b32  	%r20, %r129, -2147483648;
	mov.b64 	%rd94, 0;
	mov.b32 	%r209, 0;
$L__BB6_16:
	.pragma "nounroll";
	mul.wide.u32 	%rd45, %r209, 4;
	add.s64 	%rd47, %rd46, %rd45;
	ld.global.nc.u32 	%r130, [%rd47];
	mad.wide.u32 	%rd48, %r130, %r20, %rd94;
	shr.u64 	%rd94, %rd48, 32;
	add.s64 	%rd49, %rd2, %rd45;
	st.local.u32 	[%rd49], %rd48;
	add.s32 	%r209, %r209, 1;
	setp.ne.s32 	%p35, %r209, 6;
	@%p35 bra 	$L__BB6_16;
	shr.u32 	%r131, %r19, 23;
	st.local.u32 	[%rd2+24], %rd94;
	and.b32  	%r23, %r131, 31;
	and.b32  	%r132, %r131, 224;
	add.s32 	%r133, %r132, -128;
	shr.u32 	%r134, %r133, 5;
	mul.wide.u32 	%rd50, %r134, 4;
	sub.s64 	%rd13, %rd2, %rd50;
	ld.local.u32 	%r210, [%rd13+24];
	ld.local.u32 	%r211, [%rd13+20];
	setp.eq.s32 	%p36, %r23, 0;
	@%p36 bra 	$L__BB6_19;
	shf.l.wrap.b32 	%r210, %r211, %r210, %r23;
	ld.local.u32 	%r135, [%rd13+16];
	shf.l.wrap.b32 	%r211, %r135, %r211, %r23;
$L__BB6_19:
	shr.u32 	%r136, %r210, 30;
	shf.l.wrap.b32 	%r137, %r211, %r210, 2;
	shl.b32 	%r138, %r211, 2;
	shr.u32 	%r139, %r137, 31;
	add.s32 	%r140, %r139, %r136;
	neg.s32 	%r141, %r140;
	setp.lt.s32 	%p37, %r19, 0;
	selp.b32 	%r212, %r141, %r140, %p37;
	xor.b32  	%r142, %r137, %r19;
	shr.s32 	%r143, %r137, 31;
	xor.b32  	%r144, %r143, %r137;
	xor.b32  	%r145, %r143, %r138;
	cvt.u64.u32 	%rd51, %r144;
	shl.b64 	%rd52, %rd51, 32;
	cvt.u64.u32 	%rd53, %r145;
	or.b64  	%rd54, %rd52, %rd53;
	cvt.rn.f64.s64 	%fd3, %rd54;
	mul.f64 	%fd4, %fd3, 0d3BF921FB54442D19;
	cvt.rn.f32.f64 	%f240, %fd4;
	neg.f32 	%f241, %f240;
	setp.lt.s32 	%p38, %r142, 0;
	selp.f32 	%f315, %f241, %f240, %p38;
	bra.uni 	$L__BB6_21;
$L__BB6_20:
	mov.f32 	%f242, 0f00000000;
	mul.rn.f32 	%f315, %f6, %f242;
	mov.b32 	%r212, 0;
$L__BB6_21:
	add.s32 	%r147, %r5, %r62;
	fma.rn.f32 	%f243, %f5, 0f3BBB989D, 0f3F000000;
	cvt.sat.f32.f32 	%f244, %f243;
	mov.f32 	%f245, 0f4B400001;
	mov.f32 	%f246, 0f437C0000;
	fma.rm.f32 	%f247, %f244, %f246, %f245;
	mul.rn.f32 	%f248, %f315, %f315;
	and.b32  	%r148, %r212, 1;
	setp.eq.b32 	%p39, %r148, 1;
	selp.f32 	%f249, 0f3F800000, %f315, %p39;
	fma.rn.f32 	%f250, %f248, %f249, 0f00000000;
	fma.rn.f32 	%f251, %f248, 0f37CBAC00, 0fBAB607ED;
	selp.f32 	%f252, %f251, 0fB94D4153, %p39;
	selp.f32 	%f253, 0f3D2AAABB, 0f3C0885E4, %p39;
	fma.rn.f32 	%f254, %f252, %f248, %f253;
	selp.f32 	%f255, 0fBEFFFFFF, 0fBE2AAAA8, %p39;
	fma.rn.f32 	%f256, %f254, %f248, %f255;
	fma.rn.f32 	%f257, %f256, %f250, %f249;
	and.b32  	%r149, %r212, 2;
	setp.eq.s32 	%p40, %r149, 0;
	mov.f32 	%f258, 0f00000000;
	sub.f32 	%f259, %f258, %f257;
	selp.f32 	%f260, %f257, %f259, %p40;
	add.f32 	%f261, %f247, 0fCB40007F;
	neg.f32 	%f262, %f261;
	fma.rn.f32 	%f263, %f5, 0f3FB8AA3B, %f262;
	fma.rn.f32 	%f264, %f5, 0f32A57060, %f263;
	ex2.approx.ftz.f32 	%f265, %f264;
	mov.b32 	%r150, %f247;
	shl.b32 	%r151, %r150, 23;
	mov.b32 	%f266, %r151;
	mul.f32 	%f267, %f265, %f266;
	mul.f32 	%f268, %f267, %f2;
	mul.f32 	%f269, %f12, %f268;
	mul.f32 	%f270, %f268, %f260;
	setp.lt.s32 	%p41, %r147, %r57;
	selp.b32 	%r152, %r147, %r4, %p41;
	setp.lt.s32 	%p42, %r147, 0;
	selp.b32 	%r153, 0, %r152, %p42;
	mul.wide.s32 	%rd55, %r153, 4;
	add.s64 	%rd56, %rd1, %rd55;
	ld.global.nc.f32 	%f271, [%rd56];
	fma.rn.f32 	%f331, %f271, %f269, %f331;
	fma.rn.f32 	%f330, %f271, %f270, %f330;
	add.s32 	%r214, %r5, 1;
	setp.eq.s32 	%p43, %r5, %r56;
	@%p43 bra 	$L__BB6_37;
	bra.uni 	$L__BB6_5;
$L__BB6_22:
	setp.lt.u32 	%p7, %r56, 2;
	mov.f32 	%f318, 0f00000000;
	mov.f32 	%f319, %f318;
	@%p7 bra 	$L__BB6_25;
	shl.b32 	%r63, %r56, 1;
	and.b32  	%r33, %r63, -4;
	sqrt.rn.f32 	%f53, %f1;
	rcp.rn.f32 	%f18, %f53;
	mov.f32 	%f318, 0f00000000;
$L__BB6_24:
	.pragma "nounroll";
	add.s32 	%r64, %r214, %r62;
	setp.lt.s32 	%p8, %r64, 0;
	setp.lt.s32 	%p9, %r64, %r57;
	selp.b32 	%r65, %r64, %r4, %p9;
	selp.b32 	%r66, 0, %r65, %p8;
	cvt.rn.f32.s32 	%f54, %r214;
	mul.f32 	%f55, %f54, 0f3F000000;
	div.rn.f32 	%f56, %f55, %f1;
	mul.f32 	%f57, %f56, 0fBF000000;
	mul.f32 	%f58, %f56, %f57;
	mul.f32 	%f59, %f56, %f56;
	mov.f32 	%f60, 0f3F800000;
	sub.f32 	%f61, %f60, %f59;
	fma.rn.f32 	%f62, %f58, 0f3BBB989D, 0f3F000000;
	cvt.sat.f32.f32 	%f63, %f62;
	mov.f32 	%f64, 0f4B400001;
	mov.f32 	%f65, 0f437C0000;
	fma.rm.f32 	%f66, %f63, %f65, %f64;
	add.f32 	%f67, %f66, 0fCB40007F;
	neg.f32 	%f68, %f67;
	fma.rn.f32 	%f69, %f58, 0f3FB8AA3B, %f68;
	fma.rn.f32 	%f70, %f58, 0f32A57060, %f69;
	mov.b32 	%r67, %f66;
	shl.b32 	%r68, %r67, 23;
	mov.b32 	%f71, %r68;
	ex2.approx.ftz.f32 	%f72, %f70;
	mul.f32 	%f73, %f72, %f71;
	mul.f32 	%f74, %f61, %f73;
	mul.f32 	%f75, %f18, %f74;
	mul.wide.s32 	%rd22, %r66, 4;
	add.s64 	%rd23, %rd1, %rd22;
	ld.global.nc.f32 	%f76, [%rd23];
	fma.rn.f32 	%f77, %f76, %f75, %f318;
	fma.rn.f32 	%f78, %f76, 0f00000000, %f319;
	add.s32 	%r69, %r214, 1;
	add.s32 	%r70, %r64, 1;
	setp.lt.s32 	%p10, %r70, 0;
	setp.lt.s32 	%p11, %r70, %r57;
	selp.b32 	%r71, %r70, %r4, %p11;
	selp.b32 	%r72, 0, %r71, %p10;
	cvt.rn.f32.s32 	%f79, %r69;
	mul.f32 	%f80, %f79, 0f3F000000;
	div.rn.f32 	%f81, %f80, %f1;
	mul.f32 	%f82, %f81, 0fBF000000;
	mul.f32 	%f83, %f81, %f82;
	mul.f32 	%f84, %f81, %f81;
	sub.f32 	%f85, %f60, %f84;
	fma.rn.f32 	%f86, %f83, 0f3BBB989D, 0f3F000000;
	cvt.sat.f32.f32 	%f87, %f86;
	fma.rm.f32 	%f88, %f87, %f65, %f64;
	add.f32 	%f89, %f88, 0fCB40007F;
	neg.f32 	%f90, %f89;
	fma.rn.f32 	%f91, %f83, 0f3FB8AA3B, %f90;
	fma.rn.f32 	%f92, %f83, 0f32A57060, %f91;
	mov.b32 	%r73, %f88;
	shl.b32 	%r74, %r73, 23;
	mov.b32 	%f93, %r74;
	ex2.approx.ftz.f32 	%f94, %f92;
	mul.f32 	%f95, %f94, %f93;
	mul.f32 	%f96, %f85, %f95;
	mul.f32 	%f97, %f18, %f96;
	mul.wide.s32 	%rd24, %r72, 4;
	add.s64 	%rd25, %rd1, %rd24;
	ld.global.nc.f32 	%f98, [%rd25];
	fma.rn.f32 	%f99, %f98, %f97, %f77;
	fma.rn.f32 	%f100, %f98, 0f00000000, %f78;
	add.s32 	%r75, %r214, 2;
	add.s32 	%r76, %r64, 2;
	setp.lt.s32 	%p12, %r76, 0;
	setp.lt.s32 	%p13, %r76, %r57;
	selp.b32 	%r77, %r76, %r4, %p13;
	selp.b32 	%r78, 0, %r77, %p12;
	cvt.rn.f32.s32 	%f101, %r75;
	mul.f32 	%f102, %f101, 0f3F000000;
	div.rn.f32 	%f103, %f102, %f1;
	mul.f32 	%f104, %f103, 0fBF000000;
	mul.f32 	%f105, %f103, %f104;
	mul.f32 	%f106, %f103, %f103;
	sub.f32 	%f107, %f60, %f106;
	fma.rn.f32 	%f108, %f105, 0f3BBB989D, 0f3F000000;
	cvt.sat.f32.f32 	%f109, %f108;
	fma.rm.f32 	%f110, %f109, %f65, %f64;
	add.f32 	%f111, %f110, 0fCB40007F;
	neg.f32 	%f112, %f111;
	fma.rn.f32 	%f113, %f105, 0f3FB8AA3B, %f112;
	fma.rn.f32 	%f114, %f105, 0f32A57060, %f113;
	mov.b32 	%r79, %f110;
	shl.b32 	%r80, %r79, 23;
	mov.b32 	%f115, %r80;
	ex2.approx.ftz.f32 	%f116, %f114;
	mul.f32 	%f117, %f116, %f115;
	mul.f32 	%f118, %f107, %f117;
	mul.f32 	%f119, %f18, %f118;
	mul.wide.s32 	%rd26, %r78, 4;
	add.s64 	%rd27, %rd1, %rd26;
	ld.global.nc.f32 	%f120, [%rd27];
	fma.rn.f32 	%f121, %f120, %f119, %f99;
	fma.rn.f32 	%f122, %f120, 0f00000000, %f100;
	add.s32 	%r81, %r214, 3;
	add.s32 	%r82, %r64, 3;
	setp.lt.s32 	%p14, %r82, 0;
	setp.lt.s32 	%p15, %r82, %r57;
	selp.b32 	%r83, %r82, %r4, %p15;
	selp.b32 	%r84, 0, %r83, %p14;
	cvt.rn.f32.s32 	%f123, %r81;
	mul.f32 	%f124, %f123, 0f3F000000;
	div.rn.f32 	%f125, %f124, %f1;
	mul.f32 	%f126, %f125, 0fBF000000;
	mul.f32 	%f127, %f125, %f126;
	mul.f32 	%f128, %f125, %f125;
	sub.f32 	%f129, %f60, %f128;
	fma.rn.f32 	%f130, %f127, 0f3BBB989D, 0f3F000000;
	cvt.sat.f32.f32 	%f131, %f130;
	fma.rm.f32 	%f132, %f131, %f65, %f64;
	add.f32 	%f133, %f132, 0fCB40007F;
	neg.f32 	%f134, %f133;
	fma.rn.f32 	%f135, %f127, 0f3FB8AA3B, %f134;
	fma.rn.f32 	%f136, %f127, 0f32A57060, %f135;
	mov.b32 	%r85, %f132;
	shl.b32 	%r86, %r85, 23;
	mov.b32 	%f137, %r86;
	ex2.approx.ftz.f32 	%f138, %f136;
	mul.f32 	%f139, %f138, %f137;
	mul.f32 	%f140, %f129, %f139;
	mul.f32 	%f141, %f18, %f140;
	mul.wide.s32 	%rd28, %r84, 4;
	add.s64 	%rd29, %rd1, %rd28;
	ld.global.nc.f32 	%f142, [%rd29];
	fma.rn.f32 	%f318, %f142, %f141, %f121;
	fma.rn.f32 	%f319, %f142, 0f00000000, %f122;
	add.s32 	%r214, %r214, 4;
	add.s32 	%r87, %r214, %r56;
	setp.ne.s32 	%p16, %r87, %r33;
	@%p16 bra 	$L__BB6_24;
$L__BB6_25:
	and.b32  	%r88, %r56, 1;
	setp.eq.b32 	%p17, %r88, 1;
	not.pred 	%p18, %p17;
	@%p18 bra 	$L__BB6_27;
	add.s32 	%r89, %r214, %r62;
	setp.lt.s32 	%p19, %r89, 0;
	setp.lt.s32 	%p20, %r89, %r57;
	selp.b32 	%r90, %r89, %r4, %p20;
	selp.b32 	%r91, 0, %r90, %p19;
	cvt.rn.f32.s32 	%f143, %r214;
	mul.f32 	%f144, %f143, 0f3F000000;
	div.rn.f32 	%f145, %f144, %f1;
	mul.f32 	%f146, %f145, 0fBF000000;
	mul.f32 	%f147, %f145, %f146;
	mul.f32 	%f148, %f145, %f145;
	mov.f32 	%f149, 0f3F800000;
	sub.f32 	%f150, %f149, %f148;
	fma.rn.f32 	%f151, %f147, 0f3BBB989D, 0f3F000000;
	cvt.sat.f32.f32 	%f152, %f151;
	mov.f32 	%f153, 0f4B400001;
	mov.f32 	%f154, 0f437C0000;
	fma.rm.f32 	%f155, %f152, %f154, %f153;
	add.f32 	%f156, %f155, 0fCB40007F;
	neg.f32 	%f157, %f156;
	fma.rn.f32 	%f158, %f147, 0f3FB8AA3B, %f157;
	fma.rn.f32 	%f159, %f147, 0f32A57060, %f158;
	mov.b32 	%r92, %f155;
	shl.b32 	%r93, %r92, 23;
	mov.b32 	%f160, %r93;
	ex2.approx.ftz.f32 	%f161, %f159;
	mul.f32 	%f162, %f161, %f160;
	mul.f32 	%f163, %f150, %f162;
	sqrt.rn.f32 	%f164, %f1;
	rcp.rn.f32 	%f165, %f164;
	mul.f32 	%f166, %f165, %f163;
	mul.wide.s32 	%rd30, %r91, 4;
	add.s64 	%rd31, %rd1, %rd30;
	ld.global.nc.f32 	%f167, [%rd31];
	fma.rn.f32 	%f168, %f167, %f166, %f318;
	fma.rn.f32 	%f169, %f167, 0f00000000, %f319;
	add.s32 	%r94, %r214, 1;
	add.s32 	%r95, %r89, 1;
	setp.lt.s32 	%p21, %r95, 0;
	setp.lt.s32 	%p22, %r95, %r57;
	selp.b32 	%r96, %r95, %r4, %p22;
	selp.b32 	%r97, 0, %r96, %p21;
	cvt.rn.f32.s32 	%f170, %r94;
	mul.f32 	%f171, %f170, 0f3F000000;
	div.rn.f32 	%f172, %f171, %f1;
	mul.f32 	%f173, %f172, 0fBF000000;
	mul.f32 	%f174, %f172, %f173;
	mul.f32 	%f175, %f172, %f172;
	sub.f32 	%f176, %f149, %f175;
	fma.rn.f32 	%f177, %f174, 0f3BBB989D, 0f3F000000;
	cvt.sat.f32.f32 	%f178, %f177;
	fma.rm.f32 	%f179, %f178, %f154, %f153;
	add.f32 	%f180, %f179, 0fCB40007F;
	neg.f32 	%f181, %f180;
	fma.rn.f32 	%f182, %f174, 0f3FB8AA3B, %f181;
	fma.rn.f32 	%f183, %f174, 0f32A57060, %f182;
	mov.b32 	%r98, %f179;
	shl.b32 	%r99, %r98, 23;
	mov.b32 	%f184, %r99;
	ex2.approx.ftz.f32 	%f185, %f183;
	mul.f32 	%f186, %f185, %f184;
	mul.f32 	%f187, %f176, %f186;
	mul.f32 	%f188, %f165, %f187;
	mul.wide.s32 	%rd32, %r97, 4;
	add.s64 	%rd33, %rd1, %rd32;
	ld.global.nc.f32 	%f189, [%rd33];
	fma.rn.f32 	%f318, %f189, %f188, %f168;
	fma.rn.f32 	%f319, %f189, 0f00000000, %f169;
	add.s32 	%r214, %r214, 2;
$L__BB6_27:
	add.s32 	%r100, %r214, %r62;
	setp.lt.s32 	%p23, %r100, 0;
	setp.lt.s32 	%p24, %r100, %r57;
	selp.b32 	%r101, %r100, %r4, %p24;
	selp.b32 	%r102, 0, %r101, %p23;
	cvt.rn.f32.s32 	%f190, %r214;
	mul.f32 	%f191, %f190, 0f3F000000;
	div.rn.f32 	%f192, %f191, %f1;
	mul.f32 	%f193, %f192, 0fBF000000;
	mul.f32 	%f194, %f192, %f193;
	mul.f32 	%f195, %f192, %f192;
	mov.f32 	%f196, 0f3F800000;
	sub.f32 	%f197, %f196, %f195;
	fma.rn.f32 	%f198, %f194, 0f3BBB989D, 0f3F000000;
	cvt.sat.f32.f32 	%f199, %f198;
	mov.f32 	%f200, 0f4B400001;
	mov.f32 	%f201, 0f437C0000;
	fma.rm.f32 	%f202, %f199, %f201, %f200;
	add.f32 	%f203, %f202, 0fCB40007F;
	neg.f32 	%f204, %f203;
	fma.rn.f32 	%f205, %f194, 0f3FB8AA3B, %f204;
	fma.rn.f32 	%f206, %f194, 0f32A57060, %f205;
	mov.b32 	%r103, %f202;
	shl.b32 	%r104, %r103, 23;
	mov.b32 	%f207, %r104;
	ex2.approx.ftz.f32 	%f208, %f206;
	mul.f32 	%f209, %f208, %f207;
	mul.f32 	%f210, %f197, %f209;
	sqrt.rn.f32 	%f211, %f1;
	rcp.rn.f32 	%f212, %f211;
	mul.f32 	%f213, %f212, %f210;
	mul.wide.s32 	%rd34, %r102, 4;
	add.s64 	%rd35, %rd1, %rd34;
	ld.global.nc.f32 	%f214, [%rd35];
	fma.rn.f32 	%f331, %f214, %f213, %f318;
	fma.rn.f32 	%f330, %f214, 0f00000000, %f319;
	bra.uni 	$L__BB6_37;
$L__BB6_28:
	setp.lt.u32 	%p44, %r56, 4;
	mov.f32 	%f326, 0f00000000;
	mov.f32 	%f327, %f326;
	@%p44 bra 	$L__BB6_32;
	shl.b32 	%r154, %r56, 1;
	sub.s32 	%r218, 3, %r56;
	and.b32  	%r155, %r154, -8;
	neg.s32 	%r217, %r155;
	sub.s32 	%r216, %r62, %r56;
	mov.f32 	%f326, 0f00000000;
$L__BB6_30:
	.pragma "nounroll";
	setp.lt.s32 	%p45, %r216, 0;
	setp.lt.s32 	%p46, %r216, %r57;
	selp.b32 	%r156, %r216, %r4, %p46;
	selp.b32 	%r157, 0, %r156, %p45;
	mul.wide.s32 	%rd57, %r157, 4;
	add.s64 	%rd58, %rd1, %rd57;
	ld.global.nc.f32 	%f274, [%rd58];
	fma.rn.f32 	%f275, %f274, 0f00000000, %f326;
	fma.rn.f32 	%f276, %f274, 0f00000000, %f327;
	add.s32 	%r158, %r216, 1;
	setp.lt.s32 	%p47, %r158, 0;
	setp.lt.s32 	%p48, %r158, %r57;
	selp.b32 	%r159, %r158, %r4, %p48;
	selp.b32 	%r160, 0, %r159, %p47;
	mul.wide.s32 	%rd59, %r160, 4;
	add.s64 	%rd60, %rd1, %rd59;
	ld.global.nc.f32 	%f277, [%rd60];
	fma.rn.f32 	%f278, %f277, 0f00000000, %f275;
	fma.rn.f32 	%f279, %f277, 0f00000000, %f276;
	add.s32 	%r161, %r216, 2;
	setp.lt.s32 	%p49, %r161, 0;
	setp.lt.s32 	%p50, %r161, %r57;
	selp.b32 	%r162, %r161, %r4, %p50;
	selp.b32 	%r163, 0, %r162, %p49;
	mul.wide.s32 	%rd61, %r163, 4;
	add.s64 	%rd62, %rd1, %rd61;
	ld.global.nc.f32 	%f280, [%rd62];
	fma.rn.f32 	%f281, %f280, 0f00000000, %f278;
	fma.rn.f32 	%f282, %f280, 0f00000000, %f279;
	add.s32 	%r164, %r216, 3;
	setp.lt.s32 	%p51, %r164, 0;
	setp.lt.s32 	%p52, %r164, %r57;
	selp.b32 	%r165, %r164, %r4, %p52;
	selp.b32 	%r166, 0, %r165, %p51;
	mul.wide.s32 	%rd63, %r166, 4;
	add.s64 	%rd64, %rd1, %rd63;
	ld.global.nc.f32 	%f283, [%rd64];
	fma.rn.f32 	%f284, %f283, 0f00000000, %f281;
	fma.rn.f32 	%f285, %f283, 0f00000000, %f282;
	add.s32 	%r167, %r216, 4;
	setp.lt.s32 	%p53, %r167, 0;
	setp.lt.s32 	%p54, %r167, %r57;
	selp.b32 	%r168, %r167, %r4, %p54;
	selp.b32 	%r169, 0, %r168, %p53;
	mul.wide.s32 	%rd65, %r169, 4;
	add.s64 	%rd66, %rd1, %rd65;
	ld.global.nc.f32 	%f286, [%rd66];
	fma.rn.f32 	%f287, %f286, 0f00000000, %f284;
	fma.rn.f32 	%f288, %f286, 0f00000000, %f285;
	add.s32 	%r170, %r216, 5;
	setp.lt.s32 	%p55, %r170, 0;
	setp.lt.s32 	%p56, %r170, %r57;
	selp.b32 	%r171, %r170, %r4, %p56;
	selp.b32 	%r172, 0, %r171, %p55;
	mul.wide.s32 	%rd67, %r172, 4;
	add.s64 	%rd68, %rd1, %rd67;
	ld.global.nc.f32 	%f289, [%rd68];
	fma.rn.f32 	%f290, %f289, 0f00000000, %f287;
	fma.rn.f32 	%f291, %f289, 0f00000000, %f288;
	add.s32 	%r173, %r216, 6;
	setp.lt.s32 	%p57, %r173, 0;
	setp.lt.s32 	%p58, %r173, %r57;
	selp.b32 	%r174, %r173, %r4, %p58;
	selp.b32 	%r175, 0, %r174, %p57;
	mul.wide.s32 	%rd69, %r175, 4;
	add.s64 	%rd70, %rd1, %rd69;
	ld.global.nc.f32 	%f292, [%rd70];
	fma.rn.f32 	%f293, %f292, 0f00000000, %f290;
	fma.rn.f32 	%f294, %f292, 0f00000000, %f291;
	add.s32 	%r176, %r216, 7;
	setp.lt.s32 	%p59, %r176, 0;
	setp.lt.s32 	%p60, %r176, %r57;
	selp.b32 	%r177, %r176, %r4, %p60;
	selp.b32 	%r178, 0, %r177, %p59;
	mul.wide.s32 	%rd71, %r178, 4;
	add.s64 	%rd72, %rd1, %rd71;
	ld.global.nc.f32 	%f295, [%rd72];
	fma.rn.f32 	%f326, %f295, 0f00000000, %f293;
	fma.rn.f32 	%f327, %f295, 0f00000000, %f294;
	add.s32 	%r218, %r218, 8;
	add.s32 	%r217, %r217, 8;
	add.s32 	%r216, %r216, 8;
	setp.ne.s32 	%p61, %r217, 0;
	@%p61 bra 	$L__BB6_30;
	add.s32 	%r214, %r218, -3;
$L__BB6_32:
	shl.b32 	%r179, %r56, 1;
	and.b32  	%r180, %r179, 6;
	setp.lt.u32 	%p62, %r180, 3;
	@%p62 bra 	$L__BB6_34;
	add.s32 	%r181, %r214, %r62;
	setp.lt.s32 	%p63, %r181, 0;
	setp.lt.s32 	%p64, %r181, %r57;
	selp.b32 	%r182, %r181, %r4, %p64;
	selp.b32 	%r183, 0, %r182, %p63;
	mul.wide.s32 	%rd73, %r183, 4;
	add.s64 	%rd74, %rd1, %rd73;
	ld.global.nc.f32 	%f296, [%rd74];
	fma.rn.f32 	%f297, %f296, 0f00000000, %f326;
	fma.rn.f32 	%f298, %f296, 0f00000000, %f327;
	add.s32 	%r184, %r181, 1;
	setp.lt.s32 	%p65, %r184, 0;
	setp.lt.s32 	%p66, %r184, %r57;
	selp.b32 	%r185, %r184, %r4, %p66;
	selp.b32 	%r186, 0, %r185, %p65;
	mul.wide.s32 	%rd75, %r186, 4;
	add.s64 	%rd76, %rd1, %rd75;
	ld.global.nc.f32 	%f299, [%rd76];
	fma.rn.f32 	%f300, %f299, 0f00000000, %f297;
	fma.rn.f32 	%f301, %f299, 0f00000000, %f298;
	add.s32 	%r187, %r181, 2;
	setp.lt.s32 	%p67, %r187, 0;
	setp.lt.s32 	%p68, %r187, %r57;
	selp.b32 	%r188, %r187, %r4, %p68;
	selp.b32 	%r189, 0, %r188, %p67;
	mul.wide.s32 	%rd77, %r189, 4;
	add.s64 	%rd78, %rd1, %rd77;
	ld.global.nc.f32 	%f302, [%rd78];
	fma.rn.f32 	%f303, %f302, 0f00000000, %f300;
	fma.rn.f32 	%f304, %f302, 0f00000000, %f301;
	add.s32 	%r190, %r181, 3;
	setp.lt.s32 	%p69, %r190, 0;
	setp.lt.s32 	%p70, %r190, %r57;
	selp.b32 	%r191, %r190, %r4, %p70;
	selp.b32 	%r192, 0, %r191, %p69;
	mul.wide.s32 	%rd79, %r192, 4;
	add.s64 	%rd80, %rd1, %rd79;
	ld.global.nc.f32 	%f305, [%rd80];
	fma.rn.f32 	%f326, %f305, 0f00000000, %f303;
	fma.rn.f32 	%f327, %f305, 0f00000000, %f304;
	add.s32 	%r214, %r214, 4;
$L__BB6_34:
	and.b32  	%r193, %r56, 1;
	setp.eq.b32 	%p71, %r193, 1;
	not.pred 	%p72, %p71;
	@%p72 bra 	$L__BB6_36;
	add.s32 	%r194, %r214, %r62;
	setp.lt.s32 	%p73, %r194, 0;
	setp.lt.s32 	%p74, %r194, %r57;
	selp.b32 	%r195, %r194, %r4, %p74;
	selp.b32 	%r196, 0, %r195, %p73;
	mul.wide.s32 	%rd81, %r196, 4;
	add.s64 	%rd82, %rd1, %rd81;
	ld.global.nc.f32 	%f306, [%rd82];
	fma.rn.f32 	%f307, %f306, 0f00000000, %f326;
	fma.rn.f32 	%f308, %f306, 0f00000000, %f327;
	add.s32 	%r197, %r194, 1;
	setp.lt.s32 	%p75, %r197, 0;
	setp.lt.s32 	%p76, %r197, %r57;
	selp.b32 	%r198, %r197, %r4, %p76;
	selp.b32 	%r199, 0, %r198, %p75;
	mul.wide.s32 	%rd83, %r199, 4;
	add.s64 	%rd84, %rd1, %rd83;
	ld.global.nc.f32 	%f309, [%rd84];
	fma.rn.f32 	%f326, %f309, 0f00000000, %f307;
	fma.rn.f32 	%f327, %f309, 0f00000000, %f308;
	add.s32 	%r214, %r214, 2;
$L__BB6_36:
	add.s32 	%r200, %r214, %r62;
	setp.lt.s32 	%p77, %r200, 0;
	setp.lt.s32 	%p78, %r200, %r57;
	selp.b32 	%r201, %r200, %r4, %p78;
	selp.b32 	%r202, 0, %r201, %p77;
	mul.wide.s32 	%rd85, %r202, 4;
	add.s64 	%rd86, %rd1, %rd85;
	ld.global.nc.f32 	%f310, [%rd86];
	fma.rn.f32 	%f331, %f310, 0f00000000, %f326;
	fma.rn.f32 	%f330, %f310, 0f00000000, %f327;
$L__BB6_37:
	ld.param.u64 	%rd90, [_ZN17signal_processing7kernels17cwt_direct_kernelEPKfP6float2iiS2_ifi_param_1];
	mad.lo.s32 	%r203, %r57, %r1, %r62;
	cvta.to.global.u64 	%rd87, %rd90;
	mul.wide.u32 	%rd88, %r203, 8;
	add.s64 	%rd89, %rd87, %rd88;
	st.global.v2.f32 	[%rd89], {%f331, %f330};
$L__BB6_38:
	ret;

}
	// .globl	_ZN17signal_processing7kernels26cwt_generate_filter_kernelEP6float2PKfS4_iiif
.visible .entry _ZN17signal_processing7kernels26cwt_generate_filter_kernelEP6float2PKfS4_iiif(
	.param .u64 .ptr .align 1 _ZN17signal_processing7kernels26cwt_generate_filter_kernelEP6float2PKfS4_iiif_param_0,
	.param .u64 .ptr .align 1 _ZN17signal_processing7kernels26cwt_generate_filter_kernelEP6float2PKfS4_iiif_param_1,
	.param .u64 .ptr .align 1 _ZN17signal_processing7kernels26cwt_generate_filter_kernelEP6float2PKfS4_iiif_param_2,
	.param .u32 _ZN17signal_processing7kernels26cwt_generate_filter_kernelEP6float2PKfS4_iiif_param_3,
	.param .u32 _ZN17signal_processing7kernels26cwt_generate_filter_kernelEP6float2PKfS4_iiif_param_4,
	.param .u32 _ZN17signal_processing7kernels26cwt_generate_filter_kernelEP6float2PKfS4_iiif_param_5,
	.param .f32 _ZN17signal_processing7kernels26cwt_generate_filter_kernelEP6float2PKfS4_iiif_param_6
)
{
	.reg .pred 	%p<6>;
	.reg .b32 	%r<11>;
	.reg .b32 	%f<43>;
	.reg .b64 	%rd<13>;

	ld.param.u64 	%rd1, [_ZN17signal_processing7kernels26cwt_generate_filter_kernelEP6float2PKfS4_iiif_param_0];
	ld.param.u64 	%rd2, [_ZN17signal_processing7kernels26cwt_generate_filter_kernelEP6float2PKfS4_iiif_param_1];
	ld.param.u64 	%rd3, [_ZN17signal_processing7kernels26cwt_generate_filter_kernelEP6float2PKfS4_iiif_param_2];
	ld.param.u32 	%r3, [_ZN17signal_processing7kernels26cwt_generate_filter_kernelEP6float2PKfS4_iiif_param_3];
	ld.param.u32 	%r5, [_ZN17signal_processing7kernels26cwt_generate_filter_kernelEP6float2PKfS4_iiif_param_4];
	ld.param.u32 	%r4, [_ZN17signal_processing7kernels26cwt_generate_filter_kernelEP6float2PKfS4_iiif_param_5];
	ld.param.f32 	%f6, [_ZN17signal_processing7kernels26cwt_generate_filter_kernelEP6float2PKfS4_iiif_param_6];
	mov.u32 	%r1, %ctaid.x;
	mov.u32 	%r2, %tid.x;
	setp.ge.s32 	%p1, %r1, %r5;
	setp.ge.s32 	%p2, %r2, %r3;
	or.pred  	%p3, %p2, %p1;
	@%p3 bra 	$L__BB7_6;
	cvta.to.global.u64 	%rd4, %rd3;
	cvta.to.global.u64 	%rd5, %rd2;
	mul.wide.u32 	%rd6, %r1, 4;
	add.s64 	%rd7, %rd4, %rd6;
	ld.global.nc.f32 	%f1, [%rd7];
	mul.wide.u32 	%rd8, %r2, 4;
	add.s64 	%rd9, %rd5, %rd8;
	ld.global.nc.f32 	%f2, [%rd9];
	mov.f32 	%f42, 0f00000000;
	setp.eq.s32 	%p4, %r4, 1;
	@%p4 bra 	$L__BB7_4;
	setp.ne.s32 	%p5, %r4, 0;
	@%p5 bra 	$L__BB7_5;
	mul.f32 	%f24, %f1, %f2;
	sub.f32 	%f25, %f24, %f6;
	mul.f32 	%f26, %f25, 0fBF000000;
	mul.f32 	%f27, %f25, %f26;
	fma.rn.f32 	%f28, %f27, 0f3BBB989D, 0f3F000000;
	cvt.sat.f32.f32 	%f29, %f28;
	mov.f32 	%f30, 0f4B400001;
	mov.f32 	%f31, 0f437C0000;
	fma.rm.f32 	%f32, %f29, %f31, %f30;
	add.f32 	%f33, %f32, 0fCB40007F;
	neg.f32 	%f34, %f33;
	fma.rn.f32 	%f35, %f27, 0f3FB8AA3B, %f34;
	fma.rn.f32 	%f36, %f27, 0f32A57060, %f35;
	mov.b32 	%r8, %f32;
	shl.b32 	%r9, %r8, 23;
	mov.b32 	%f37, %r9;
	ex2.approx.ftz.f32 	%f38, %f36;
	mul.f32 	%f42, %f38, %f37;
	bra.uni 	$L__BB7_5;
$L__BB7_4:
	mul.f32 	%f8, %f1, %f2;
	mul.f32 	%f9, %f8, 0fBF000000;
	mul.f32 	%f10, %f8, %f9;
	mul.f32 	%f11, %f8, %f8;
	fma.rn.f32 	%f12, %f10, 0f3BBB989D, 0f3F000000;
	cvt.sat.f32.f32 	%f13, %f12;
	mov.f32 	%f14, 0f4B400001;
	mov.f32 	%f15, 0f437C0000;
	fma.rm.f32 	%f16, %f13, %f15, %f14;
	add.f32 	%f17, %f16, 0fCB40007F;
	neg.f32 	%f18, %f17;
	fma.rn.f32 	%f19, %f10, 0f3FB8AA3B, %f18;
	fma.rn.f32 	%f20, %f10, 0f32A57060, %f19;
	mov.b32 	%r6, %f16;
	shl.b32 	%r7, %r6, 23;
	mov.b32 	%f21, %r7;
	ex2.approx.ftz.f32 	%f22, %f20;
	mul.f32 	%f23, %f22, %f21;
	mul.f32 	%f42, %f11, %f23;
$L__BB7_5:
	sqrt.rn.f32 	%f39, %f1;
	mul.f32 	%f40, %f42, %f39;
	mul.f32 	%f41, %f39, 0f00000000;
	mad.lo.s32 	%r10, %r3, %r1, %r2;
	cvta.to.global.u64 	%rd10, %rd1;
	mul.wide.u32 	%rd11, %r10, 8;
	add.s64 	%rd12, %rd10, %rd11;
	st.global.v2.f32 	[%rd12], {%f40, %f41};
$L__BB7_6:
	ret;

}
	// .globl	_ZN17signal_processing7kernels20cwt_frequency_kernelEPK6float2S3_PS1_ii
.visible .entry _ZN17signal_processing7kernels20cwt_frequency_kernelEPK6float2S3_PS1_ii(
	.param .u64 .ptr .align 1 _ZN17signal_processing7kernels20cwt_frequency_kernelEPK6float2S3_PS1_ii_param_0,
	.param .u64 .ptr .align 1 _ZN17signal_processing7kernels20cwt_frequency_kernelEPK6float2S3_PS1_ii_param_1,
	.param .u64 .ptr .align 1 _ZN17signal_processing7kernels20cwt_frequency_kernelEPK6float2S3_PS1_ii_param_2,
	.param .u32 _ZN17signal_processing7kernels20cwt_frequency_kernelEPK6float2S3_PS1_ii_param_3,
	.param .u32 _ZN17signal_processing7kernels20cwt_frequency_kernelEPK6float2S3_PS1_ii_param_4
)
{
	.reg .pred 	%p<4>;
	.reg .b32 	%r<6>;
	.reg .b32 	%f<10>;
	.reg .b64 	%rd<12>;

	ld.param.u64 	%rd1, [_ZN17signal_processing7kernels20cwt_frequency_kernelEPK6float2S3_PS1_ii_param_0];
	ld.param.u64 	%rd2, [_ZN17signal_processing7kernels20cwt_frequency_kernelEPK6float2S3_PS1_ii_param_1];
	ld.param.u64 	%rd3, [_ZN17signal_processing7kernels20cwt_frequency_kernelEPK6float2S3_PS1_ii_param_2];
	ld.param.u32 	%r3, [_ZN17signal_processing7kernels20cwt_frequency_kernelEPK6float2S3_PS1_ii_param_3];
	ld.param.u32 	%r4, [_ZN17signal_processing7kernels20cwt_frequency_kernelEPK6float2S3_PS1_ii_param_4];
	mov.u32 	%r1, %ctaid.x;
	mov.u32 	%r2, %tid.x;
	setp.ge.s32 	%p1, %r1, %r4;
	setp.ge.s32 	%p2, %r2, %r3;
	or.pred  	%p3, %p2, %p1;
	@%p3 bra 	$L__BB8_2;
	cvta.to.global.u64 	%rd4, %rd1;
	cvta.to.global.u64 	%rd5, %rd2;
	cvta.to.global.u64 	%rd6, %rd3;
	mul.wide.u32 	%rd7, %r2, 8;
	add.s64 	%rd8, %rd4, %rd7;
	ld.global.nc.v2.f32 	{%f1, %f2}, [%rd8];
	mad.lo.s32 	%r5, %r3, %r1, %r2;
	mul.wide.u32 	%rd9, %r5, 8;
	add.s64 	%rd10, %rd5, %rd9;
	ld.global.nc.v2.f32 	{%f3, %f4}, [%rd10];
	mul.f32 	%f5, %f1, %f3;
	mul.f32 	%f6, %f2, %f4;
	sub.f32 	%f7, %f5, %f6;
	mul.f32 	%f8, %f1, %f4;
	fma.rn.f32 	%f9, %f2, %f3, %f8;
	add.s64 	%rd11, %rd6, %rd9;
	st.global.v2.f32 	[%rd11], {%f7, %f9};
$L__BB8_2:
	ret;

}
	// .globl	_ZN17signal_processing7kernels20cwt_scalogram_kernelEPK6float2Pfiibf
.visible .entry _ZN17signal_processing7kernels20cwt_scalogram_kernelEPK6float2Pfiibf(
	.param .u64 .ptr .align 1 _ZN17signal_processing7kernels20cwt_scalogram_kernelEPK6float2Pfiibf_param_0,
	.param .u64 .ptr .align 1 _ZN17signal_processing7kernels20cwt_scalogram_kernelEPK6float2Pfiibf_param_1,
	.param .u32 _ZN17signal_processing7kernels20cwt_scalogram_kernelEPK6float2Pfiibf_param_2,
	.param .u32 _ZN17signal_processing7kernels20cwt_scalogram_kernelEPK6float2Pfiibf_param_3,
	.param .u8 _ZN17signal_processing7kernels20cwt_scalogram_kernelEPK6float2Pfiibf_param_4,
	.param .f32 _ZN17signal_processing7kernels20cwt_scalogram_kernelEPK6float2Pfiibf_param_5
)
{
	.reg .pred 	%p<8>;
	.reg .b16 	%rs<2>;
	.reg .b32 	%r<15>;
	.reg .b32 	%f<30>;
	.reg .b64 	%rd<11>;

	ld.param.u64 	%rd2, [_ZN17signal_processing7kernels20cwt_scalogram_kernelEPK6float2Pfiibf_param_0];
	ld.param.u64 	%rd3, [_ZN17signal_processing7kernels20cwt_scalogram_kernelEPK6float2Pfiibf_param_1];
	ld.param.u32 	%r5, [_ZN17signal_processing7kernels20cwt_scalogram_kernelEPK6float2Pfiibf_param_2];
	ld.param.u32 	%r6, [_ZN17signal_processing7kernels20cwt_scalogram_kernelEPK6float2Pfiibf_param_3];
	ld.param.s8 	%rs1, [_ZN17signal_processing7kernels20cwt_scalogram_kernelEPK6float2Pfiibf_param_4];
	ld.param.f32 	%f2, [_ZN17signal_processing7kernels20cwt_scalogram_kernelEPK6float2Pfiibf_param_5];
	cvta.to.global.u64 	%rd1, %rd3;
	mov.u32 	%r1, %ctaid.x;
	mov.u32 	%r7, %ctaid.y;
	mov.u32 	%r8, %ntid.x;
	mov.u32 	%r9, %tid.x;
	mad.lo.s32 	%r10, %r7, %r8, %r9;
	setp.ge.s32 	%p1, %r1, %r6;
	setp.ge.s32 	%p2, %r10, %r5;
	or.pred  	%p3, %p1, %p2;
	@%p3 bra 	$L__BB9_4;
	cvta.to.global.u64 	%rd4, %rd2;
	mad.lo.s32 	%r3, %r5, %r1, %r10;
	mul.wide.u32 	%rd5, %r3, 8;
	add.s64 	%rd6, %rd4, %rd5;
	ld.global.nc.v2.f32 	{%f3, %f4}, [%rd6];
	mul.f32 	%f5, %f4, %f4;
	fma.rn.f32 	%f1, %f3, %f3, %f5;
	setp.eq.s16 	%p4, %rs1, 0;
	@%p4 bra 	$L__BB9_3;
	max.f32 	%f6, %f1, %f2;
	setp.lt.f32 	%p5, %f6, 0f00800000;
	mul.f32 	%f7, %f6, 0f4B000000;
	selp.f32 	%f8, %f7, %f6, %p5;
	selp.f32 	%f9, 0fC1B80000, 0f00000000, %p5;
	mov.b32 	%r11, %f8;
	add.s32 	%r12, %r11, -1059760811;
	and.b32  	%r13, %r12, -8388608;
	sub.s32 	%r14, %r11, %r13;
	mov.b32 	%f10, %r14;
	cvt.rn.f32.s32 	%f11, %r13;
	fma.rn.f32 	%f12, %f11, 0f34000000, %f9;
	add.f32 	%f13, %f10, 0fBF800000;
	fma.rn.f32 	%f14, %f13, 0fBE055027, 0f3E1039F6;
	fma.rn.f32 	%f15, %f14, %f13, 0fBDF8CDCC;
	fma.rn.f32 	%f16, %f15, %f13, 0f3E0F2955;
	fma.rn.f32 	%f17, %f16, %f13, 0fBE2AD8B9;
	fma.rn.f32 	%f18, %f17, %f13, 0f3E4CED0B;
	fma.rn.f32 	%f19, %f18, %f13, 0fBE7FFF22;
	fma.rn.f32 	%f20, %f19, %f13, 0f3EAAAA78;
	fma.rn.f32 	%f21, %f20, %f13, 0fBF000000;
	mul.f32 	%f22, %f13, %f21;
	fma.rn.f32 	%f23, %f22, %f13, %f13;
	fma.rn.f32 	%f24, %f12, 0f3F317218, %f23;
	setp.gt.u32 	%p6, %r11, 2139095039;
	fma.rn.f32 	%f25, %f8, 0f7F800000, 0f7F800000;
	selp.f32 	%f26, %f25, %f24, %p6;
	setp.eq.f32 	%p7, %f8, 0f00000000;
	mul.f32 	%f27, %f26, 0f3EDE5BD9;
	mul.f32 	%f28, %f27, 0f41200000;
	selp.f32 	%f29, 0fFF800000, %f28, %p7;
	mul.wide.u32 	%rd7, %r3, 4;
	add.s64 	%rd8, %rd1, %rd7;
	st.global.f32 	[%rd8], %f29;
	bra.uni 	$L__BB9_4;
$L__BB9_3:
	mul.wide.u32 	%rd9, %r3, 4;
	add.s64 	%rd10, %rd1, %rd9;
	st.global.f32 	[%rd10], %f1;
$L__BB9_4:
	ret;

}
	// .globl	_ZN17signal_processing7kernels23dwt_haar_forward_kernelEPKfPfS3_i
.visible .entry _ZN17signal_processing7kernels23dwt_haar_forward_kernelEPKfPfS3_i(
	.param .u64 .ptr .align 1 _ZN17signal_processing7kernels23dwt_haar_forward_kernelEPKfPfS3_i_param_0,
	.param .u64 .ptr .align 1 _ZN17signal_processing7kernels23dwt_haar_forward_kernelEPKfPfS3_i_param_1,
	.param .u64 .ptr .align 1 _ZN17signal_processing7kernels23dwt_haar_forward_kernelEPKfPfS3_i_param_2,
	.param .u32 _ZN17signal_processing7kernels23dwt_haar_forward_kernelEPKfPfS3_i_param_3
)
{
	.reg .pred 	%p<2>;
	.reg .b32 	%r<10>;
	.reg .b32 	%f<7>;
	.reg .b64 	%rd<12>;

	ld.param.u64 	%rd1, [_ZN17signal_processing7kernels23dwt_haar_forward_kernelEPKfPfS3_i_param_0];
	ld.param.u64 	%rd2, [_ZN17signal_processing7kernels23dwt_haar_forward_kernelEPKfPfS3_i_param_1];
	ld.param.u64 	%rd3, [_ZN17signal_processing7kernels23dwt_haar_forward_kernelEPKfPfS3_i_param_2];
	ld.param.u32 	%r2, [_ZN17signal_processing7kernels23dwt_haar_forward_kernelEPKfPfS3_i_param_3];
	mov.u32 	%r3, %ctaid.x;
	mov.u32 	%r4, %ntid.x;
	mov.u32 	%r5, %tid.x;
	mad.lo.s32 	%r1, %r3, %r4, %r5;
	shr.u32 	%r6, %r2, 31;
	add.s32 	%r7, %r2, %r6;
	shr.s32 	%r8, %r7, 1;
	setp.ge.s32 	%p1, %r1, %r8;
	@%p1 bra 	$L__BB10_2;
	cvta.to.global.u64 	%rd4, %rd1;
	cvta.to.global.u64 	%rd5, %rd2;
	cvta.to.global.u64 	%rd6, %rd3;
	shl.b32 	%r9, %r1, 1;
	mul.wide.s32 	%rd7, %r9, 4;
	add.s64 	%rd8, %rd4, %rd7;
	ld.global.nc.f32 	%f1, [%rd8];
	ld.global.nc.f32 	%f2, [%rd8+4];
	add.f32 	%f3, %f1, %f2;
	mul.f32 	%f4, %f3, 0f3F3504F3;
	mul.wide.s32 	%rd9, %r1, 4;
	add.s64 	%rd10, %rd5, %rd9;
	st.global.f32 	[%rd10], %f4;
	sub.f32 	%f5, %f1, %f2;
	mul.f32 	%f6, %f5, 0f3F3504F3;
	add.s64 	%rd11, %rd6, %rd9;
	st.global.f32 	[%rd11], %f6;
$L__BB10_2:
	ret;

}
	// .globl	_ZN17signal_processing7kernels23dwt_haar_inverse_kernelEPKfS2_Pfi
.visible .entry _ZN17signal_processing7kernels23dwt_haar_inverse_kernelEPKfS2_Pfi(
	.param .u64 .ptr .align 1 _ZN17signal_processing7kernels23dwt_haar_inverse_kernelEPKfS2_Pfi_param_0,
	.param .u64 .ptr .align 1 _ZN17signal_processing7kernels23dwt_haar_inverse_kernelEPKfS2_Pfi_param_1,
	.param .u64 .ptr .align 1 _ZN17signal_processing7kernels23dwt_haar_inverse_kernelEPKfS2_Pfi_param_2,
	.param .u32 _ZN17signal_processing7kernels23dwt_haar_inverse_kernelEPKfS2_Pfi_param_3
)
{
	.reg .pred 	%p<3>;
	.reg .b32 	%r<10>;
	.reg .b32 	%f<7>;
	.reg .b64 	%rd<14>;

	ld.param.u64 	%rd2, [_ZN17signal_processing7kernels23dwt_haar_inverse_kernelEPKfS2_Pfi_param_0];
	ld.param.u64 	%rd3, [_ZN17signal_processing7kernels23dwt_haar_inverse_kernelEPKfS2_Pfi_param_1];
	ld.param.u64 	%rd4, [_ZN17signal_processing7kernels23dwt_haar_inverse_kernelEPKfS2_Pfi_param_2];
	ld.param.u32 	%r2, [_ZN17signal_processing7kernels23dwt_haar_inverse_kernelEPKfS2_Pfi_param_3];
	cvta.to.global.u64 	%rd1, %rd4;
	mov.u32 	%r3, %ctaid.x;
	mov.u32 	%r4, %ntid.x;
	mov.u32 	%r5, %tid.x;
	mad.lo.s32 	%r1, %r3, %r4, %r5;
	setp.ge.s32 	%p1, %r1, %r2;
	@%p1 bra 	$L__BB11_4;
	cvta.to.global.u64 	%rd5, %rd2;
	cvta.to.global.u64 	%rd6, %rd3;
	shr.u32 	%r6, %r1, 31;
	add.s32 	%r7, %r1, %r6;
	shr.s32 	%r8, %r7, 1;
	mul.wide.s32 	%rd7, %r8, 4;
	add.s64 	%rd8, %rd5, %rd7;
	ld.global.nc.f32 	%f3, [%rd8];
	mul.f32 	%f1, %f3, 0f3F3504F3;
	add.s64 	%rd9, %rd6, %rd7;
	ld.global.nc.f32 	%f4, [%rd9];
	mul.f32 	%f2, %f4, 0f3F3504F3;
	and.b32  	%r9, %r1, 1;
	setp.eq.b32 	%p2, %r9, 1;
	@%p2 bra 	$L__BB11_3;
	add.f32 	%f6, %f1, %f2;
	mul.wide.s32 	%rd12, %r1, 4;
	add.s64 	%rd13, %rd1, %rd12;
	st.global.f32 	[%rd13], %f6;
	bra.uni 	$L__BB11_4;
$L__BB11_3:
	sub.f32 	%f5, %f1, %f2;
	mul.wide.s32 	%rd10, %r1, 4;
	add.s64 	%rd11, %rd1, %rd10;
	st.global.f32 	[%rd11], %f5;
$L__BB11_4:
	ret;

}
	// .globl	_ZN17signal_processing7kernels22dwt_db4_forward_kernelEPKfPfS3_i
.visible .entry _ZN17signal_processing7kernels22dwt_db4_forward_kernelEPKfPfS3_i(
	.param .u64 .ptr .align 1 _ZN17signal_processing7kernels22dwt_db4_forward_kernelEPKfPfS3_i_param_0,
	.param .u64 .ptr .align 1 _ZN17signal_processing7kernels22dwt_db4_forward_kernelEPKfPfS3_i_param_1,
	.param .u64 .ptr .align 1 _ZN17signal_processing7kernels22dwt_db4_forward_kernelEPKfPfS3_i_param_2,
	.param .u32 _ZN17signal_processing7kernels22dwt_db4_forward_kernelEPKfPfS3_i_param_3
)
{
	.reg .pred 	%p<10>;
	.reg .b32 	%r<43>;
	.reg .b32 	%f<19>;
	.reg .b64 	%rd<18>;

	ld.param.u64 	%rd4, [_ZN17signal_processing7kernels22dwt_db4_forward_kernelEPKfPfS3_i_param_0];
	ld.param.u64 	%rd2, [_ZN17signal_processing7kernels22dwt_db4_forward_kernelEPKfPfS3_i_param_1];
	ld.param.u64 	%rd3, [_ZN17signal_processing7kernels22dwt_db4_forward_kernelEPKfPfS3_i_param_2];
	ld.param.u32 	%r18, [_ZN17signal_processing7kernels22dwt_db4_forward_kernelEPKfPfS3_i_param_3];
	cvta.to.global.u64 	%rd1, %rd4;
	mov.u32 	%r19, %ctaid.x;
	mov.u32 	%r20, %ntid.x;
	mov.u32 	%r1, %tid.x;
	mad.lo.s32 	%r2, %r19, %r20, %r1;
	shr.u32 	%r21, %r18, 31;
	add.s32 	%r22, %r18, %r21;
	shr.s32 	%r23, %r22, 1;
	setp.ge.s32 	%p1, %r2, %r23;
	@%p1 bra 	$L__BB12_14;
	shl.b32 	%r3, %r2, 1;
	shl.b32 	%r4, %r18, 1;
	setp.gt.s32 	%p2, %r2, 0;
	@%p2 bra 	$L__BB12_3;
	sub.s32 	%r39, 1, %r3;
	bra.uni 	$L__BB12_4;
$L__BB12_3:
	add.s32 	%r24, %r3, -1;
	setp.gt.s32 	%p3, %r3, %r18;
	not.b32 	%r25, %r3;
	add.s32 	%r26, %r4, %r25;
	selp.b32 	%r39, %r26, %r24, %p3;
$L__BB12_4:
	mul.wide.s32 	%rd5, %r39, 4;
	add.s64 	%rd6, %rd1, %rd5;
	ld.global.nc.f32 	%f1, [%rd6];
	shl.b32 	%r27, %r1, 4;
	mov.u32 	%r28, _ZN17signal_processing7kernels10shared_memE;
	add.s32 	%r8, %r28, %r27;
	st.shared.f32 	[%r8], %f1;
	setp.lt.s32 	%p4, %r2, 0;
	@%p4 bra 	$L__BB12_6;
	setp.lt.s32 	%p5, %r3, %r18;
	sub.s32 	%r29, %r4, %r3;
	add.s32 	%r30, %r29, -2;
	selp.b32 	%r40, %r3, %r30, %p5;
	bra.uni 	$L__BB12_7;
$L__BB12_6:
	neg.s32 	%r40, %r3;
$L__BB12_7:
	setp.lt.s32 	%p6, %r2, 0;
	mul.wide.s32 	%rd7, %r40, 4;
	add.s64 	%rd8, %rd1, %rd7;
	ld.global.nc.f32 	%f2, [%rd8];
	st.shared.f32 	[%r8+4], %f2;
	@%p6 bra 	$L__BB12_9;
	add.s32 	%r31, %r3, 2;
	add.s32 	%r32, %r3, 1;
	setp.gt.s32 	%p7, %r31, %r18;
	sub.s32 	%r33, %r4, %r3;
	add.s32 	%r34, %r33, -3;
	selp.b32 	%r41, %r34, %r32, %p7;
	bra.uni 	$L__BB12_10;
$L__BB12_9:
	not.b32 	%r41, %r3;
$L__BB12_10:
	mul.wide.s32 	%rd9, %r41, 4;
	add.s64 	%rd10, %rd1, %rd9;
	ld.global.nc.f32 	%f3, [%rd10];
	st.shared.f32 	[%r8+8], %f3;
	setp.lt.s32 	%p8, %r2, -1;
	@%p8 bra 	$L__BB12_12;
	add.s32 	%r35, %r3, 3;
	add.s32 	%r36, %r3, 2;
	setp.gt.s32 	%p9, %r35, %r18;
	sub.s32 	%r37, %r4, %r3;
	add.s32 	%r38, %r37, -4;
	selp.b32 	%r42, %r38, %r36, %p9;
	bra.uni 	$L__BB12_13;
$L__BB12_12:
	sub.s32 	%r42, -2, %r3;
$L__BB12_13:
	mul.wide.s32 	%rd11, %r42, 4;
	add.s64 	%rd12, %rd1, %rd11;
	ld.global.nc.f32 	%f4, [%rd12];
	st.shared.f32 	[%r8+12], %f4;
	bar.sync 	0;
	ld.shared.v4.f32 	{%f5, %f6, %f7, %f8}, [%r8];
	mul.f32 	%f9, %f6, 0f3F5625EF;
	fma.rn.f32 	%f10, %f5, 0f3EF746EA, %f9;
	fma.rn.f32 	%f11, %f7, 0f3E6585F8, %f10;
	fma.rn.f32 	%f12, %f8, 0fBE0483EE, %f11;
	cvta.to.global.u64 	%rd13, %rd2;
	mul.wide.s32 	%rd14, %r2, 4;
	add.s64 	%rd15, %rd13, %rd14;
	st.global.f32 	[%rd15], %f12;
	mul.f32 	%f13, %f5, 0fBE0483EE;
	mul.f32 	%f14, %f6, 0f3E6585F8;
	sub.f32 	%f15, %f13, %f14;
	fma.rn.f32 	%f16, %f7, 0f3F5625EF, %f15;
	mul.f32 	%f17, %f8, 0f3EF746EA;
	sub.f32 	%f18, %f16, %f17;
	cvta.to.global.u64 	%rd16, %rd3;
	add.s64 	%rd17, %rd16, %rd14;
	st.global.f32 	[%rd17], %f18;
$L__BB12_14:
	ret;

}
	// .globl	_ZN17signal_processing7kernels22analytic_signal_kernelEPK6float2PS1_i
.visible .entry _ZN17signal_processing7kernels22analytic_signal_kernelEPK6float2PS1_i(
	.param .u64 .ptr .align 1 _ZN17signal_processing7kernels22analytic_signal_kernelEPK6float2PS1_i_param_0,
	.param .u64 .ptr .align 1 _ZN17signal_processing7kernels22analytic_signal_kernelEPK6float2PS1_i_param_1,
	.param .u32 _ZN17signal_processing7kernels22analytic_signal_kernelEPK6float2PS1_i_param_2
)
{
	.reg .pred 	%p<4>;
	.reg .b32 	%r<9>;
	.reg .b32 	%f<8>;
	.reg .b64 	%rd<10>;

	ld.param.u64 	%rd3, [_ZN17signal_processing7kernels22analytic_signal_kernelEPK6float2PS1_i_param_0];
	ld.param.u64 	%rd4, [_ZN17signal_processing7kernels22analytic_signal_kernelEPK6float2PS1_i_param_1];
	ld.param.u32 	%r2, [_ZN17signal_processing7kernels22analytic_signal_kernelEPK6float2PS1_i_param_2];
	cvta.to.global.u64 	%rd1, %rd3;
	cvta.to.global.u64 	%rd2, %rd4;
	mov.u32 	%r3, %ctaid.x;
	mov.u32 	%r4, %ntid.x;
	mov.u32 	%r5, %tid.x;
	mad.lo.s32 	%r1, %r3, %r4, %r5;
	setp.ge.s32 	%p1, %r1, %r2;
	@%p1 bra 	$L__BB13_6;
	setp.ne.s32 	%p2, %r1, 0;
	@%p2 bra 	$L__BB13_3;
	ld.global.nc.v2.f32 	{%f6, %f7}, [%rd1];
	st.global.v2.f32 	[%rd2], {%f6, %f7};
	bra.uni 	$L__BB13_6;
$L__BB13_3:
	shr.u32 	%r6, %r2, 31;
	add.s32 	%r7, %r2, %r6;
	shr.s32 	%r8, %r7, 1;
	setp.ge.s32 	%p3, %r1, %r8;
	@%p3 bra 	$L__BB13_5;
	mul.wide.s32 	%rd7, %r1, 8;
	add.s64 	%rd8, %rd1, %rd7;
	ld.global.nc.v2.f32 	{%f2, %f3}, [%rd8];
	add.f32 	%f4, %f2, %f2;
	add.s64 	%rd9, %rd2, %rd7;
	add.f32 	%f5, %f3, %f3;
	st.global.v2.f32 	[%rd9], {%f4, %f5};
	bra.uni 	$L__BB13_6;
$L__BB13_5:
	mul.wide.s32 	%rd5, %r1, 8;
	add.s64 	%rd6, %rd2, %rd5;
	mov.f32 	%f1, 0f00000000;
	st.global.v2.f32 	[%rd6], {%f1, %f1};
$L__BB13_6:
	ret;

}
	// .globl	_ZN17signal_processing7kernels19wigner_ville_kernelEPK6float2Pfii
.visible .entry _ZN17signal_processing7kernels19wigner_ville_kernelEPK6float2Pfii(
	.param .u64 .ptr .align 1 _ZN17signal_processing7kernels19wigner_ville_kernelEPK6float2Pfii_param_0,
	.param .u64 .ptr .align 1 _ZN17signal_processing7kernels19wigner_ville_kernelEPK6float2Pfii_param_1,
	.param .u32 _ZN17signal_processing7kernels19wigner_ville_kernelEPK6float2Pfii_param_2,
	.param .u32 _ZN17signal_processing7kernels19wigner_ville_kernelEPK6float2Pfii_param_3
)
{
	.local .align 4 .b8 	__local_depot14[28];
	.reg .b64 	%SP;
	.reg .b64 	%SPL;
	.reg .pred 	%p<25>;
	.reg .b32 	%r<103>;
	.reg .b32 	%f<85>;
	.reg .b64 	%rd<49>;
	.reg .b64 	%fd<5>;

	mov.u64 	%SPL, __local_depot14;
	ld.param.u64 	%rd14, [_ZN17signal_processing7kernels19wigner_ville_kernelEPK6float2Pfii_param_0];
	ld.param.u32 	%r35, [_ZN17signal_processing7kernels19wigner_ville_kernelEPK6float2Pfii_param_2];
	ld.param.u32 	%r37, [_ZN17signal_processing7kernels19wigner_ville_kernelEPK6float2Pfii_param_3];
	add.u64 	%rd1, %SPL, 0;
	add.u64 	%rd2, %SPL, 0;
	mov.u32 	%r1, %ctaid.x;
	mov.u32 	%r38, %ctaid.y;
	mov.u32 	%r39, %ntid.x;
	mov.u32 	%r40, %tid.x;
	mad.lo.s32 	%r41, %r38, %r39, %r40;
	setp.ge.s32 	%p1, %r1, %r35;
	setp.ge.s32 	%p2, %r41, %r37;
	or.pred  	%p3, %p1, %p2;
	@%p3 bra 	$L__BB14_23;
	not.b32 	%r42, %r1;
	add.s32 	%r43, %r35, %r42;
	min.s32 	%r3, %r1, %r43;
	setp.lt.s32 	%p4, %r43, 0;
	mov.f32 	%f81, 0f00000000;
	mov.f32 	%f82, %f81;
	@%p4 bra 	$L__BB14_22;
	cvta.to.global.u64 	%rd3, %rd14;
	neg.s32 	%r94, %r3;
	cvt.rn.f32.u32 	%f1, %r37;
	mov.f32 	%f82, 0f00000000;
	mov.u64 	%rd32, __cudart_i2opi_f;
	mov.f32 	%f81, %f82;
$L__BB14_3:
	shr.u32 	%r44, %r94, 31;
	add.s32 	%r45, %r94, %r44;
	shr.s32 	%r46, %r45, 1;
	add.s32 	%r6, %r46, %r1;
	sub.s32 	%r7, %r1, %r46;
	or.b32  	%r47, %r7, %r6;
	setp.lt.s32 	%p5, %r47, 0;
	max.s32 	%r48, %r6, %r7;
	setp.ge.s32 	%p6, %r48, %r35;
	or.pred  	%p7, %p6, %p5;
	@%p7 bra 	$L__BB14_21;
	mul.wide.s32 	%rd18, %r6, 8;
	add.s64 	%rd19, %rd3, %rd18;
	ld.global.nc.v2.f32 	{%f24, %f25}, [%rd19];
	mul.wide.s32 	%rd20, %r7, 8;
	add.s64 	%rd21, %rd3, %rd20;
	ld.global.nc.v2.f32 	{%f26, %f27}, [%rd21];
	mul.f32 	%f28, %f25, %f27;
	fma.rn.f32 	%f4, %f24, %f26, %f28;
	mul.f32 	%f29, %f25, %f26;
	mul.f32 	%f30, %f24, %f27;
	sub.f32 	%f5, %f29, %f30;
	cvt.rn.f32.s32 	%f31, %r94;
	cvt.rn.f32.u32 	%f32, %r41;
	mul.f32 	%f33, %f32, 0fC0C90FDB;
	mul.f32 	%f34, %f33, %f31;
	div.rn.f32 	%f6, %f34, %f1;
	mul.f32 	%f35, %f6, 0f3F22F983;
	cvt.rni.s32.f32 	%r102, %f35;
	cvt.rn.f32.s32 	%f36, %r102;
	fma.rn.f32 	%f37, %f36, 0fBFC90FDA, %f6;
	fma.rn.f32 	%f38, %f36, 0fB3A22168, %f37;
	fma.rn.f32 	%f80, %f36, 0fA7C234C5, %f38;
	abs.f32 	%f8, %f6;
	setp.ltu.f32 	%p8, %f8, 0f47CE4780;
	mov.u32 	%r98, %r102;
	mov.f32 	%f79, %f80;
	@%p8 bra 	$L__BB14_12;
	setp.neu.f32 	%p9, %f8, 0f7F800000;
	@%p9 bra 	$L__BB14_7;
	mov.f32 	%f41, 0f00000000;
	mul.rn.f32 	%f79, %f6, %f41;
	mov.b32 	%r98, 0;
	bra.uni 	$L__BB14_12;
$L__BB14_7:
	mov.b32 	%r9, %f6;
	mov.b64 	%rd47, 0;
	mov.b32 	%r95, 0;
	mov.u64 	%rd45, __cudart_i2opi_f;
	mov.u64 	%rd46, %rd2;
$L__BB14_8:
	.pragma "nounroll";
	ld.global.nc.u32 	%r50, [%rd45];
	shl.b32 	%r51, %r9, 8;
	or.b32  	%r52, %r51, -2147483648;
	mad.wide.u32 	%rd24, %r50, %r52, %rd47;
	shr.u64 	%rd47, %rd24, 32;
	st.local.u32 	[%rd46], %rd24;
	add.s32 	%r95, %r95, 1;
	add.s64 	%rd46, %rd46, 4;
	add.s64 	%rd45, %rd45, 4;
	setp.ne.s32 	%p10, %r95, 6;
	@%p10 bra 	$L__BB14_8;
	shr.u32 	%r53, %r9, 23;
	st.local.u32 	[%rd2+24], %rd47;
	and.b32  	%r12, %r53, 31;
	and.b32  	%r54, %r53, 224;
	add.s32 	%r55, %r54, -128;
	shr.u32 	%r56, %r55, 5;
	mul.wide.u32 	%rd25, %r56, 4;
	sub.s64 	%rd10, %rd2, %rd25;
	ld.local.u32 	%r96, [%rd10+24];
	ld.local.u32 	%r97, [%rd10+20];
	setp.eq.s32 	%p11, %r12, 0;
	@%p11 bra 	$L__BB14_11;
	shf.l.wrap.b32 	%r96, %r97, %r96, %r12;
	ld.local.u32 	%r57, [%rd10+16];
	shf.l.wrap.b32 	%r97, %r57, %r97, %r12;
$L__BB14_11:
	shr.u32 	%r58, %r96, 30;
	shf.l.wrap.b32 	%r59, %r97, %r96, 2;
	shl.b32 	%r60, %r97, 2;
	shr.u32 	%r61, %r59, 31;
	add.s32 	%r62, %r61, %r58;
	neg.s32 	%r63, %r62;
	setp.lt.s32 	%p12, %r9, 0;
	selp.b32 	%r98, %r63, %r62, %p12;
	xor.b32  	%r64, %r59, %r9;
	shr.s32 	%r65, %r59, 31;
	xor.b32  	%r66, %r65, %r59;
	xor.b32  	%r67, %r65, %r60;
	cvt.u64.u32 	%rd26, %r66;
	shl.b64 	%rd27, %rd26, 32;
	cvt.u64.u32 	%rd28, %r67;
	or.b64  	%rd29, %rd27, %rd28;
	cvt.rn.f64.s64 	%fd1, %rd29;
	mul.f64 	%fd2, %fd1, 0d3BF921FB54442D19;
	cvt.rn.f32.f64 	%f39, %fd2;
	neg.f32 	%f40, %f39;
	setp.lt.s32 	%p13, %r64, 0;
	selp.f32 	%f79, %f40, %f39, %p13;
$L__BB14_12:
	setp.ltu.f32 	%p14, %f8, 0f47CE4780;
	add.s32 	%r69, %r98, 1;
	mul.rn.f32 	%f42, %f79, %f79;
	and.b32  	%r70, %r98, 1;
	setp.eq.b32 	%p15, %r70, 1;
	selp.f32 	%f43, %f79, 0f3F800000, %p15;
	fma.rn.f32 	%f44, %f42, %f43, 0f00000000;
	fma.rn.f32 	%f45, %f42, 0f37CBAC00, 0fBAB607ED;
	selp.f32 	%f46, 0fB94D4153, %f45, %p15;
	selp.f32 	%f47, 0f3C0885E4, 0f3D2AAABB, %p15;
	fma.rn.f32 	%f48, %f46, %f42, %f47;
	selp.f32 	%f49, 0fBE2AAAA8, 0fBEFFFFFF, %p15;
	fma.rn.f32 	%f50, %f48, %f42, %f49;
	fma.rn.f32 	%f51, %f50, %f44, %f43;
	and.b32  	%r71, %r69, 2;
	setp.eq.s32 	%p16, %r71, 0;
	mov.f32 	%f52, 0f00000000;
	sub.f32 	%f53, %f52, %f51;
	selp.f32 	%f12, %f51, %f53, %p16;
	@%p14 bra 	$L__BB14_20;
	setp.neu.f32 	%p17, %f8, 0f7F800000;
	@%p17 bra 	$L__BB14_15;
	mov.f32 	%f56, 0f00000000;
	mul.rn.f32 	%f80, %f6, %f56;
	mov.b32 	%r102, 0;
	bra.uni 	$L__BB14_20;
$L__BB14_15:
	mov.b32 	%r21, %f6;
	shl.b32 	%r73, %r21, 8;
	or.b32  	%r22, %r73, -2147483648;
	mov.b64 	%rd48, 0;
	mov.b32 	%r99, 0;
$L__BB14_16:
	.pragma "nounroll";
	mul.wide.u32 	%rd31, %r99, 4;
	add.s64 	%rd33, %rd32, %rd31;
	ld.global.nc.u32 	%r74, [%rd33];
	mad.wide.u32 	%rd34, %r74, %r22, %rd48;
	shr.u64 	%rd48, %rd34, 32;
	add.s64 	%rd35, %rd1, %rd31;
	st.local.u32 	[%rd35], %rd34;
	add.s32 	%r99, %r99, 1;
	setp.ne.s32 	%p18, %r99, 6;
	@%p18 bra 	$L__BB14_16;
	shr.u32 	%r75, %r21, 23;
	st.local.u32 	[%rd1+24], %rd48;
	and.b32  	%r25, %r75, 31;
	and.b32  	%r76, %r75, 224;
	add.s32 	%r77, %r76, -128;
	shr.u32 	%r78, %r77, 5;
	mul.wide.u32 	%rd36, %r78, 4;
	sub.s64 	%rd13, %rd1, %rd36;
	ld.local.u32 	%r100, [%rd13+24];
	ld.local.u32 	%r101, [%rd13+20];
	setp.eq.s32 	%p19, %r25, 0;
	@%p19 bra 	$L__BB14_19;
	shf.l.wrap.b32 	%r100, %r101, %r100, %r25;
	ld.local.u32 	%r79, [%rd13+16];
	shf.l.wrap.b32 	%r101, %r79, %r101, %r25;
$L__BB14_19:
	shr.u32 	%r80, %r100, 30;
	shf.l.wrap.b32 	%r81, %r101, %r100, 2;
	shl.b32 	%r82, %r101, 2;
	shr.u32 	%r83, %r81, 31;
	add.s32 	%r84, %r83, %r80;
	neg.s32 	%r85, %r84;
	setp.lt.s32 	%p20, %r21, 0;
	selp.b32 	%r102, %r85, %r84, %p20;
	xor.b32  	%r86, %r81, %r21;
	shr.s32 	%r87, %r81, 31;
	xor.b32  	%r88, %r87, %r81;
	xor.b32  	%r89, %r87, %r82;
	cvt.u64.u32 	%rd37, %r88;
	shl.b64 	%rd38, %rd37, 32;
	cvt.u64.u32 	%rd39, %r89;
	or.b64  	%rd40, %rd38, %rd39;
	cvt.rn.f64.s64 	%fd3, %rd40;
	mul.f64 	%fd4, %fd3, 0d3BF921FB54442D19;
	cvt.rn.f32.f64 	%f54, %fd4;
	neg.f32 	%f55, %f54;
	setp.lt.s32 	%p21, %r86, 0;
	selp.f32 	%f80, %f55, %f54, %p21;
$L__BB14_20:
	mul.rn.f32 	%f57, %f80, %f80;
	and.b32  	%r91, %r102, 1;
	setp.eq.b32 	%p22, %r91, 1;
	selp.f32 	%f58, 0f3F800000, %f80, %p22;
	fma.rn.f32 	%f59, %f57, %f58, 0f00000000;
	fma.rn.f32 	%f60, %f57, 0f37CBAC00, 0fBAB607ED;
	selp.f32 	%f61, %f60, 0fB94D4153, %p22;
	selp.f32 	%f62, 0f3D2AAABB, 0f3C0885E4, %p22;
	fma.rn.f32 	%f63, %f61, %f57, %f62;
	selp.f32 	%f64, 0fBEFFFFFF, 0fBE2AAAA8, %p22;
	fma.rn.f32 	%f65, %f63, %f57, %f64;
	fma.rn.f32 	%f66, %f65, %f59, %f58;
	and.b32  	%r92, %r102, 2;
	setp.eq.s32 	%p23, %r92, 0;
	mov.f32 	%f67, 0f00000000;
	sub.f32 	%f68, %f67, %f66;
	selp.f32 	%f69, %f66, %f68, %p23;
	mul.f32 	%f70, %f4, %f12;
	mul.f32 	%f71, %f5, %f69;
	sub.f32 	%f72, %f70, %f71;
	add.f32 	%f81, %f81, %f72;
	mul.f32 	%f73, %f4, %f69;
	fma.rn.f32 	%f74, %f5, %f12, %f73;
	add.f32 	%f82, %f82, %f74;
$L__BB14_21:
	add.s32 	%r34, %r94, 1;
	setp.ne.s32 	%p24, %r94, %r3;
	mov.u32 	%r94, %r34;
	@%p24 bra 	$L__BB14_3;
$L__BB14_22:
	ld.param.u64 	%rd44, [_ZN17signal_processing7kernels19wigner_ville_kernelEPK6float2Pfii_param_1];
	mul.f32 	%f75, %f82, %f82;
	fma.rn.f32 	%f76, %f81, %f81, %f75;
	mad.lo.s32 	%r93, %r37, %r1, %r41;
	cvta.to.global.u64 	%rd41, %rd44;
	mul.wide.u32 	%rd42, %r93, 4;
	add.s64 	%rd43, %rd41, %rd42;
	st.global.f32 	[%rd43], %f76;
$L__BB14_23:
	ret;

}
	// .globl	_ZN17signal_processing7kernels21mel_filterbank_kernelEPKfPfS2_iii
.visible .entry _ZN17signal_processing7kernels21mel_filterbank_kernelEPKfPfS2_iii(
	.param .u64 .ptr .align 1 _ZN17signal_processing7kernels21mel_filterbank_kernelEPKfPfS2_iii_param_0,
	.param .u64 .ptr .align 1 _ZN17signal_processing7kernels21mel_filterbank_kernelEPKfPfS2_iii_param_1,
	.param .u64 .ptr .align 1 _ZN17signal_processing7kernels21mel_filterbank_kernelEPKfPfS2_iii_param_2,
	.param .u32 _ZN17signal_processing7kernels21mel_filterbank_kernelEPKfPfS2_iii_param_3,
	.param .u32 _ZN17signal_processing7kernels21mel_filterbank_kernelEPKfPfS2_iii_param_4,
	.param .u32 _ZN17signal_processing7kernels21mel_filterbank_kernelEPKfPfS2_iii_param_5
)
{
	.reg .pred 	%p<13>;
	.reg .b32 	%r<36>;
	.reg .b32 	%f<112>;
	.reg .b64 	%rd<57>;

	ld.param.u64 	%rd16, [_ZN17signal_processing7kernels21mel_filterbank_kernelEPKfPfS2_iii_param_0];
	ld.param.u64 	%rd15, [_ZN17signal_processing7kernels21mel_filterbank_kernelEPKfPfS2_iii_param_1];
	ld.param.u64 	%rd17, [_ZN17signal_processing7kernels21mel_filterbank_kernelEPKfPfS2_iii_param_2];
	ld.param.u32 	%r22, [_ZN17signal_processing7kernels21mel_filterbank_kernelEPKfPfS2_iii_param_3];
	ld.param.u32 	%r20, [_ZN17signal_processing7kernels21mel_filterbank_kernelEPKfPfS2_iii_param_4];
	ld.param.u32 	%r21, [_ZN17signal_processing7kernels21mel_filterbank_kernelEPKfPfS2_iii_param_5];
	cvta.to.global.u64 	%rd1, %rd17;
	cvta.to.global.u64 	%rd2, %rd16;
	mov.u32 	%r1, %ctaid.x;
	mov.u32 	%r2, %tid.x;
	setp.ge.s32 	%p1, %r1, %r22;
	setp.ge.s32 	%p2, %r2, %r21;
	or.pred  	%p3, %p1, %p2;
	@%p3 bra 	$L__BB15_15;
	setp.lt.s32 	%p4, %r20, 1;
	mov.f32 	%f111, 0f00000000;
	@%p4 bra 	$L__BB15_14;
	mul.lo.s32 	%r3, %r20, %r1;
	mul.lo.s32 	%r4, %r20, %r2;
	and.b32  	%r5, %r20, 15;
	setp.lt.u32 	%p5, %r20, 16;
	mov.f32 	%f111, 0f00000000;
	mov.b32 	%r33, 0;
	@%p5 bra 	$L__BB15_5;
	and.b32  	%r33, %r20, 2147483632;
	neg.s32 	%r31, %r33;
	mul.wide.u32 	%rd18, %r3, 4;
	add.s64 	%rd19, %rd18, %rd2;
	add.s64 	%rd54, %rd19, 32;
	mul.wide.u32 	%rd20, %r4, 4;
	add.s64 	%rd21, %rd20, %rd1;
	add.s64 	%rd53, %rd21, 32;
	mov.f32 	%f111, 0f00000000;
$L__BB15_4:
	.pragma "nounroll";
	ld.global.nc.f32 	%f18, [%rd54+-32];
	ld.global.nc.f32 	%f19, [%rd53+-32];
	fma.rn.f32 	%f20, %f18, %f19, %f111;
	ld.global.nc.f32 	%f21, [%rd54+-28];
	ld.global.nc.f32 	%f22, [%rd53+-28];
	fma.rn.f32 	%f23, %f21, %f22, %f20;
	ld.global.nc.f32 	%f24, [%rd54+-24];
	ld.global.nc.f32 	%f25, [%rd53+-24];
	fma.rn.f32 	%f26, %f24, %f25, %f23;
	ld.global.nc.f32 	%f27, [%rd54+-20];
	ld.global.nc.f32 	%f28, [%rd53+-20];
	fma.rn.f32 	%f29, %f27, %f28, %f26;
	ld.global.nc.f32 	%f30, [%rd54+-16];
	ld.global.nc.f32 	%f31, [%rd53+-16];
	fma.rn.f32 	%f32, %f30, %f31, %f29;
	ld.global.nc.f32 	%f33, [%rd54+-12];
	ld.global.nc.f32 	%f34, [%rd53+-12];
	fma.rn.f32 	%f35, %f33, %f34, %f32;
	ld.global.nc.f32 	%f36, [%rd54+-8];
	ld.global.nc.f32 	%f37, [%rd53+-8];
	fma.rn.f32 	%f38, %f36, %f37, %f35;
	ld.global.nc.f32 	%f39, [%rd54+-4];
	ld.global.nc.f32 	%f40, [%rd53+-4];
	fma.rn.f32 	%f41, %f39, %f40, %f38;
	ld.global.nc.f32 	%f42, [%rd54];
	ld.global.nc.f32 	%f43, [%rd53];
	fma.rn.f32 	%f44, %f42, %f43, %f41;
	ld.global.nc.f32 	%f45, [%rd54+4];
	ld.global.nc.f32 	%f46, [%rd53+4];
	fma.rn.f32 	%f47, %f45, %f46, %f44;
	ld.global.nc.f32 	%f48, [%rd54+8];
	ld.global.nc.f32 	%f49, [%rd53+8];
	fma.rn.f32 	%f50, %f48, %f49, %f47;
	ld.global.nc.f32 	%f51, [%rd54+12];
	ld.global.nc.f32 	%f52, [%rd53+12];
	fma.rn.f32 	%f53, %f51, %f52, %f50;
	ld.global.nc.f32 	%f54, [%rd54+16];
	ld.global.nc.f32 	%f55, [%rd53+16];
	fma.rn.f32 	%f56, %f54, %f55, %f53;
	ld.global.nc.f32 	%f57, [%rd54+20];
	ld.global.nc.f32 	%f58, [%rd53+20];
	fma.rn.f32 	%f59, %f57, %f58, %f56;
	ld.global.nc.f32 	%f60, [%rd54+24];
	ld.global.nc.f32 	%f61, [%rd53+24];
	fma.rn.f32 	%f62, %f60, %f61, %f59;
	ld.global.nc.f32 	%f63, [%rd54+28];
	ld.global.nc.f32 	%f64, [%rd53+28];
	fma.rn.f32 	%f111, %f63, %f64, %f62;
	add.s32 	%r31, %r31, 16;
	add.s64 	%rd54, %rd54, 64;
	add.s64 	%rd53, %rd53, 64;
	setp.ne.s32 	%p6, %r31, 0;
	@%p6 bra 	$L__BB15_4;
$L__BB15_5:
	setp.eq.s32 	%p7, %r5, 0;
	@%p7 bra 	$L__BB15_14;
	and.b32  	%r11, %r20, 7;
	setp.lt.u32 	%p8, %r5, 8;
	@%p8 bra 	$L__BB15_8;
	add.s32 	%r24, %r33, %r3;
	mul.wide.u32 	%rd22, %r24, 4;
	add.s64 	%rd23, %rd2, %rd22;
	ld.global.nc.f32 	%f66, [%rd23];
	add.s32 	%r25, %r33, %r4;
	mul.wide.u32 	%rd24, %r25, 4;
	add.s64 	%rd25, %rd1, %rd24;
	ld.global.nc.f32 	%f67, [%rd25];
	fma.rn.f32 	%f68, %f66, %f67, %f111;
	cvt.u64.u32 	%rd26, %r3;
	cvt.u64.u32 	%rd27, %r33;
	add.s64 	%rd28, %rd27, %rd26;
	shl.b64 	%rd29, %rd28, 2;
	add.s64 	%rd30, %rd2, %rd29;
	ld.global.nc.f32 	%f69, [%rd30+4];
	cvt.u64.u32 	%rd31, %r4;
	add.s64 	%rd32, %rd27, %rd31;
	shl.b64 	%rd33, %rd32, 2;
	add.s64 	%rd34, %rd1, %rd33;
	ld.global.nc.f32 	%f70, [%rd34+4];
	fma.rn.f32 	%f71, %f69, %f70, %f68;
	ld.global.nc.f32 	%f72, [%rd30+8];
	ld.global.nc.f32 	%f73, [%rd34+8];
	fma.rn.f32 	%f74, %f72, %f73, %f71;
	ld.global.nc.f32 	%f75, [%rd30+12];
	ld.global.nc.f32 	%f76, [%rd34+12];
	fma.rn.f32 	%f77, %f75, %f76, %f74;
	ld.global.nc.f32 	%f78, [%rd30+16];
	ld.global.nc.f32 	%f79, [%rd34+16];
	fma.rn.f32 	%f80, %f78, %f79, %f77;
	ld.global.nc.f32 	%f81, [%rd30+20];
	ld.global.nc.f32 	%f82, [%rd34+20];
	fma.rn.f32 	%f83, %f81, %f82, %f80;
	ld.global.nc.f32 	%f84, [%rd30+24];
	ld.global.nc.f32 	%f85, [%rd34+24];
	fma.rn.f32 	%f86, %f84, %f85, %f83;
	ld.global.nc.f32 	%f87, [%rd30+28];
	ld.global.nc.f32 	%f88, [%rd34+28];
	fma.rn.f32 	%f111, %f87, %f88, %f86;
	add.s32 	%r33, %r33, 8;
$L__BB15_8:
	setp.eq.s32 	%p9, %r11, 0;
	@%p9 bra 	$L__BB15_14;
	and.b32  	%r14, %r20, 3;
	setp.lt.u32 	%p10, %r11, 4;
	@%p10 bra 	$L__BB15_11;
	add.s32 	%r26, %r33, %r3;
	mul.wide.u32 	%rd35, %r26, 4;
	add.s64 	%rd36, %rd2, %rd35;
	ld.global.nc.f32 	%f90, [%rd36];
	add.s32 	%r27, %r33, %r4;
	mul.wide.u32 	%rd37, %r27, 4;
	add.s64 	%rd38, %rd1, %rd37;
	ld.global.nc.f32 	%f91, [%rd38];
	fma.rn.f32 	%f92, %f90, %f91, %f111;
	cvt.u64.u32 	%rd39, %r3;
	cvt.u64.u32 	%rd40, %r33;
	add.s64 	%rd41, %rd40, %rd39;
	shl.b64 	%rd42, %rd41, 2;
	add.s64 	%rd43, %rd2, %rd42;
	ld.global.nc.f32 	%f93, [%rd43+4];
	cvt.u64.u32 	%rd44, %r4;
	add.s64 	%rd45, %rd40, %rd44;
	shl.b64 	%rd46, %rd45, 2;
	add.s64 	%rd47, %rd1, %rd46;
	ld.global.nc.f32 	%f94, [%rd47+4];
	fma.rn.f32 	%f95, %f93, %f94, %f92;
	ld.global.nc.f32 	%f96, [%rd43+8];
	ld.global.nc.f32 	%f97, [%rd47+8];
	fma.rn.f32 	%f98, %f96, %f97, %f95;
	ld.global.nc.f32 	%f99, [%rd43+12];
	ld.global.nc.f32 	%f100, [%rd47+12];
	fma.rn.f32 	%f111, %f99, %f100, %f98;
	add.s32 	%r33, %r33, 4;
$L__BB15_11:
	setp.eq.s32 	%p11, %r14, 0;
	@%p11 bra 	$L__BB15_14;
	add.s32 	%r28, %r33, %r4;
	mul.wide.u32 	%rd48, %r28, 4;
	add.s64 	%rd56, %rd1, %rd48;
	add.s32 	%r29, %r33, %r3;
	mul.wide.u32 	%rd49, %r29, 4;
	add.s64 	%rd55, %rd2, %rd49;
	neg.s32 	%r35, %r14;
$L__BB15_13:
	.pragma "nounroll";
	ld.global.nc.f32 	%f101, [%rd55];
	ld.global.nc.f32 	%f102, [%rd56];
	fma.rn.f32 	%f111, %f101, %f102, %f111;
	add.s64 	%rd56, %rd56, 4;
	add.s64 	%rd55, %rd55, 4;
	add.s32 	%r35, %r35, 1;
	setp.ne.s32 	%p12, %r35, 0;
	@%p12 bra 	$L__BB15_13;
$L__BB15_14:
	mad.lo.s32 	%r30, %r21, %r1, %r2;
	cvta.to.global.u64 	%rd50, %rd15;
	mul.wide.u32 	%rd51, %r30, 4;
	add.s64 	%rd52, %rd50, %rd51;
	st.global.f32 	[%rd52], %f111;
$L__BB15_15:
	ret;

}
	// .globl	_ZN17signal_processing7kernels15mfcc_dct_kernelEPKfPfiii
.visible .entry _ZN17signal_processing7kernels15mfcc_dct_kernelEPKfPfiii(
	.param .u64 .ptr .align 1 _ZN17signal_processing7kernels15mfcc_dct_kernelEPKfPfiii_param_0,
	.param .u64 .ptr .align 1 _ZN17signal_processing7kernels15mfcc_dct_kernelEPKfPfiii_param_1,
	.param .u32 _ZN17signal_processing7kernels15mfcc_dct_kernelEPKfPfiii_param_2,
	.param .u32 _ZN17signal_processing7kernels15mfcc_dct_kernelEPKfPfiii_param_3,
	.param .u32 _ZN17signal_processing7kernels15mfcc_dct_kernelEPKfPfiii_param_4
)
{
	.local .align 4 .b8 	__local_depot16[28];
	.reg .b64 	%SP;
	.reg .b64 	%SPL;
	.reg .pred 	%p<16>;
	.reg .b32 	%r<57>;
	.reg .b32 	%f<66>;
	.reg .b64 	%rd<29>;
	.reg .b64 	%fd<3>;

	mov.u64 	%SPL, __local_depot16;
	ld.param.u64 	%rd10, [_ZN17signal_processing7kernels15mfcc_dct_kernelEPKfPfiii_param_0];
	ld.param.u64 	%rd11, [_ZN17signal_processing7kernels15mfcc_dct_kernelEPKfPfiii_param_1];
	ld.param.u32 	%r22, [_ZN17signal_processing7kernels15mfcc_dct_kernelEPKfPfiii_param_2];
	ld.param.u32 	%r20, [_ZN17signal_processing7kernels15mfcc_dct_kernelEPKfPfiii_param_3];
	ld.param.u32 	%r21, [_ZN17signal_processing7kernels15mfcc_dct_kernelEPKfPfiii_param_4];
	add.u64 	%rd1, %SPL, 0;
	mov.u32 	%r1, %ctaid.x;
	mov.u32 	%r2, %tid.x;
	setp.ge.s32 	%p1, %r1, %r22;
	setp.ge.s32 	%p2, %r2, %r21;
	or.pred  	%p3, %p1, %p2;
	@%p3 bra 	$L__BB16_13;
	setp.lt.s32 	%p4, %r20, 1;
	mov.f32 	%f65, 0f00000000;
	@%p4 bra 	$L__BB16_12;
	mul.lo.s32 	%r3, %r20, %r1;
	cvt.rn.f32.u32 	%f15, %r20;
	mov.f32 	%f16, 0f40490FDB;
	div.rn.f32 	%f1, %f16, %f15;
	cvt.rn.f32.u32 	%f2, %r2;
	cvta.to.global.u64 	%rd2, %rd10;
	mov.f32 	%f65, 0f00000000;
	mov.b32 	%r52, 0;
	mov.u64 	%rd15, __cudart_i2opi_f;
$L__BB16_3:
	add.s32 	%r24, %r52, %r3;
	mul.wide.u32 	%rd13, %r24, 4;
	add.s64 	%rd14, %rd2, %rd13;
	ld.global.nc.f32 	%f17, [%rd14];
	max.f32 	%f4, %f17, 0f2EDBE6FF;
	cvt.rn.f32.u32 	%f18, %r52;
	add.f32 	%f19, %f18, 0f3F000000;
	mul.f32 	%f20, %f1, %f19;
	mul.f32 	%f5, %f20, %f2;
	mul.f32 	%f21, %f5, 0f3F22F983;
	cvt.rni.s32.f32 	%r56, %f21;
	cvt.rn.f32.s32 	%f22, %r56;
	fma.rn.f32 	%f23, %f22, 0fBFC90FDA, %f5;
	fma.rn.f32 	%f24, %f22, 0fB3A22168, %f23;
	fma.rn.f32 	%f64, %f22, 0fA7C234C5, %f24;
	abs.f32 	%f7, %f5;
	setp.ltu.f32 	%p5, %f7, 0f47CE4780;
	@%p5 bra 	$L__BB16_11;
	setp.neu.f32 	%p6, %f7, 0f7F800000;
	@%p6 bra 	$L__BB16_6;
	mov.f32 	%f27, 0f00000000;
	mul.rn.f32 	%f64, %f5, %f27;
	mov.b32 	%r56, 0;
	bra.uni 	$L__BB16_11;
$L__BB16_6:
	mov.b32 	%r6, %f5;
	shl.b32 	%r26, %r6, 8;
	or.b32  	%r7, %r26, -2147483648;
	mov.b64 	%rd28, 0;
	mov.b32 	%r53, 0;
	mov.u64 	%rd26, %rd15;
	mov.u64 	%rd27, %rd1;
$L__BB16_7:
	.pragma "nounroll";
	ld.global.nc.u32 	%r27, [%rd26];
	mad.wide.u32 	%rd17, %r27, %r7, %rd28;
	shr.u64 	%rd28, %rd17, 32;
	st.local.u32 	[%rd27], %rd17;
	add.s32 	%r53, %r53, 1;
	add.s64 	%rd27, %rd27, 4;
	add.s64 	%rd26, %rd26, 4;
	setp.ne.s32 	%p7, %r53, 6;
	@%p7 bra 	$L__BB16_7;
	shr.u32 	%r28, %r6, 23;
	st.local.u32 	[%rd1+24], %rd28;
	and.b32  	%r10, %r28, 31;
	and.b32  	%r29, %r28, 224;
	add.s32 	%r30, %r29, -128;
	shr.u32 	%r31, %r30, 5;
	mul.wide.u32 	%rd18, %r31, 4;
	sub.s64 	%rd9, %rd1, %rd18;
	ld.local.u32 	%r54, [%rd9+24];
	ld.local.u32 	%r55, [%rd9+20];
	setp.eq.s32 	%p8, %r10, 0;
	@%p8 bra 	$L__BB16_10;
	shf.l.wrap.b32 	%r54, %r55, %r54, %r10;
	ld.local.u32 	%r32, [%rd9+16];
	shf.l.wrap.b32 	%r55, %r32, %r55, %r10;
$L__BB16_10:
	shr.u32 	%r33, %r54, 30;
	shf.l.wrap.b32 	%r34, %r55, %r54, 2;
	shl.b32 	%r35, %r55, 2;
	shr.u32 	%r36, %r34, 31;
	add.s32 	%r37, %r36, %r33;
	neg.s32 	%r38, %r37;
	setp.lt.s32 	%p9, %r6, 0;
	selp.b32 	%r56, %r38, %r37, %p9;
	xor.b32  	%r39, %r34, %r6;
	shr.s32 	%r40, %r34, 31;
	xor.b32  	%r41, %r40, %r34;
	xor.b32  	%r42, %r40, %r35;
	cvt.u64.u32 	%rd19, %r41;
	shl.b64 	%rd20, %rd19, 32;
	cvt.u64.u32 	%rd21, %r42;
	or.b64  	%rd22, %rd20, %rd21;
	cvt.rn.f64.s64 	%fd1, %rd22;
	mul.f64 	%fd2, %fd1, 0d3BF921FB54442D19;
	cvt.rn.f32.f64 	%f25, %fd2;
	neg.f32 	%f26, %f25;
	setp.lt.s32 	%p10, %r39, 0;
	selp.f32 	%f64, %f26, %f25, %p10;
$L__BB16_11:
	mov.b32 	%r44, %f4;
	add.s32 	%r45, %r44, -1059760811;
	and.b32  	%r46, %r45, -8388608;
	sub.s32 	%r47, %r44, %r46;
	mov.b32 	%f28, %r47;
	add.f32 	%f29, %f28, 0fBF800000;
	add.s32 	%r48, %r56, 1;
	mul.rn.f32 	%f30, %f64, %f64;
	and.b32  	%r49, %r56, 1;
	setp.eq.b32 	%p11, %r49, 1;
	selp.f32 	%f31, %f64, 0f3F800000, %p11;
	fma.rn.f32 	%f32, %f30, %f31, 0f00000000;
	fma.rn.f32 	%f33, %f30, 0f37CBAC00, 0fBAB607ED;
	selp.f32 	%f34, 0fB94D4153, %f33, %p11;
	selp.f32 	%f35, 0f3C0885E4, 0f3D2AAABB, %p11;
	fma.rn.f32 	%f36, %f34, %f30, %f35;
	selp.f32 	%f37, 0fBE2AAAA8, 0fBEFFFFFF, %p11;
	fma.rn.f32 	%f38, %f36, %f30, %f37;
	fma.rn.f32 	%f39, %f38, %f32, %f31;
	and.b32  	%r50, %r48, 2;
	setp.eq.s32 	%p12, %r50, 0;
	mov.f32 	%f40, 0f00000000;
	sub.f32 	%f41, %f40, %f39;
	selp.f32 	%f42, %f39, %f41, %p12;
	fma.rn.f32 	%f43, %f4, 0f7F800000, 0f7F800000;
	setp.gt.u32 	%p13, %r44, 2139095039;
	fma.rn.f32 	%f44, %f29, 0fBE055027, 0f3E1039F6;
	fma.rn.f32 	%f45, %f44, %f29, 0fBDF8CDCC;
	fma.rn.f32 	%f46, %f45, %f29, 0f3E0F2955;
	fma.rn.f32 	%f47, %f46, %f29, 0fBE2AD8B9;
	fma.rn.f32 	%f48, %f47, %f29, 0f3E4CED0B;
	fma.rn.f32 	%f49, %f48, %f29, 0fBE7FFF22;
	fma.rn.f32 	%f50, %f49, %f29, 0f3EAAAA78;
	fma.rn.f32 	%f51, %f50, %f29, 0fBF000000;
	mul.f32 	%f52, %f29, %f51;
	fma.rn.f32 	%f53, %f52, %f29, %f29;
	cvt.rn.f32.s32 	%f54, %r46;
	fma.rn.f32 	%f55, %f54, 0f34000000, 0f00000000;
	fma.rn.f32 	%f56, %f55, 0f3F317218, %f53;
	selp.f32 	%f57, %f43, %f56, %p13;
	fma.rn.f32 	%f65, %f57, %f42, %f65;
	add.s32 	%r52, %r52, 1;
	setp.ne.s32 	%p14, %r52, %r20;
	@%p14 bra 	$L__BB16_3;
$L__BB16_12:
	setp.eq.s32 	%p15, %r2, 0;
	selp.f32 	%f58, 0f3F800000, 0f40000000, %p15;
	cvt.rn.f32.s32 	%f59, %r20;
	div.rn.f32 	%f60, %f58, %f59;
	sqrt.rn.f32 	%f61, %f60;
	mul.f32 	%f62, %f65, %f61;
	mad.lo.s32 	%r51, %r21, %r1, %r2;
	cvta.to.global.u64 	%rd23, %rd11;
	mul.wide.s32 	%rd24, %r51, 4;
	add.s64 	%rd25, %rd23, %rd24;
	st.global.f32 	[%rd25], %f62;
$L__BB16_13:
	ret;

}
	// .globl	_ZN17signal_processing7kernels27generate_mel_filters_kernelEPfPKfS3_ii
.visible .entry _ZN17signal_processing7kernels27generate_mel_filters_kernelEPfPKfS3_ii(
	.param .u64 .ptr .align 1 _ZN17signal_processing7kernels27generate_mel_filters_kernelEPfPKfS3_ii_param_0,
	.param .u64 .ptr .align 1 _ZN17signal_processing7kernels27generate_mel_filters_kernelEPfPKfS3_ii_param_1,
	.param .u64 .ptr .align 1 _ZN17signal_processing7kernels27generate_mel_filters_kernelEPfPKfS3_ii_param_2,
	.param .u32 _ZN17signal_processing7kernels27generate_mel_filters_kernelEPfPKfS3_ii_param_3,
	.param .u32 _ZN17signal_processing7kernels27generate_mel_filters_kernelEPfPKfS3_ii_param_4
)
{
	.reg .pred 	%p<37>;
	.reg .b32 	%r<25>;
	.reg .b32 	%f<51>;
	.reg .b64 	%rd<22>;

	ld.param.u64 	%rd11, [_ZN17signal_processing7kernels27generate_mel_filters_kernelEPfPKfS3_ii_param_0];
	ld.param.u64 	%rd12, [_ZN17signal_processing7kernels27generate_mel_filters_kernelEPfPKfS3_ii_param_1];
	ld.param.u64 	%rd10, [_ZN17signal_processing7kernels27generate_mel_filters_kernelEPfPKfS3_ii_param_2];
	ld.param.u32 	%r17, [_ZN17signal_processing7kernels27generate_mel_filters_kernelEPfPKfS3_ii_param_3];
	ld.param.u32 	%r18, [_ZN17signal_processing7kernels27generate_mel_filters_kernelEPfPKfS3_ii_param_4];
	cvta.to.global.u64 	%rd1, %rd11;
	cvta.to.global.u64 	%rd2, %rd12;
	mov.u32 	%r1, %ctaid.x;
	setp.ge.s32 	%p1, %r1, %r18;
	@%p1 bra 	$L__BB17_28;
	cvta.to.global.u64 	%rd13, %rd10;
	mul.wide.u32 	%rd14, %r1, 4;
	add.s64 	%rd15, %rd13, %rd14;
	ld.global.nc.f32 	%f1, [%rd15];
	ld.global.nc.f32 	%f2, [%rd15+4];
	ld.global.nc.f32 	%f3, [%rd15+8];
	setp.lt.s32 	%p2, %r17, 1;
	@%p2 bra 	$L__BB17_28;
	sub.f32 	%f4, %f3, %f2;
	sub.f32 	%f5, %f2, %f1;
	mul.lo.s32 	%r2, %r17, %r1;
	and.b32  	%r3, %r17, 3;
	setp.lt.u32 	%p3, %r17, 4;
	mov.b32 	%r22, 0;
	@%p3 bra 	$L__BB17_21;
	and.b32  	%r22, %r17, 2147483644;
	neg.s32 	%r21, %r22;
	add.s64 	%rd20, %rd2, 8;
	mov.u32 	%r20, %r2;
$L__BB17_4:
	ld.global.nc.f32 	%f26, [%rd20+-8];
	setp.ltu.f32 	%p4, %f26, %f1;
	setp.gtu.f32 	%p5, %f26, %f2;
	or.pred  	%p6, %p4, %p5;
	@%p6 bra 	$L__BB17_6;
	sub.f32 	%f29, %f26, %f1;
	div.rn.f32 	%f46, %f29, %f5;
	bra.uni 	$L__BB17_8;
$L__BB17_6:
	setp.leu.f32 	%p7, %f26, %f2;
	setp.gtu.f32 	%p8, %f26, %f3;
	mov.f32 	%f46, 0f00000000;
	or.pred  	%p9, %p7, %p8;
	@%p9 bra 	$L__BB17_8;
	sub.f32 	%f28, %f3, %f26;
	div.rn.f32 	%f46, %f28, %f4;
$L__BB17_8:
	mul.wide.u32 	%rd16, %r20, 4;
	add.s64 	%rd5, %rd1, %rd16;
	st.global.f32 	[%rd5], %f46;
	ld.global.nc.f32 	%f30, [%rd20+-4];
	setp.ge.f32 	%p10, %f30, %f1;
	setp.le.f32 	%p11, %f30, %f2;
	and.pred  	%p12, %p10, %p11;
	@%p12 bra 	$L__BB17_11;
	setp.leu.f32 	%p13, %f30, %f2;
	setp.gtu.f32 	%p14, %f30, %f3;
	mov.f32 	%f47, 0f00000000;
	or.pred  	%p15, %p13, %p14;
	@%p15 bra 	$L__BB17_12;
	sub.f32 	%f32, %f3, %f30;
	div.rn.f32 	%f47, %f32, %f4;
	bra.uni 	$L__BB17_12;
$L__BB17_11:
	sub.f32 	%f33, %f30, %f1;
	div.rn.f32 	%f47, %f33, %f5;
$L__BB17_12:
	st.global.f32 	[%rd5+4], %f47;
	ld.global.nc.f32 	%f34, [%rd20];
	setp.ge.f32 	%p16, %f34, %f1;
	setp.le.f32 	%p17, %f34, %f2;
	and.pred  	%p18, %p16, %p17;
	@%p18 bra 	$L__BB17_15;
	setp.leu.f32 	%p19, %f34, %f2;
	setp.gtu.f32 	%p20, %f34, %f3;
	mov.f32 	%f48, 0f00000000;
	or.pred  	%p21, %p19, %p20;
	@%p21 bra 	$L__BB17_16;
	sub.f32 	%f36, %f3, %f34;
	div.rn.f32 	%f48, %f36, %f4;
	bra.uni 	$L__BB17_16;
$L__BB17_15:
	sub.f32 	%f37, %f34, %f1;
	div.rn.f32 	%f48, %f37, %f5;
$L__BB17_16:
	st.global.f32 	[%rd5+8], %f48;
	ld.global.nc.f32 	%f38, [%rd20+4];
	setp.ge.f32 	%p22, %f38, %f1;
	setp.le.f32 	%p23, %f38, %f2;
	and.pred  	%p24, %p22, %p23;
	@%p24 bra 	$L__BB17_19;
	setp.leu.f32 	%p25, %f38, %f2;
	setp.gtu.f32 	%p26, %f38, %f3;
	mov.f32 	%f49, 0f00000000;
	or.pred  	%p27, %p25, %p26;
	@%p27 bra 	$L__BB17_20;
	sub.f32 	%f40, %f3, %f38;
	div.rn.f32 	%f49, %f40, %f4;
	bra.uni 	$L__BB17_20;
$L__BB17_19:
	sub.f32 	%f41, %f38, %f1;
	div.rn.f32 	%f49, %f41, %f5;
$L__BB17_20:
	st.global.f32 	[%rd5+12], %f49;
	add.s32 	%r21, %r21, 4;
	add.s32 	%r20, %r20, 4;
	add.s64 	%rd20, %rd20, 16;
	setp.ne.s32 	%p28, %r21, 0;
	@%p28 bra 	$L__BB17_4;
$L__BB17_21:
	setp.eq.s32 	%p29, %r3, 0;
	@%p29 bra 	$L__BB17_28;
	add.s32 	%r24, %r22, %r2;
	mul.wide.u32 	%rd17, %r22, 4;
	add.s64 	%rd21, %rd2, %rd17;
	neg.s32 	%r23, %r3;
$L__BB17_23:
	.pragma "nounroll";
	ld.global.nc.f32 	%f42, [%rd21];
	setp.ge.f32 	%p30, %f42, %f1;
	setp.le.f32 	%p31, %f42, %f2;
	and.pred  	%p32, %p30, %p31;
	@%p32 bra 	$L__BB17_26;
	setp.leu.f32 	%p33, %f42, %f2;
	setp.gtu.f32 	%p34, %f42, %f3;
	mov.f32 	%f50, 0f00000000;
	or.pred  	%p35, %p33, %p34;
	@%p35 bra 	$L__BB17_27;
	sub.f32 	%f44, %f3, %f42;
	div.rn.f32 	%f50, %f44, %f4;
	bra.uni 	$L__BB17_27;
$L__BB17_26:
	sub.f32 	%f45, %f42, %f1;
	div.rn.f32 	%f50, %f45, %f5;
$L__BB17_27:
	mul.wide.u32 	%rd18, %r24, 4;
	add.s64 	%rd19, %rd1, %rd18;
	st.global.f32 	[%rd19], %f50;
	add.s32 	%r24, %r24, 1;
	add.s64 	%rd21, %rd21, 4;
	add.s32 	%r23, %r23, 1;
	setp.ne.s32 	%p36, %r23, 0;
	@%p36 bra 	$L__BB17_23;
$L__BB17_28:
	ret;

}


// ===== COMPILED SASS (sm_100) =====

	.target	sm_100

	.elftype	@"ET_EXEC"


//--------------------- .note.nv.tkinfo           --------------------------
	.section	.note.nv.tkinfo,"",@"SHT_NOTE"
	.sectionflags	@"SHF_NOTE_NV_TKINFO"
	.tkinfo
        /*0018*/ 	.word	0x00000002
        /*0030*/ 	.string	""
        /*0030*/ 	.string	"ptxas"
        /*0030*/ 	.string	"Cuda compilation tools, release 13.0, V13.0.88"
        /*0030*/ 	.string	"Build cuda_13.0.r13.0/compiler.36424714_0"
        /*0030*/ 	.string	"-arch sm_100 -m 64 "



//--------------------- .note.nv.cuinfo           --------------------------
	.section	.note.nv.cuinfo,"",@"SHT_NOTE"
	.sectionflags	@"SHF_NOTE_NV_CUINFO"
        /*0018*/ 	.short	0x0002
        /*001a*/ 	.short	0x0064
        /*001c*/ 	.short	0x0082
	.zero		2


//--------------------- .nv.info                  --------------------------
	.section	.nv.info,"",@"SHT_CUDA_INFO"
	.align	4


	//----- nvinfo : EIATTR_REGCOUNT
	.align		4
        /*0000*/ 	.byte	0x04, 0x2f
        /*0002*/ 	.short	(.L_42 - .L_41)
	.align		4
.L_41:
        /*0004*/ 	.word	index@(_ZN3cub18CUB_300001_SM_10006detail11EmptyKernelIvEEvv)
        /*0008*/ 	.word	0x00000004


	//----- nvinfo : EIATTR_FRAME_SIZE
	.align		4
.L_42:
        /*000c*/ 	.byte	0x04, 0x11
        /*000e*/ 	.short	(.L_44 - .L_43)
	.align		4
.L_43:
        /*0010*/ 	.word	index@(_ZN3cub18CUB_300001_SM_10006detail11EmptyKernelIvEEvv)
        /*0014*/ 	.word	0x00000000


	//----- nvinfo : EIATTR_REGCOUNT
	.align		4
.L_44:
        /*0018*/ 	.byte	0x04, 0x2f
        /*001a*/ 	.short	(.L_46 - .L_45)
	.align		4
.L_45:
        /*001c*/ 	.word	index@(_ZN17signal_processing7kernels21stft_magnitude_kernelEPK6float2Pfiifbf)
        /*0020*/ 	.word	0x0000000c


	//----- nvinfo : EIATTR_FRAME_SIZE
	.align		4
.L_46:
        /*0024*/ 	.byte	0x04, 0x11
        /*0026*/ 	.short	(.L_48 - .L_47)
	.align		4
.L_47:
        /*0028*/ 	.word	index@($__internal_10_$__cuda_sm20_sqrt_rn_f32_slowpath)
        /*002c*/ 	.word	0x00000000


	//----- nvinfo : EIATTR_FRAME_SIZE
	.align		4
.L_48:
        /*0030*/ 	.byte	0x04, 0x11
        /*0032*/ 	.short	(.L_50 - .L_49)
	.align		4
.L_49:
        /*0034*/ 	.word	index@(_ZN17signal_processing7kernels21stft_magnitude_kernelEPK6float2Pfiifbf)
        /*0038*/ 	.word	0x00000000


	//----- nvinfo : EIATTR_REGCOUNT
	.align		4
.L_50:
        /*003c*/ 	.byte	0x04, 0x2f
        /*003e*/ 	.short	(.L_52 - .L_51)
	.align		4
.L_51:
        /*0040*/ 	.word	index@(_ZN17signal_processing7kernels17stft_phase_kernelEPK6float2Pfii)
        /*0044*/ 	.word	0x00000014


	//----- nvinfo : EIATTR_FRAME_SIZE
	.align		4
.L_52:
        /*0048*/ 	.byte	0x04, 0x11
        /*004a*/ 	.short	(.L_54 - .L_53)
	.align		4
.L_53:
        /*004c*/ 	.word	index@($__internal_9_$__cuda_sm3x_div_rn_noftz_f32_slowpath)
        /*0050*/ 	.word	0x00000000


	//----- nvinfo : EIATTR_FRAME_SIZE
	.align		4
.L_54:
        /*0054*/ 	.byte	0x04, 0x11
        /*0056*/ 	.short	(.L_56 - .L_55)
	.align		4
.L_55:
        /*0058*/ 	.word	index@(_ZN17signal_processing7kernels17stft_phase_kernelEPK6float2Pfii)
        /*005c*/ 	.word	0x00000000


	//----- nvinfo : EIATTR_REGCOUNT
	.align		4
.L_56:
        /*0060*/ 	.byte	0x04, 0x2f
        /*0062*/ 	.short	(.L_58 - .L_57)
	.align		4
.L_57:
        /*0064*/ 	.word	index@(_ZN17signal_processing7kernels16stft_sm87_kernelEPKfP6float2S2_iiiii)
        /*0068*/ 	.word	0x00000016


	//----- nvinfo : EIATTR_FRAME_SIZE
	.align		4
.L_58:
        /*006c*/ 	.byte	0x04, 0x11
        /*006e*/ 	.short	(.L_60 - .L_59)
	.align		4
.L_59:
        /*0070*/ 	.word	index@(_ZN17signal_processing7kernels16stft_sm87_kernelEPKfP6float2S2_iiiii)
        /*0074*/ 	.word	0x00000000


	//----- nvinfo : EIATTR_REGCOUNT
	.align		4
.L_60:
        /*0078*/ 	.byte	0x04, 0x2f
        /*007a*/ 	.short	(.L_62 - .L_61)
	.align		4
.L_61:
        /*007c*/ 	.word	index@(_ZN17signal_processing7kernels16stft_sm75_kernelEPKfP6float2S2_iiiii)
        /*0080*/ 	.word	0x00000010


	//----- nvinfo : EIATTR_FRAME_SIZE
	.align		4
.L_62:
        /*0084*/ 	.byte	0x04, 0x11
        /*0086*/ 	.short	(.L_64 - .L_63)
	.align		4
.L_63:
        /*0088*/ 	.word	index@(_ZN17signal_processing7kernels16stft_sm75_kernelEPKfP6float2S2_iiiii)
        /*008c*/ 	.word	0x00000000


	//----- nvinfo : EIATTR_REGCOUNT
	.align		4
.L_64:
        /*0090*/ 	.byte	0x04, 0x2f
        /*0092*/ 	.short	(.L_66 - .L_65)
	.align		4
.L_65:
        /*0094*/ 	.word	index@(_ZN17signal_processing7kernels24istft_overlap_add_kernelEPK6float2PfPKfiiiii)
        /*0098*/ 	.word	0x00000020


	//----- nvinfo : EIATTR_FRAME_SIZE
	.align		4
.L_66:
        /*009c*/ 	.byte	0x04, 0x11
        /*009e*/ 	.short	(.L_68 - .L_67)
	.align		4
.L_67:
        /*00a0*/ 	.word	index@($__internal_8_$__cuda_sm3x_div_rn_noftz_f32_slowpath)
        /*00a4*/ 	.word	0x00000000


	//----- nvinfo : EIATTR_FRAME_SIZE
	.align		4
.L_68:
        /*00a8*/ 	.byte	0x04, 0x11
        /*00aa*/ 	.short	(.L_70 - .L_69)
	.align		4
.L_69:
        /*00ac*/ 	.word	index@(_ZN17signal_processing7kernels24istft_overlap_add_kernelEPK6float2PfPKfiiiii)
        /*00b0*/ 	.word	0x00000000


	//----- nvinfo : EIATTR_REGCOUNT
	.align		4
.L_70:
        /*00b4*/ 	.byte	0x04, 0x2f
        /*00b6*/ 	.short	(.L_72 - .L_71)
	.align		4
.L_71:
        /*00b8*/ 	.word	index@(_ZN17signal_processing7kernels17cwt_direct_kernelEPKfP6float2iiS2_ifi)
        /*00bc*/ 	.word	0x0000001e


	//----- nvinfo : EIATTR_FRAME_SIZE
	.align		4
.L_72:
        /*00c0*/ 	.byte	0x04, 0x11
        /*00c2*/ 	.short	(.L_74 - .L_73)
	.align		4
.L_73:
        /*00c4*/ 	.word	index@($__internal_7_$__cuda_sm3x_div_rn_noftz_f32_slowpath)
        /*00c8*/ 	.word	0x00000020


	//----- nvinfo : EIATTR_FRAME_SIZE
	.align		4
.L_74:
        /*00cc*/ 	.byte	0x04, 0x11
        /*00ce*/ 	.short	(.L_76 - .L_75)
	.align		4
.L_75:
        /*00d0*/ 	.word	index@($__internal_6_$__cuda_sm20_sqrt_rn_f32_slowpath)
        /*00d4*/ 	.word	0x00000020


	//----- nvinfo : EIATTR_FRAME_SIZE
	.align		4
.L_76:
        /*00d8*/ 	.byte	0x04, 0x11
        /*00da*/ 	.short	(.L_78 - .L_77)
	.align		4
.L_77:
        /*00dc*/ 	.word	index@($__internal_5_$__cuda_sm20_rcp_rn_f32_slowpath)
        /*00e0*/ 	.word	0x00000020


	//----- nvinfo : EIATTR_FRAME_SIZE
	.align		4
.L_78:
        /*00e4*/ 	.byte	0x04, 0x11
        /*00e6*/ 	.short	(.L_80 - .L_79)
	.align		4
.L_79:
        /*00e8*/ 	.word	index@(_ZN17signal_processing7kernels17cwt_direct_kernelEPKfP6float2iiS2_ifi)
        /*00ec*/ 	.word	0x00000020


	//----- nvinfo : EIATTR_REGCOUNT
	.align		4
.L_80:
        /*00f0*/ 	.byte	0x04, 0x2f
        /*00f2*/ 	.short	(.L_82 - .L_81)
	.align		4
.L_81:
        /*00f4*/ 	.word	index@(_ZN17signal_processing7kernels26cwt_generate_filter_kernelEP6float2PKfS4_iiif)
        /*00f8*/ 	.word	0x0000000c


	//----- nvinfo : EIATTR_FRAME_SIZE
	.align		4
.L_82:
        /*00fc*/ 	.byte	0x04, 0x11
        /*00fe*/ 	.short	(.L_84 - .L_83)
	.align		4
.L_83:
        /*0100*/ 	.word	index@($__internal_4_$__cuda_sm20_sqrt_rn_f32_slowpath)
        /*0104*/ 	.word	0x00000000


	//----- nvinfo : EIATTR_FRAME_SIZE
	.align		4
.L_84:
        /*0108*/ 	.byte	0x04, 0x11
        /*010a*/ 	.short	(.L_86 - .L_85)
	.align		4
.L_85:
        /*010c*/ 	.word	index@(_ZN17signal_processing7kernels26cwt_generate_filter_kernelEP6float2PKfS4_iiif)
        /*0110*/ 	.word	0x00000000


	//----- nvinfo : EIATTR_REGCOUNT
	.align		4
.L_86:
        /*0114*/ 	.byte	0x04, 0x2f
        /*0116*/ 	.short	(.L_88 - .L_87)
	.align		4
.L_87:
        /*0118*/ 	.word	index@(_ZN17signal_processing7kernels20cwt_frequency_kernelEPK6float2S3_PS1_ii)
        /*011c*/ 	.word	0x0000000e


	//----- nvinfo : EIATTR_FRAME_SIZE
	.align		4
.L_88:
        /*0120*/ 	.byte	0x04, 0x11
        /*0122*/ 	.short	(.L_90 - .L_89)
	.align		4
.L_89:
        /*0124*/ 	.word	index@(_ZN17signal_processing7kernels20cwt_frequency_kernelEPK6float2S3_PS1_ii)
        /*0128*/ 	.word	0x00000000


	//----- nvinfo : EIATTR_REGCOUNT
	.align		4
.L_90:
        /*012c*/ 	.byte	0x04, 0x2f
        /*012e*/ 	.short	(.L_92 - .L_91)
	.align		4
.L_91:
        /*0130*/ 	.word	index@(_ZN17signal_processing7kernels20cwt_scalogram_kernelEPK6float2Pfiibf)
        /*0134*/ 	.word	0x0000000c


	//----- nvinfo : EIATTR_FRAME_SIZE
	.align		4
.L_92:
        /*0138*/ 	.byte	0x04, 0x11
        /*013a*/ 	.short	(.L_94 - .L_93)
	.align		4
.L_93:
        /*013c*/ 	.word	index@(_ZN17signal_processing7kernels20cwt_scalogram_kernelEPK6float2Pfiibf)
        /*0140*/ 	.word	0x00000000


	//----- nvinfo : EIATTR_REGCOUNT
	.align		4
.L_94:
        /*0144*/ 	.byte	0x04, 0x2f
        /*0146*/ 	.short	(.L_96 - .L_95)
	.align		4
.L_95:
        /*0148*/ 	.word	index@(_ZN17signal_processing7kernels23dwt_haar_forward_kernelEPKfPfS3_i)
        /*014c*/ 	.word	0x0000000e


	//----- nvinfo : EIATTR_FRAME_SIZE
	.align		4
.L_96:
        /*0150*/ 	.byte	0x04, 0x11
        /*0152*/ 	.short	(.L_98 - .L_97)
	.align		4
.L_97:
        /*0154*/ 	.word	index@(_ZN17signal_processing7kernels23dwt_haar_forward_kernelEPKfPfS3_i)
        /*0158*/ 	.word	0x00000000


	//----- nvinfo : EIATTR_REGCOUNT
	.align		4
.L_98:
        /*015c*/ 	.byte	0x04, 0x2f
        /*015e*/ 	.short	(.L_100 - .L_99)
	.align		4
.L_99:
        /*0160*/ 	.word	index@(_ZN17signal_processing7kernels23dwt_haar_inverse_kernelEPKfS2_Pfi)
        /*0164*/ 	.word	0x00000010


	//----- nvinfo : EIATTR_FRAME_SIZE
	.align		4
.L_100:
        /*0168*/ 	.byte	0x04, 0x11
        /*016a*/ 	.short	(.L_102 - .L_101)
	.align		4
.L_101:
        /*016c*/ 	.word	index@(_ZN17signal_processing7kernels23dwt_haar_inverse_kernelEPKfS2_Pfi)
        /*0170*/ 	.word	0x00000000


	//----- nvinfo : EIATTR_REGCOUNT
	.align		4
.L_102:
        /*0174*/ 	.byte	0x04, 0x2f
        /*0176*/ 	.short	(.L_104 - .L_103)
	.align		4
.L_103:
        /*0178*/ 	.word	index@(_ZN17signal_processing7kernels22dwt_db4_forward_kernelEPKfPfS3_i)
        /*017c*/ 	.word	0x00000013


	//----- nvinfo : EIATTR_FRAME_SIZE
	.align		4
.L_104:
        /*0180*/ 	.byte	0x04, 0x11
        /*0182*/ 	.short	(.L_106 - .L_105)
	.align		4
.L_105:
        /*0184*/ 	.word	index@(_ZN17signal_processing7kernels22dwt_db4_forward_kernelEPKfPfS3_i)
        /*0188*/ 	.word	0x00000000


	//----- nvinfo : EIATTR_REGCOUNT
	.align		4
.L_106:
        /*018c*/ 	.byte	0x04, 0x2f
        /*018e*/ 	.short	(.L_108 - .L_107)
	.align		4
.L_107:
        /*0190*/ 	.word	index@(_ZN17signal_processing7kernels22analytic_signal_kernelEPK6float2PS1_i)
        /*0194*/ 	.word	0x0000000a


	//----- nvinfo : EIATTR_FRAME_SIZE
	.align		4
.L_108:
        /*0198*/ 	.byte	0x04, 0x11
        /*019a*/ 	.short	(.L_110 - .L_109)
	.align		4
.L_109:
        /*019c*/ 	.word	index@(_ZN17signal_processing7kernels22analytic_signal_kernelEPK6float2PS1_i)
        /*01a0*/ 	.word	0x00000000


	//----- nvinfo : EIATTR_REGCOUNT
	.align		4
.L_110:
        /*01a4*/ 	.byte	0x04, 0x2f
        /*01a6*/ 	.short	(.L_112 - .L_111)
	.align		4
.L_111:
        /*01a8*/ 	.word	index@(_ZN17signal_processing7kernels19wigner_ville_kernelEPK6float2Pfii)
        /*01ac*/ 	.word	0x0000001c


	//----- nvinfo : EIATTR_FRAME_SIZE
	.align		4
.L_112:
        /*01b0*/ 	.byte	0x04, 0x11
        /*01b2*/ 	.short	(.L_114 - .L_113)
	.align		4
.L_113:
        /*01b4*/ 	.word	index@($__internal_3_$__cuda_sm3x_div_rn_noftz_f32_slowpath)
        /*01b8*/ 	.word	0x00000020


	//----- nvinfo : EIATTR_FRAME_SIZE
	.align		4
.L_114:
        /*01bc*/ 	.byte	0x04, 0x11
        /*01be*/ 	.short	(.L_116 - .L_115)
	.align		4
.L_115:
        /*01c0*/ 	.word	index@(_ZN17signal_processing7kernels19wigner_ville_kernelEPK6float2Pfii)
        /*01c4*/ 	.word	0x00000020


	//----- nvinfo : EIATTR_REGCOUNT
	.align		4
.L_116:
        /*01c8*/ 	.byte	0x04, 0x2f
        /*01ca*/ 	.short	(.L_118 - .L_117)
	.align		4
.L_117:
        /*01cc*/ 	.word	index@(_ZN17signal_processing7kernels21mel_filterbank_kernelEPKfPfS2_iii)
        /*01d0*/ 	.word	0x0000001e


	//----- nvinfo : EIATTR_FRAME_SIZE
	.align		4
.L_118:
        /*01d4*/ 	.byte	0x04, 0x11
        /*01d6*/ 	.short	(.L_120 - .L_119)
	.align		4
.L_119:
        /*01d8*/ 	.word	index@(_ZN17signal_processing7kernels21mel_filterbank_kernelEPKfPfS2_iii)
        /*01dc*/ 	.word	0x00000000


	//----- nvinfo : EIATTR_REGCOUNT
	.align		4
.L_120:
        /*01e0*/ 	.byte	0x04, 0x2f
        /*01e2*/ 	.short	(.L_122 - .L_121)
	.align		4
.L_121:
        /*01e4*/ 	.word	index@(_ZN17signal_processing7kernels15mfcc_dct_kernelEPKfPfiii)
        /*01e8*/ 	.word	0x00000016


	//----- nvinfo : EIATTR_FRAME_SIZE
	.align		4
.L_122:
        /*01ec*/ 	.byte	0x04, 0x11
        /*01ee*/ 	.short	(.L_124 - .L_123)
	.align		4
.L_123:
        /*01f0*/ 	.word	index@($__internal_2_$__cuda_sm3x_div_rn_noftz_f32_slowpath)
        /*01f4*/ 	.word	0x00000020


	//----- nvinfo : EIATTR_FRAME_SIZE
	.align		4
.L_124:
        /*01f8*/ 	.byte	0x04, 0x11
        /*01fa*/ 	.short	(.L_126 - .L_125)
	.align		4
.L_125:
        /*01fc*/ 	.word	index@($__internal_1_$__cuda_sm20_sqrt_rn_f32_slowpath)
        /*0200*/ 	.word	0x00000020


	//----- nvinfo : EIATTR_FRAME_SIZE
	.align		4
.L_126:
        /*0204*/ 	.byte	0x04, 0x11
        /*0206*/ 	.short	(.L_128 - .L_127)
	.align		4
.L_127:
        /*0208*/ 	.word	index@(_ZN17signal_processing7kernels15mfcc_dct_kernelEPKfPfiii)
        /*020c*/ 	.word	0x00000020


	//----- nvinfo : EIATTR_REGCOUNT
	.align		4
.L_128:
        /*0210*/ 	.byte	0x04, 0x2f
        /*0212*/ 	.short	(.L_130 - .L_129)
	.align		4
.L_129:
        /*0214*/ 	.word	index@(_ZN17signal_processing7kernels27generate_mel_filters_kernelEPfPKfS3_ii)
        /*0218*/ 	.word	0x0000001d


	//----- nvinfo : EIATTR_FRAME_SIZE
	.align		4
.L_130:
        /*021c*/ 	.byte	0x04, 0x11
        /*021e*/ 	.short	(.L_132 - .L_131)
	.align		4
.L_131:
        /*0220*/ 	.word	index@($__internal_0_$__cuda_sm3x_div_rn_noftz_f32_slowpath)
        /*0224*/ 	.word	0x00000000


	//----- nvinfo : EIATTR_FRAME_SIZE
	.align		4
.L_132:
        /*0228*/ 	.byte	0x04, 0x11
        /*022a*/ 	.short	(.L_134 - .L_133)
	.align		4
.L_133:
        /*022c*/ 	.word	index@(_ZN17signal_processing7kernels27generate_mel_filters_kernelEPfPKfS3_ii)
        /*0230*/ 	.word	0x00000000


	//----- nvinfo : EIATTR_MIN_STACK_SIZE
	.align		4
.L_134:
        /*0234*/ 	.byte	0x04, 0x12
        /*0236*/ 	.short	(.L_136 - .L_135)
	.align		4
.L_135:
        /*0238*/ 	.word	index@(_ZN17signal_processing7kernels27generate_mel_filters_kernelEPfPKfS3_ii)
        /*023c*/ 	.word	0x00000000


	//----- nvinfo : EIATTR_MIN_STACK_SIZE
	.align		4
.L_136:
        /*0240*/ 	.byte	0x04, 0x12
        /*0242*/ 	.short	(.L_138 - .L_137)
	.align		4
.L_137:
        /*0244*/ 	.word	index@(_ZN17signal_processing7kernels15mfcc_dct_kernelEPKfPfiii)
        /*0248*/ 	.word	0x00000020


	//----- nvinfo : EIATTR_MIN_STACK_SIZE
	.align		4
.L_138:
        /*024c*/ 	.byte	0x04, 0x12
        /*024e*/ 	.short	(.L_140 - .L_139)
	.align		4
.L_139:
        /*0250*/ 	.word	index@(_ZN17signal_processing7kernels21mel_filterbank_kernelEPKfPfS2_iii)
        /*0254*/ 	.word	0x00000000


	//----- nvinfo : EIATTR_MIN_STACK_SIZE
	.align		4
.L_140:
        /*0258*/ 	.byte	0x04, 0x12
        /*025a*/ 	.short	(.L_142 - .L_141)
	.align		4
.L_141:
        /*025c*/ 	.word	index@(_ZN17signal_processing7kernels19wigner_ville_kernelEPK6float2Pfii)
        /*0260*/ 	.word	0x00000020


	//----- nvinfo : EIATTR_MIN_STACK_SIZE
	.align		4
.L_142:
        /*0264*/ 	.byte	0x04, 0x12
        /*0266*/ 	.short	(.L_144 - .L_143)
	.align		4
.L_143:
        /*0268*/ 	.word	index@(_ZN17signal_processing7kernels22analytic_signal_kernelEPK6float2PS1_i)
        /*026c*/ 	.word	0x00000000


	//----- nvinfo : EIATTR_MIN_STACK_SIZE
	.align		4
.L_144:
        /*0270*/ 	.byte	0x04, 0x12
        /*0272*/ 	.short	(.L_146 - .L_145)
	.align		4
.L_145:
        /*0274*/ 	.word	index@(_ZN17signal_processing7kernels22dwt_db4_forward_kernelEPKfPfS3_i)
        /*0278*/ 	.word	0x00000000


	//----- nvinfo : EIATTR_MIN_STACK_SIZE
	.align		4
.L_146:
        /*027c*/ 	.byte	0x04, 0x12
        /*027e*/ 	.short	(.L_148 - .L_147)
	.align		4
.L_147:
        /*0280*/ 	.word	index@(_ZN17signal_processing7kernels23dwt_haar_inverse_kernelEPKfS2_Pfi)
        /*0284*/ 	.word	0x00000000


	//----- nvinfo : EIATTR_MIN_STACK_SIZE
	.align		4
.L_148:
        /*0288*/ 	.byte	0x04, 0x12
        /*028a*/ 	.short	(.L_150 - .L_149)
	.align		4
.L_149:
        /*028c*/ 	.word	index@(_ZN17signal_processing7kernels23dwt_haar_forward_kernelEPKfPfS3_i)
        /*0290*/ 	.word	0x00000000


	//----- nvinfo : EIATTR_MIN_STACK_SIZE
	.align		4
.L_150:
        /*0294*/ 	.byte	0x04, 0x12
        /*0296*/ 	.short	(.L_152 - .L_151)
	.align		4
.L_151:
        /*0298*/ 	.word	index@(_ZN17signal_processing7kernels20cwt_scalogram_kernelEPK6float2Pfiibf)
        /*029c*/ 	.word	0x00000000


	//----- nvinfo : EIATTR_MIN_STACK_SIZE
	.align		4
.L_152:
        /*02a0*/ 	.byte	0x04, 0x12
        /*02a2*/ 	.short	(.L_154 - .L_153)
	.align		4
.L_153:
        /*02a4*/ 	.word	index@(_ZN17signal_processing7kernels20cwt_frequency_kernelEPK6float2S3_PS1_ii)
        /*02a8*/ 	.word	0x00000000


	//----- nvinfo : EIATTR_MIN_STACK_SIZE
	.align		4
.L_154:
        /*02ac*/ 	.byte	0x04, 0x12
        /*02ae*/ 	.short	(.L_156 - .L_155)
	.align		4
.L_155:
        /*02b0*/ 	.word	index@(_ZN17signal_processing7kernels26cwt_generate_filter_kernelEP6float2PKfS4_iiif)
        /*02b4*/ 	.word	0x00000000


	//----- nvinfo : EIATTR_MIN_STACK_SIZE
	.align		4
.L_156:
        /*02b8*/ 	.byte	0x04, 0x12
        /*02ba*/ 	.short	(.L_158 - .L_157)
	.align		4
.L_157:
        /*02bc*/ 	.word	index@(_ZN17signal_processing7kernels17cwt_direct_kernelEPKfP6float2iiS2_ifi)
        /*02c0*/ 	.word	0x00000020


	//----- nvinfo : EIATTR_MIN_STACK_SIZE
	.align		4
.L_158:
        /*02c4*/ 	.byte	0x04, 0x12
        /*02c6*/ 	.short	(.L_160 - .L_159)
	.align		4
.L_159:
        /*02c8*/ 	.word	index@(_ZN17signal_processing7kernels24istft_overlap_add_kernelEPK6float2PfPKfiiiii)
        /*02cc*/ 	.word	0x00000000


	//----- nvinfo : EIATTR_MIN_STACK_SIZE
	.align		4
.L_160:
        /*02d0*/ 	.byte	0x04, 0x12
        /*02d2*/ 	.short	(.L_162 - .L_161)
	.align		4
.L_161:
        /*02d4*/ 	.word	index@(_ZN17signal_processing7kernels16stft_sm75_kernelEPKfP6float2S2_iiiii)
        /*02d8*/ 	.word	0x00000000


	//----- nvinfo : EIATTR_MIN_STACK_SIZE
	.align		4
.L_162:
        /*02dc*/ 	.byte	0x04, 0x12
        /*02de*/ 	.short	(.L_164 - .L_163)
	.align		4
.L_163:
        /*02e0*/ 	.word	index@(_ZN17signal_processing7kernels16stft_sm87_kernelEPKfP6float2S2_iiiii)
        /*02e4*/ 	.word	0x00000000


	//----- nvinfo : EIATTR_MIN_STACK_SIZE
	.align		4
.L_164:
        /*02e8*/ 	.byte	0x04, 0x12
        /*02ea*/ 	.short	(.L_166 - .L_165)
	.align		4
.L_165:
        /*02ec*/ 	.word	index@(_ZN17signal_processing7kernels17stft_phase_kernelEPK6float2Pfii)
        /*02f0*/ 	.word	0x00000000


	//----- nvinfo : EIATTR_MIN_STACK_SIZE
	.align		4
.L_166:
        /*02f4*/ 	.byte	0x04, 0x12
        /*02f6*/ 	.short	(.L_168 - .L_167)
	.align		4
.L_167:
        /*02f8*/ 	.word	index@(_ZN17signal_processing7kernels21stft_magnitude_kernelEPK6float2Pfiifbf)
        /*02fc*/ 	.word	0x00000000


	//----- nvinfo : EIATTR_MIN_STACK_SIZE
	.align		4
.L_168:
        /*0300*/ 	.byte	0x04, 0x12
        /*0302*/ 	.short	(.L_170 - .L_169)
	.align		4
.L_169:
        /*0304*/ 	.word	index@(_ZN3cub18CUB_300001_SM_10006detail11EmptyKernelIvEEvv)
        /*0308*/ 	.word	0x00000000
.L_170:


//--------------------- .nv.compat                --------------------------
	.section	.nv.compat,"",@"SHT_CUDA_COMPAT_INFO"
	.align	4
        /*0000*/ 	.byte	0x02, 0x09, 0x00, 0x00, 0x02, 0x02, 0x01, 0x00, 0x02, 0x05, 0x05, 0x00, 0x03, 0x07, 0x01, 0x01
        /*0010*/ 	.byte	0x02, 0x03, 0x00, 0x00, 0x02, 0x06, 0x01, 0x00, 0x04, 0x0b, 0x08, 0x00, 0x01, 0x00, 0x00, 0x00
        /*0020*/ 	.byte	0x00, 0x00, 0x00, 0x00


//--------------------- .nv.info._ZN17signal_processing7kernels27generate_mel_filters_kernelEPfPKfS3_ii --------------------------
	.section	.nv.info._ZN17signal_processing7kernels27generate_mel_filters_kernelEPfPKfS3_ii,"",@"SHT_CUDA_INFO"
	.sectionflags	@""
	.align	4


	//----- nvinfo : EIATTR_CUDA_API_VERSION
	.align		4
        /*0000*/ 	.byte	0x04, 0x37
        /*0002*/ 	.short	(.L_172 - .L_171)
.L_171:
        /*0004*/ 	.word	0x00000082


	//----- nvinfo : EIATTR_KPARAM_INFO
	.align		4
.L_172:
        /*0008*/ 	.byte	0x04, 0x17
        /*000a*/ 	.short	(.L_174 - .L_173)
.L_173:
        /*000c*/ 	.word	0x00000000
        /*0010*/ 	.short	0x0004
        /*0012*/ 	.short	0x001c
        /*0014*/ 	.byte	0x00, 0xf0, 0x11, 0x00


	//----- nvinfo : EIATTR_KPARAM_INFO
	.align		4
.L_174:
        /*0018*/ 	.byte	0x04, 0x17
        /*001a*/ 	.short	(.L_176 - .L_175)
.L_175:
        /*001c*/ 	.word	0x00000000
        /*0020*/ 	.short	0x0003
        /*0022*/ 	.short	0x0018
        /*0024*/ 	.byte	0x00, 0xf0, 0x11, 0x00


	//----- nvinfo : EIATTR_KPARAM_INFO
	.align		4
.L_176:
        /*0028*/ 	.byte	0x04, 0x17
        /*002a*/ 	.short	(.L_178 - .L_177)
.L_177:
        /*002c*/ 	.word	0x00000000
        /*0030*/ 	.short	0x0002
        /*0032*/ 	.short	0x0010
        /*0034*/ 	.byte	0x00, 0xf5, 0x21, 0x00


	//----- nvinfo : EIATTR_KPARAM_INFO
	.align		4
.L_178:
        /*0038*/ 	.byte	0x04, 0x17
        /*003a*/ 	.short	(.L_180 - .L_179)
.L_179:
        /*003c*/ 	.word	0x00000000
        /*0040*/ 	.short	0x0001
        /*0042*/ 	.short	0x0008
        /*0044*/ 	.byte	0x00, 0xf5, 0x21, 0x00


	//----- nvinfo : EIATTR_KPARAM_INFO
	.align		4
.L_180:
        /*0048*/ 	.byte	0x04, 0x17
        /*004a*/ 	.short	(.L_182 - .L_181)
.L_181:
        /*004c*/ 	.word	0x00000000
        /*0050*/ 	.short	0x0000
        /*0052*/ 	.short	0x0000
        /*0054*/ 	.byte	0x00, 0xf5, 0x21, 0x00


	//----- nvinfo : EIATTR_SPARSE_MMA_MASK
	.align		4
.L_182:
        /*0058*/ 	.byte	0x03, 0x50
        /*005a*/ 	.short	0x0000


	//----- nvinfo : EIATTR_MAXREG_COUNT
	.align		4
        /*005c*/ 	.byte	0x03, 0x1b
        /*005e*/ 	.short	0x00ff


	//----- nvinfo : EIATTR_MERCURY_ISA_VERSION
	.align		4
        /*0060*/ 	.byte	0x03, 0x5f
        /*0062*/ 	.short	0x0101


	//----- nvinfo : EIATTR_VRC_CTA_INIT_COUNT
	.align		4
        /*0064*/ 	.byte	0x02, 0x4a
	.zero		1
	.zero		1


	//----- nvinfo : EIATTR_EXIT_INSTR_OFFSETS
	.align		4
        /*0068*/ 	.byte	0x04, 0x1c
        /*006a*/ 	.short	(.L_184 - .L_183)


	//   ....[0]....
.L_183:
        /*006c*/ 	.word	0x00000040


	//   ....[1]....
        /*0070*/ 	.word	0x00000070


	//   ....[2]....
        /*0074*/ 	.word	0x00000ba0


	//   ....[3]....
        /*0078*/ 	.word	0x00000f10


	//----- nvinfo : EIATTR_CRS_STACK_SIZE
	.align		4
.L_184:
        /*007c*/ 	.byte	0x04, 0x1e
        /*007e*/ 	.short	(.L_186 - .L_185)
.L_185:
        /*0080*/ 	.word	0x00000000


	//----- nvinfo : EIATTR_CBANK_PARAM_SIZE
	.align		4
.L_186:
        /*0084*/ 	.byte	0x03, 0x19
        /*0086*/ 	.short	0x0020


	//----- nvinfo : EIATTR_PARAM_CBANK
	.align		4
        /*0088*/ 	.byte	0x04, 0x0a
        /*008a*/ 	.short	(.L_188 - .L_187)
	.align		4
.L_187:
        /*008c*/ 	.word	index@(.nv.constant0._ZN17signal_processing7kernels27generate_mel_filters_kernelEPfPKfS3_ii)
        /*0090*/ 	.short	0x0380
        /*0092*/ 	.short	0x0020


	//----- nvinfo : EIATTR_SW_WAR
	.align		4
.L_188:
        /*0094*/ 	.byte	0x04, 0x36
        /*0096*/ 	.short	(.L_190 - .L_189)
.L_189:
        /*0098*/ 	.word	0x00000008
.L_190:


//--------------------- .nv.info._ZN17signal_processing7kernels15mfcc_dct_kernelEPKfPfiii --------------------------
	.section	.nv.info._ZN17signal_processing7kernels15mfcc_dct_kernelEPKfPfiii,"",@"SHT_CUDA_INFO"
	.sectionflags	@""
	.align	4


	//----- nvinfo : EIATTR_CUDA_API_VERSION
	.align		4
        /*0000*/ 	.byte	0x04, 0x37
        /*0002*/ 	.short	(.L_192 - .L_191)
.L_191:
        /*0004*/ 	.word	0x00000082


	//----- nvinfo : EIATTR_KPARAM_INFO
	.align		4
.L_192:
        /*0008*/ 	.byte	0x04, 0x17
        /*000a*/ 	.short	(.L_194 - .L_193)
.L_193:
        /*000c*/ 	.word	0x00000000
        /*0010*/ 	.short	0x0004
        /*0012*/ 	.short	0x0018
        /*0014*/ 	.byte	0x00, 0xf0, 0x11, 0x00


	//----- nvinfo : EIATTR_KPARAM_INFO
	.align		4
.L_194:
        /*0018*/ 	.byte	0x04, 0x17
        /*001a*/ 	.short	(.L_196 - .L_195)
.L_195:
        /*001c*/ 	.word	0x00000000
        /*0020*/ 	.short	0x0003
        /*0022*/ 	.short	0x0014
        /*0024*/ 	.byte	0x00, 0xf0, 0x11, 0x00


	//----- nvinfo : EIATTR_KPARAM_INFO
	.align		4
.L_196:
        /*0028*/ 	.byte	0x04, 0x17
        /*002a*/ 	.short	(.L_198 - .L_197)
.L_197:
        /*002c*/ 	.word	0x00000000
        /*0030*/ 	.short	0x0002
        /*0032*/ 	.short	0x0010
        /*0034*/ 	.byte	0x00, 0xf0, 0x11, 0x00


	//----- nvinfo : EIATTR_KPARAM_INFO
	.align		4
.L_198:
        /*0038*/ 	.byte	0x04, 0x17
        /*003a*/ 	.short	(.L_200 - .L_199)
.L_199:
        /*003c*/ 	.word	0x00000000
        /*0040*/ 	.short	0x0001
        /*0042*/ 	.short	0x0008
        /*0044*/ 	.byte	0x00, 0xf5, 0x21, 0x00


	//----- nvinfo : EIATTR_KPARAM_INFO
	.align		4
.L_200:
        /*0048*/ 	.byte	0x04, 0x17
        /*004a*/ 	.short	(.L_202 - .L_201)
.L_201:
        /*004c*/ 	.word	0x00000000
        /*0050*/ 	.short	0x0000
        /*0052*/ 	.short	0x0000
        /*0054*/ 	.byte	0x00, 0xf5, 0x21, 0x00


	//----- nvinfo : EIATTR_SPARSE_MMA_MASK
	.align		4
.L_202:
        /*0058*/ 	.byte	0x03, 0x50
        /*005a*/ 	.short	0x0000


	//----- nvinfo : EIATTR_MAXREG_COUNT
	.align		4
        /*005c*/ 	.byte	0x03, 0x1b
        /*005e*/ 	.short	0x00ff


	//----- nvinfo : EIATTR_MERCURY_ISA_VERSION
	.align		4
        /*0060*/ 	.byte	0x03, 0x5f
        /*0062*/ 	.short	0x0101


	//----- nvinfo : EIATTR_VRC_CTA_INIT_COUNT
	.align		4
        /*0064*/ 	.byte	0x02, 0x4a
	.zero		1
	.zero		1


	//----- nvinfo : EIATTR_EXIT_INSTR_OFFSETS
	.align		4
        /*0068*/ 	.byte	0x04, 0x1c
        /*006a*/ 	.short	(.L_204 - .L_203)


	//   ....[0]....
.L_203:
        /*006c*/ 	.word	0x00000080


	//   ....[1]....
        /*0070*/ 	.word	0x00000bc0


	//----- nvinfo : EIATTR_CRS_STACK_SIZE
	.align		4
.L_204:
        /*0074*/ 	.byte	0x04, 0x1e
        /*0076*/ 	.short	(.L_206 - .L_205)
.L_205:
        /*0078*/ 	.word	0x00000000


	//----- nvinfo : EIATTR_CBANK_PARAM_SIZE
	.align		4
.L_206:
        /*007c*/ 	.byte	0x03, 0x19
        /*007e*/ 	.short	0x001c


	//----- nvinfo : EIATTR_PARAM_CBANK
	.align		4
        /*0080*/ 	.byte	0x04, 0x0a
        /*0082*/ 	.short	(.L_208 - .L_207)
	.align		4
.L_207:
        /*0084*/ 	.word	index@(.nv.constant0._ZN17signal_processing7kernels15mfcc_dct_kernelEPKfPfiii)
        /*0088*/ 	.short	0x0380
        /*008a*/ 	.short	0x001c


	//----- nvinfo : EIATTR_SW_WAR
	.align		4
.L_208:
        /*008c*/ 	.byte	0x04, 0x36
        /*008e*/ 	.short	(.L_210 - .L_209)
.L_209:
        /*0090*/ 	.word	0x00000008
.L_210:


//--------------------- .nv.info._ZN17signal_processing7kernels21mel_filterbank_kernelEPKfPfS2_iii --------------------------
	.section	.nv.info._ZN17signal_processing7kernels21mel_filterbank_kernelEPKfPfS2_iii,"",@"SHT_CUDA_INFO"
	.sectionflags	@""
	.align	4


	//----- nvinfo : EIATTR_CUDA_API_VERSION
	.align		4
        /*0000*/ 	.byte	0x04, 0x37
        /*0002*/ 	.short	(.L_212 - .L_211)
.L_211:
        /*0004*/ 	.word	0x00000082


	//----- nvinfo : EIATTR_KPARAM_INFO
	.align		4
.L_212:
        /*0008*/ 	.byte	0x04, 0x17
        /*000a*/ 	.short	(.L_214 - .L_213)
.L_213:
        /*000c*/ 	.word	0x00000000
        /*0010*/ 	.short	0x0005
        /*0012*/ 	.short	0x0020
        /*0014*/ 	.byte	0x00, 0xf0, 0x11, 0x00


	//----- nvinfo : EIATTR_KPARAM_INFO
	.align		4
.L_214:
        /*0018*/ 	.byte	0x04, 0x17
        /*001a*/ 	.short	(.L_216 - .L_215)
.L_215:
        /*001c*/ 	.word	0x00000000
        /*0020*/ 	.short	0x0004
        /*0022*/ 	.short	0x001c
        /*0024*/ 	.byte	0x00, 0xf0, 0x11, 0x00


	//----- nvinfo : EIATTR_KPARAM_INFO
	.align		4
.L_216:
        /*0028*/ 	.byte	0x04, 0x17
        /*002a*/ 	.short	(.L_218 - .L_217)
.L_217:
        /*002c*/ 	.word	0x00000000
        /*0030*/ 	.short	0x0003
        /*0032*/ 	.short	0x0018
        /*0034*/ 	.byte	0x00, 0xf0, 0x11, 0x00


	//----- nvinfo : EIATTR_KPARAM_INFO
	.align		4
.L_218:
        /*0038*/ 	.byte	0x04, 0x17
        /*003a*/ 	.short	(.L_220 - .L_219)
.L_219:
        /*003c*/ 	.word	0x00000000
        /*0040*/ 	.short	0x0002
        /*0042*/ 	.short	0x0010
        /*0044*/ 	.byte	0x00, 0xf5, 0x21, 0x00


	//----- nvinfo : EIATTR_KPARAM_INFO
	.align		4
.L_220:
        /*0048*/ 	.byte	0x04, 0x17
        /*004a*/ 	.short	(.L_222 - .L_221)
.L_221:
        /*004c*/ 	.word	0x00000000
        /*0050*/ 	.short	0x0001
        /*0052*/ 	.short	0x0008
        /*0054*/ 	.byte	0x00, 0xf5, 0x21, 0x00


	//----- nvinfo : EIATTR_KPARAM_INFO
	.align		4
.L_222:
        /*0058*/ 	.byte	0x04, 0x17
        /*005a*/ 	.short	(.L_224 - .L_223)
.L_223:
        /*005c*/ 	.word	0x00000000
        /*0060*/ 	.short	0x0000
        /*0062*/ 	.short	0x0000
        /*0064*/ 	.byte	0x00, 0xf5, 0x21, 0x00


	//----- nvinfo : EIATTR_SPARSE_MMA_MASK
	.align		4
.L_224:
        /*0068*/ 	.byte	0x03, 0x50
        /*006a*/ 	.short	0x0000


	//----- nvinfo : EIATTR_MAXREG_COUNT
	.align		4
        /*006c*/ 	.byte	0x03, 0x1b
        /*006e*/ 	.short	0x00ff


	//----- nvinfo : EIATTR_MERCURY_ISA_VERSION
	.align		4
        /*0070*/ 	.byte	0x03, 0x5f
        /*0072*/ 	.short	0x0101


	//----- nvinfo : EIATTR_VRC_CTA_INIT_COUNT
	.align		4
        /*0074*/ 	.byte	0x02, 0x4a
	.zero		1
	.zero		1


	//----- nvinfo : EIATTR_EXIT_INSTR_OFFSETS
	.align		4
        /*0078*/ 	.byte	0x04, 0x1c
        /*007a*/ 	.short	(.L_226 - .L_225)


	//   ....[0]....
.L_225:
        /*007c*/ 	.word	0x00000070


	//   ....[1]....
        /*0080*/ 	.word	0x00000c70


	//----- nvinfo : EIATTR_CBANK_PARAM_SIZE
	.align		4
.L_226:
        /*0084*/ 	.byte	0x03, 0x19
        /*0086*/ 	.short	0x0024


	//----- nvinfo : EIATTR_PARAM_CBANK
	.align		4
        /*0088*/ 	.byte	0x04, 0x0a
        /*008a*/ 	.short	(.L_228 - .L_227)
	.align		4
.L_227:
        /*008c*/ 	.word	index@(.nv.constant0._ZN17signal_processing7kernels21mel_filterbank_kernelEPKfPfS2_iii)
        /*0090*/ 	.short	0x0380
        /*0092*/ 	.short	0x0024


	//----- nvinfo : EIATTR_SW_WAR
	.align		4
.L_228:
        /*0094*/ 	.byte	0x04, 0x36
        /*0096*/ 	.short	(.L_230 - .L_229)
.L_229:
        /*0098*/ 	.word	0x00000008
.L_230:


//--------------------- .nv.info._ZN17signal_processing7kernels19wigner_ville_kernelEPK6float2Pfii --------------------------
	.section	.nv.info._ZN17signal_processing7kernels19wigner_ville_kernelEPK6float2Pfii,"",@"SHT_CUDA_INFO"
	.sectionflags	@""
	.align	4


	//----- nvinfo : EIATTR_CUDA_API_VERSION
	.align		4
        /*0000*/ 	.byte	0x04, 0x37
        /*0002*/ 	.short	(.L_232 - .L_231)
.L_231:
        /*0004*/ 	.word	0x00000082


	//----- nvinfo : EIATTR_KPARAM_INFO
	.align		4
.L_232:
        /*0008*/ 	.byte	0x04, 0x17
        /*000a*/ 	.short	(.L_234 - .L_233)
.L_233:
        /*000c*/ 	.word	0x00000000
        /*0010*/ 	.short	0x0003
        /*0012*/ 	.short	0x0014
        /*0014*/ 	.byte	0x00, 0xf0, 0x11, 0x00


	//----- nvinfo : EIATTR_KPARAM_INFO
	.align		4
.L_234:
        /*0018*/ 	.byte	0x04, 0x17
        /*001a*/ 	.short	(.L_236 - .L_235)
.L_235:
        /*001c*/ 	.word	0x00000000
        /*0020*/ 	.short	0x0002
        /*0022*/ 	.short	0x0010
        /*0024*/ 	.byte	0x00, 0xf0, 0x11, 0x00


	//----- nvinfo : EIATTR_KPARAM_INFO
	.align		4
.L_236:
        /*0028*/ 	.byte	0x04, 0x17
        /*002a*/ 	.short	(.L_238 - .L_237)
.L_237:
        /*002c*/ 	.word	0x00000000
        /*0030*/ 	.short	0x0001
        /*0032*/ 	.short	0x0008
        /*0034*/ 	.byte	0x00, 0xf5, 0x21, 0x00


	//----- nvinfo : EIATTR_KPARAM_INFO
	.align		4
.L_238:
        /*0038*/ 	.byte	0x04, 0x17
        /*003a*/ 	.short	(.L_240 - .L_239)
.L_239:
        /*003c*/ 	.word	0x00000000
        /*0040*/ 	.short	0x0000
        /*0042*/ 	.short	0x0000
        /*0044*/ 	.byte	0x00, 0xf5, 0x21, 0x00


	//----- nvinfo : EIATTR_SPARSE_MMA_MASK
	.align		4
.L_240:
        /*0048*/ 	.byte	0x03, 0x50
        /*004a*/ 	.short	0x0000


	//----- nvinfo : EIATTR_MAXREG_COUNT
	.align		4
        /*004c*/ 	.byte	0x03, 0x1b
        /*004e*/ 	.short	0x00ff


	//----- nvinfo : EIATTR_MERCURY_ISA_VERSION
	.align		4
        /*0050*/ 	.byte	0x03, 0x5f
        /*0052*/ 	.short	0x0101


	//----- nvinfo : EIATTR_VRC_CTA_INIT_COUNT
	.align		4
        /*0054*/ 	.byte	0x02, 0x4a
	.zero		1
	.zero		1


	//----- nvinfo : EIATTR_EXIT_INSTR_OFFSETS
	.align		4
        /*0058*/ 	.byte	0x04, 0x1c
        /*005a*/ 	.short	(.L_242 - .L_241)


	//   ....[0]....
.L_241:
        /*005c*/ 	.word	0x000000a0


	//   ....[1]....
        /*0060*/ 	.word	0x00000e50


	//----- nvinfo : EIATTR_CRS_STACK_SIZE
	.align		4
.L_242:
        /*0064*/ 	.byte	0x04, 0x1e
        /*0066*/ 	.short	(.L_244 - .L_243)
.L_243:
        /*0068*/ 	.word	0x00000000


	//----- nvinfo : EIATTR_CBANK_PARAM_SIZE
	.align		4
.L_244:
        /*006c*/ 	.byte	0x03, 0x19
        /*006e*/ 	.short	0x0018


	//----- nvinfo : EIATTR_PARAM_CBANK
	.align		4
        /*0070*/ 	.byte	0x04, 0x0a
        /*0072*/ 	.short	(.L_246 - .L_245)
	.align		4
.L_245:
        /*0074*/ 	.word	index@(.nv.constant0._ZN17signal_processing7kernels19wigner_ville_kernelEPK6float2Pfii)
        /*0078*/ 	.short	0x0380
        /*007a*/ 	.short	0x0018


	//----- nvinfo : EIATTR_SW_WAR
	.align		4
.L_246:
        /*007c*/ 	.byte	0x04, 0x36
        /*007e*/ 	.short	(.L_248 - .L_247)
.L_247:
        /*0080*/ 	.word	0x00000008
.L_248:


//--------------------- .nv.info._ZN17signal_processing7kernels22analytic_signal_kernelEPK6float2PS1_i --------------------------
	.section	.nv.info._ZN17signal_processing7kernels22analytic_signal_kernelEPK6float2PS1_i,"",@"SHT_CUDA_INFO"
	.sectionflags	@""
	.align	4


	//----- nvinfo : EIATTR_CUDA_API_VERSION
	.align		4
        /*0000*/ 	.byte	0x04, 0x37
        /*0002*/ 	.short	(.L_250 - .L_249)
.L_249:
        /*0004*/ 	.word	0x00000082


	//----- nvinfo : EIATTR_KPARAM_INFO
	.align		4
.L_250:
        /*0008*/ 	.byte	0x04, 0x17
        /*000a*/ 	.short	(.L_252 - .L_251)
.L_251:
        /*000c*/ 	.word	0x00000000
        /*0010*/ 	.short	0x0002
        /*0012*/ 	.short	0x0010
        /*0014*/ 	.byte	0x00, 0xf0, 0x11, 0x00


	//----- nvinfo : EIATTR_KPARAM_INFO
	.align		4
.L_252:
        /*0018*/ 	.byte	0x04, 0x17
        /*001a*/ 	.short	(.L_254 - .L_253)
.L_253:
        /*001c*/ 	.word	0x00000000
        /*0020*/ 	.short	0x0001
        /*0022*/ 	.short	0x0008
        /*0024*/ 	.byte	0x00, 0xf5, 0x21, 0x00


	//----- nvinfo : EIATTR_KPARAM_INFO
	.align		4
.L_254:
        /*0028*/ 	.byte	0x04, 0x17
        /*002a*/ 	.short	(.L_256 - .L_255)
.L_255:
        /*002c*/ 	.word	0x00000000
        /*0030*/ 	.short	0x0000
        /*0032*/ 	.short	0x0000
        /*0034*/ 	.byte	0x00, 0xf5, 0x21, 0x00


	//----- nvinfo : EIATTR_SPARSE_MMA_MASK
	.align		4
.L_256:
        /*0038*/ 	.byte	0x03, 0x50
        /*003a*/ 	.short	0x0000


	//----- nvinfo : EIATTR_MAXREG_COUNT
	.align		4
        /*003c*/ 	.byte	0x03, 0x1b
        /*003e*/ 	.short	0x00ff


	//----- nvinfo : EIATTR_MERCURY_ISA_VERSION
	.align		4
        /*0040*/ 	.byte	0x03, 0x5f
        /*0042*/ 	.short	0x0101


	//----- nvinfo : EIATTR_VRC_CTA_INIT_COUNT
	.align		4
        /*0044*/ 	.byte	0x02, 0x4a
	.zero		1
	.zero		1


	//----- nvinfo : EIATTR_EXIT_INSTR_OFFSETS
	.align		4
        /*0048*/ 	.byte	0x04, 0x1c
        /*004a*/ 	.short	(.L_258 - .L_257)


	//   ....[0]....
.L_257:
        /*004c*/ 	.word	0x00000070


	//   ....[1]....
        /*0050*/ 	.word	0x000000f0


	//   ....[2]....
        /*0054*/ 	.word	0x000001c0


	//   ....[3]....
        /*0058*/ 	.word	0x00000200


	//----- nvinfo : EIATTR_CRS_STACK_SIZE
	.align		4
.L_258:
        /*005c*/ 	.byte	0x04, 0x1e
        /*005e*/ 	.short	(.L_260 - .L_259)
.L_259:
        /*0060*/ 	.word	0x00000000


	//----- nvinfo : EIATTR_CBANK_PARAM_SIZE
	.align		4
.L_260:
        /*0064*/ 	.byte	0x03, 0x19
        /*0066*/ 	.short	0x0014


	//----- nvinfo : EIATTR_PARAM_CBANK
	.align		4
        /*0068*/ 	.byte	0x04, 0x0a
        /*006a*/ 	.short	(.L_262 - .L_261)
	.align		4
.L_261:
        /*006c*/ 	.word	index@(.nv.constant0._ZN17signal_processing7kernels22analytic_signal_kernelEPK6float2PS1_i)
        /*0070*/ 	.short	0x0380
        /*0072*/ 	.short	0x0014


	//----- nvinfo : EIATTR_SW_WAR
	.align		4
.L_262:
        /*0074*/ 	.byte	0x04, 0x36
        /*0076*/ 	.short	(.L_264 - .L_263)
.L_263:
        /*0078*/ 	.word	0x00000008
.L_264:


//--------------------- .nv.info._ZN17signal_processing7kernels22dwt_db4_forward_kernelEPKfPfS3_i --------------------------
	.section	.nv.info._ZN17signal_processing7kernels22dwt_db4_forward_kernelEPKfPfS3_i,"",@"SHT_CUDA_INFO"
	.sectionflags	@""
	.align	4


	//----- nvinfo : EIATTR_CUDA_API_VERSION
	.align		4
        /*0000*/ 	.byte	0x04, 0x37
        /*0002*/ 	.short	(.L_266 - .L_265)
.L_265:
        /*0004*/ 	.word	0x00000082


	//----- nvinfo : EIATTR_KPARAM_INFO
	.align		4
.L_266:
        /*0008*/ 	.byte	0x04, 0x17
        /*000a*/ 	.short	(.L_268 - .L_267)
.L_267:
        /*000c*/ 	.word	0x00000000
        /*0010*/ 	.short	0x0003
        /*0012*/ 	.short	0x0018
        /*0014*/ 	.byte	0x00, 0xf0, 0x11, 0x00


	//----- nvinfo : EIATTR_KPARAM_INFO
	.align		4
.L_268:
        /*0018*/ 	.byte	0x04, 0x17
        /*001a*/ 	.short	(.L_270 - .L_269)
.L_269:
        /*001c*/ 	.word	0x00000000
        /*0020*/ 	.short	0x0002
        /*0022*/ 	.short	0x0010
        /*0024*/ 	.byte	0x00, 0xf5, 0x21, 0x00


	//----- nvinfo : EIATTR_KPARAM_INFO
	.align		4
.L_270:
        /*0028*/ 	.byte	0x04, 0x17
        /*002a*/ 	.short	(.L_272 - .L_271)
.L_271:
        /*002c*/ 	.word	0x00000000
        /*0030*/ 	.short	0x0001
        /*0032*/ 	.short	0x0008
        /*0034*/ 	.byte	0x00, 0xf5, 0x21, 0x00


	//----- nvinfo : EIATTR_KPARAM_INFO
	.align		4
.L_272:
        /*0038*/ 	.byte	0x04, 0x17
        /*003a*/ 	.short	(.L_274 - .L_273)
.L_273:
        /*003c*/ 	.word	0x00000000
        /*0040*/ 	.short	0x0000
        /*0042*/ 	.short	0x0000
        /*0044*/ 	.byte	0x00, 0xf5, 0x21, 0x00


	//----- nvinfo : EIATTR_SPARSE_MMA_MASK
	.align		4
.L_274:
        /*0048*/ 	.byte	0x03, 0x50
        /*004a*/ 	.short	0x0000


	//----- nvinfo : EIATTR_MAXREG_COUNT
	.align		4
        /*004c*/ 	.byte	0x03, 0x1b
        /*004e*/ 	.short	0x00ff


	//----- nvinfo : EIATTR_NUM_BARRIERS
	.align		4
        /*0050*/ 	.byte	0x02, 0x4c
        /*0052*/ 	.byte	0x01
	.zero		1


	//----- nvinfo : EIATTR_MERCURY_ISA_VERSION
	.align		4
        /*0054*/ 	.byte	0x03, 0x5f
        /*0056*/ 	.short	0x0101


	//----- nvinfo : EIATTR_VRC_CTA_INIT_COUNT
	.align		4
        /*0058*/ 	.byte	0x02, 0x4a
	.zero		1
	.zero		1


	//----- nvinfo : EIATTR_EXIT_INSTR_OFFSETS
	.align		4
        /*005c*/ 	.byte	0x04, 0x1c
        /*005e*/ 	.short	(.L_276 - .L_275)


	//   ....[0]....
.L_275:
        /*0060*/ 	.word	0x00000090


	//   ....[1]....
        /*0064*/ 	.word	0x00000490


	//----- nvinfo : EIATTR_CBANK_PARAM_SIZE
	.align		4
.L_276:
        /*0068*/ 	.byte	0x03, 0x19
        /*006a*/ 	.short	0x001c


	//----- nvinfo : EIATTR_PARAM_CBANK
	.align		4
        /*006c*/ 	.byte	0x04, 0x0a
        /*006e*/ 	.short	(.L_278 - .L_277)
	.align		4
.L_277:
        /*0070*/ 	.word	index@(.nv.constant0._ZN17signal_processing7kernels22dwt_db4_forward_kernelEPKfPfS3_i)
        /*0074*/ 	.short	0x0380
        /*0076*/ 	.short	0x001c


	//----- nvinfo : EIATTR_SW_WAR
	.align		4
.L_278:
        /*0078*/ 	.byte	0x04, 0x36
        /*007a*/ 	.short	(.L_280 - .L_279)
.L_279:
        /*007c*/ 	.word	0x00000008
.L_280:


//--------------------- .nv.info._ZN17signal_processing7kernels23dwt_haar_inverse_kernelEPKfS2_Pfi --------------------------
	.section	.nv.info._ZN17signal_processing7kernels23dwt_haar_inverse_kernelEPKfS2_Pfi,"",@"SHT_CUDA_INFO"
	.sectionflags	@""
	.align	4


	//----- nvinfo : EIATTR_CUDA_API_VERSION
	.align		4
        /*0000*/ 	.byte	0x04, 0x37
        /*0002*/ 	.short	(.L_282 - .L_281)
.L_281:
        /*0004*/ 	.word	0x00000082


	//----- nvinfo : EIATTR_KPARAM_INFO
	.align		4
.L_282:
        /*0008*/ 	.byte	0x04, 0x17
        /*000a*/ 	.short	(.L_284 - .L_283)
.L_283:
        /*000c*/ 	.word	0x00000000
        /*0010*/ 	.short	0x0003
        /*0012*/ 	.short	0x0018
        /*0014*/ 	.byte	0x00, 0xf0, 0x11, 0x00


	//----- nvinfo : EIATTR_KPARAM_INFO
	.align		4
.L_284:
        /*0018*/ 	.byte	0x04, 0x17
        /*001a*/ 	.short	(.L_286 - .L_285)
.L_285:
        /*001c*/ 	.word	0x00000000
        /*0020*/ 	.short	0x0002
        /*0022*/ 	.short	0x0010
        /*0024*/ 	.byte	0x00, 0xf5, 0x21, 0x00


	//----- nvinfo : EIATTR_KPARAM_INFO
	.align		4
.L_286:
        /*0028*/ 	.byte	0x04, 0x17
        /*002a*/ 	.short	(.L_288 - .L_287)
.L_287:
        /*002c*/ 	.word	0x00000000
        /*0030*/ 	.short	0x0001
        /*0032*/ 	.short	0x0008
        /*0034*/ 	.byte	0x00, 0xf5, 0x21, 0x00


	//----- nvinfo : EIATTR_KPARAM_INFO
	.align		4
.L_288:
        /*0038*/ 	.byte	0x04, 0x17
        /*003a*/ 	.short	(.L_290 - .L_289)
.L_289:
        /*003c*/ 	.word	0x00000000
        /*0040*/ 	.short	0x0000
        /*0042*/ 	.short	0x0000
        /*0044*/ 	.byte	0x00, 0xf5, 0x21, 0x00


	//----- nvinfo : EIATTR_SPARSE_MMA_MASK
	.align		4
.L_290:
        /*0048*/ 	.byte	0x03, 0x50
        /*004a*/ 	.short	0x0000


	//----- nvinfo : EIATTR_MAXREG_COUNT
	.align		4
        /*004c*/ 	.byte	0x03, 0x1b
        /*004e*/ 	.short	0x00ff


	//----- nvinfo : EIATTR_MERCURY_ISA_VERSION
	.align		4
        /*0050*/ 	.byte	0x03, 0x5f
        /*0052*/ 	.short	0x0101


	//----- nvinfo : EIATTR_VRC_CTA_INIT_COUNT
	.align		4
        /*0054*/ 	.byte	0x02, 0x4a
	.zero		1
	.zero		1


	//----- nvinfo : EIATTR_EXIT_INSTR_OFFSETS
	.align		4
        /*0058*/ 	.byte	0x04, 0x1c
        /*005a*/ 	.short	(.L_292 - .L_291)


	//   ....[0]....
.L_291:
        /*005c*/ 	.word	0x00000070


	//   ....[1]....
        /*0060*/ 	.word	0x00000180


	//   ....[2]....
        /*0064*/ 	.word	0x000001d0


	//----- nvinfo : EIATTR_CBANK_PARAM_SIZE
	.align		4
.L_292:
        /*0068*/ 	.byte	0x03, 0x19
        /*006a*/ 	.short	0x001c


	//----- nvinfo : EIATTR_PARAM_CBANK
	.align		4
        /*006c*/ 	.byte	0x04, 0x0a
        /*006e*/ 	.short	(.L_294 - .L_293)
	.align		4
.L_293:
        /*0070*/ 	.word	index@(.nv.constant0._ZN17signal_processing7kernels23dwt_haar_inverse_kernelEPKfS2_Pfi)
        /*0074*/ 	.short	0x0380
        /*0076*/ 	.short	0x001c


	//----- nvinfo : EIATTR_SW_WAR
	.align		4
.L_294:
        /*0078*/ 	.byte	0x04, 0x36
        /*007a*/ 	.short	(.L_296 - .L_295)
.L_295:
        /*007c*/ 	.word	0x00000008
.L_296:


//--------------------- .nv.info._ZN17signal_processing7kernels23dwt_haar_forward_kernelEPKfPfS3_i --------------------------
	.section	.nv.info._ZN17signal_processing7kernels23dwt_haar_forward_kernelEPKfPfS3_i,"",@"SHT_CUDA_INFO"
	.sectionflags	@""
	.align	4


	//----- nvinfo : EIATTR_CUDA_API_VERSION
	.align		4
        /*0000*/ 	.byte	0x04, 0x37
        /*0002*/ 	.short	(.L_298 - .L_297)
.L_297:
        /*0004*/ 	.word	0x00000082


	//----- nvinfo : EIATTR_KPARAM_INFO
	.align		4
.L_298:
        /*0008*/ 	.byte	0x04, 0x17
        /*000a*/ 	.short	(.L_300 - .L_299)
.L_299:
        /*000c*/ 	.word	0x00000000
        /*0010*/ 	.short	0x0003
        /*0012*/ 	.short	0x0018
        /*0014*/ 	.byte	0x00, 0xf0, 0x11, 0x00


	//----- nvinfo : EIATTR_KPARAM_INFO
	.align		4
.L_300:
        /*0018*/ 	.byte	0x04, 0x17
        /*001a*/ 	.short	(.L_302 - .L_301)
.L_301:
        /*001c*/ 	.word	0x00000000
        /*0020*/ 	.short	0x0002
        /*0022*/ 	.short	0x0010
        /*0024*/ 	.byte	0x00, 0xf5, 0x21, 0x00


	//----- nvinfo : EIATTR_KPARAM_INFO
	.align		4
.L_302:
        /*0028*/ 	.byte	0x04, 0x17
        /*002a*/ 	.short	(.L_304 - .L_303)
.L_303:
        /*002c*/ 	.word	0x00000000
        /*0030*/ 	.short	0x0001
        /*0032*/ 	.short	0x0008
        /*0034*/ 	.byte	0x00, 0xf5, 0x21, 0x00


	//----- nvinfo : EIATTR_KPARAM_INFO
	.align		4
.L_304:
        /*0038*/ 	.byte	0x04, 0x17
        /*003a*/ 	.short	(.L_306 - .L_305)
.L_305:
        /*003c*/ 	.word	0x00000000
        /*0040*/ 	.short	0x0000
        /*0042*/ 	.short	0x0000
        /*0044*/ 	.byte	0x00, 0xf5, 0x21, 0x00


	//----- nvinfo : EIATTR_SPARSE_MMA_MASK
	.align		4
.L_306:
        /*0048*/ 	.byte	0x03, 0x50
        /*004a*/ 	.short	0x0000


	//----- nvinfo : EIATTR_MAXREG_COUNT
	.align		4
        /*004c*/ 	.byte	0x03, 0x1b
        /*004e*/ 	.short	0x00ff


	//----- nvinfo : EIATTR_MERCURY_ISA_VERSION
	.align		4
        /*0050*/ 	.byte	0x03, 0x5f
        /*0052*/ 	.short	0x0101


	//----- nvinfo : EIATTR_VRC_CTA_INIT_COUNT
	.align		4
        /*0054*/ 	.byte	0x02, 0x4a
	.zero		1
	.zero		1


	//----- nvinfo : EIATTR_EXIT_INSTR_OFFSETS
	.align		4
        /*0058*/ 	.byte	0x04, 0x1c
        /*005a*/ 	.short	(.L_308 - .L_307)


	//   ....[0]....
.L_307:
        /*005c*/ 	.word	0x00000090


	//   ....[1]....
        /*0060*/ 	.word	0x000001a0


	//----- nvinfo : EIATTR_CBANK_PARAM_SIZE
	.align		4
.L_308:
        /*0064*/ 	.byte	0x03, 0x19
        /*0066*/ 	.short	0x001c


	//----- nvinfo : EIATTR_PARAM_CBANK
	.align		4
        /*0068*/ 	.byte	0x04, 0x0a
        /*006a*/ 	.short	(.L_310 - .L_309)
	.align		4
.L_309:
        /*006c*/ 	.word	index@(.nv.constant0._ZN17signal_processing7kernels23dwt_haar_forward_kernelEPKfPfS3_i)
        /*0070*/ 	.short	0x0380
        /*0072*/ 	.short	0x001c


	//----- nvinfo : EIATTR_SW_WAR
	.align		4
.L_310:
        /*0074*/ 	.byte	0x04, 0x36
        /*0076*/ 	.short	(.L_312 - .L_311)
.L_311:
        /*0078*/ 	.word	0x00000008
.L_312:


//--------------------- .nv.info._ZN17signal_processing7kernels20cwt_scalogram_kernelEPK6float2Pfiibf --------------------------
	.section	.nv.info._ZN17signal_processing7kernels20cwt_scalogram_kernelEPK6float2Pfiibf,"",@"SHT_CUDA_INFO"
	.sectionflags	@""
	.align	4


	//----- nvinfo : EIATTR_CUDA_API_VERSION
	.align		4
        /*0000*/ 	.byte	0x04, 0x37
        /*0002*/ 	.short	(.L_314 - .L_313)
.L_313:
        /*0004*/ 	.word	0x00000082


	//----- nvinfo : EIATTR_KPARAM_INFO
	.align		4
.L_314:
        /*0008*/ 	.byte	0x04, 0x17
        /*000a*/ 	.short	(.L_316 - .L_315)
.L_315:
        /*000c*/ 	.word	0x00000000
        /*0010*/ 	.short	0x0005
        /*0012*/ 	.short	0x001c
        /*0014*/ 	.byte	0x00, 0xf0, 0x11, 0x00


	//----- nvinfo : EIATTR_KPARAM_INFO
	.align		4
.L_316:
        /*0018*/ 	.byte	0x04, 0x17
        /*001a*/ 	.short	(.L_318 - .L_317)
.L_317:
        /*001c*/ 	.word	0x00000000
        /*0020*/ 	.short	0x0004
        /*0022*/ 	.short	0x0018
        /*0024*/ 	.byte	0x00, 0xf0, 0x05, 0x00


	//----- nvinfo : EIATTR_KPARAM_INFO
	.align		4
.L_318:
        /*0028*/ 	.byte	0x04, 0x17
        /*002a*/ 	.short	(.L_320 - .L_319)
.L_319:
        /*002c*/ 	.word	0x00000000
        /*0030*/ 	.short	0x0003
        /*0032*/ 	.short	0x0014
        /*0034*/ 	.byte	0x00, 0xf0, 0x11, 0x00


	//----- nvinfo : EIATTR_KPARAM_INFO
	.align		4
.L_320:
        /*0038*/ 	.byte	0x04, 0x17
        /*003a*/ 	.short	(.L_322 - .L_321)
.L_321:
        /*003c*/ 	.word	0x00000000
        /*0040*/ 	.short	0x0002
        /*0042*/ 	.short	0x0010
        /*0044*/ 	.byte	0x00, 0xf0, 0x11, 0x00


	//----- nvinfo : EIATTR_KPARAM_INFO
	.align		4
.L_322:
        /*0048*/ 	.byte	0x04, 0x17
        /*004a*/ 	.short	(.L_324 - .L_323)
.L_323:
        /*004c*/ 	.word	0x00000000
        /*0050*/ 	.short	0x0001
        /*0052*/ 	.short	0x0008
        /*0054*/ 	.byte	0x00, 0xf5, 0x21, 0x00


	//----- nvinfo : EIATTR_KPARAM_INFO
	.align		4
.L_324:
        /*0058*/ 	.byte	0x04, 0x17
        /*005a*/ 	.short	(.L_326 - .L_325)
.L_325:
        /*005c*/ 	.word	0x00000000
        /*0060*/ 	.short	0x0000
        /*0062*/ 	.short	0x0000
        /*0064*/ 	.byte	0x00, 0xf5, 0x21, 0x00


	//----- nvinfo : EIATTR_SPARSE_MMA_MASK
	.align		4
.L_326:
        /*0068*/ 	.byte	0x03, 0x50
        /*006a*/ 	.short	0x0000


	//----- nvinfo : EIATTR_MAXREG_COUNT
	.align		4
        /*006c*/ 	.byte	0x03, 0x1b
        /*006e*/ 	.short	0x00ff


	//----- nvinfo : EIATTR_MERCURY_ISA_VERSION
	.align		4
        /*0070*/ 	.byte	0x03, 0x5f
        /*0072*/ 	.short	0x0101


	//----- nvinfo : EIATTR_VRC_CTA_INIT_COUNT
	.align		4
        /*0074*/ 	.byte	0x02, 0x4a
	.zero		1
	.zero		1


	//----- nvinfo : EIATTR_EXIT_INSTR_OFFSETS
	.align		4
        /*0078*/ 	.byte	0x04, 0x1c
        /*007a*/ 	.short	(.L_328 - .L_327)


	//   ....[0]....
.L_327:
        /*007c*/ 	.word	0x00000090


	//   ....[1]....
        /*0080*/ 	.word	0x00000360


	//   ....[2]....
        /*0084*/ 	.word	0x000003a0


	//----- nvinfo : EIATTR_CBANK_PARAM_SIZE
	.align		4
.L_328:
        /*0088*/ 	.byte	0x03, 0x19
        /*008a*/ 	.short	0x0020


	//----- nvinfo : EIATTR_PARAM_CBANK
	.align		4
        /*008c*/ 	.byte	0x04, 0x0a
        /*008e*/ 	.short	(.L_330 - .L_329)
	.align		4
.L_329:
        /*0090*/ 	.word	index@(.nv.constant0._ZN17signal_processing7kernels20cwt_scalogram_kernelEPK6float2Pfiibf)
        /*0094*/ 	.short	0x0380
        /*0096*/ 	.short	0x0020


	//----- nvinfo : EIATTR_SW_WAR
	.align		4
.L_330:
        /*0098*/ 	.byte	0x04, 0x36
        /*009a*/ 	.short	(.L_332 - .L_331)
.L_331:
        /*009c*/ 	.word	0x00000008
.L_332:


//--------------------- .nv.info._ZN17signal_processing7kernels20cwt_frequency_kernelEPK6float2S3_PS1_ii --------------------------
	.section	.nv.info._ZN17signal_processing7kernels20cwt_frequency_kernelEPK6float2S3_PS1_ii,"",@"SHT_CUDA_INFO"
	.sectionflags	@""
	.align	4


	//----- nvinfo : EIATTR_CUDA_API_VERSION
	.align		4
        /*0000*/ 	.byte	0x04, 0x37
        /*0002*/ 	.short	(.L_334 - .L_333)
.L_333:
        /*0004*/ 	.word	0x00000082


	//----- nvinfo : EIATTR_KPARAM_INFO
	.align		4
.L_334:
        /*0008*/ 	.byte	0x04, 0x17
        /*000a*/ 	.short	(.L_336 - .L_335)
.L_335:
        /*000c*/ 	.word	0x00000000
        /*0010*/ 	.short	0x0004
        /*0012*/ 	.short	0x001c
        /*0014*/ 	.byte	0x00, 0xf0, 0x11, 0x00


	//----- nvinfo : EIATTR_KPARAM_INFO
	.align		4
.L_336:
        /*0018*/ 	.byte	0x04, 0x17
        /*001a*/ 	.short	(.L_338 - .L_337)
.L_337:
        /*001c*/ 	.word	0x00000000
        /*0020*/ 	.short	0x0003
        /*0022*/ 	.short	0x0018
        /*0024*/ 	.byte	0x00, 0xf0, 0x11, 0x00


	//----- nvinfo : EIATTR_KPARAM_INFO
	.align		4
.L_338:
        /*0028*/ 	.byte	0x04, 0x17
        /*002a*/ 	.short	(.L_340 - .L_339)
.L_339:
        /*002c*/ 	.word	0x00000000
        /*0030*/ 	.short	0x0002
        /*0032*/ 	.short	0x0010
        /*0034*/ 	.byte	0x00, 0xf5, 0x21, 0x00


	//----- nvinfo : EIATTR_KPARAM_INFO
	.align		4
.L_340:
        /*0038*/ 	.byte	0x04, 0x17
        /*003a*/ 	.short	(.L_342 - .L_341)
.L_341:
        /*003c*/ 	.word	0x00000000
        /*0040*/ 	.short	0x0001
        /*0042*/ 	.short	0x0008
        /*0044*/ 	.byte	0x00, 0xf5, 0x21, 0x00


	//----- nvinfo : EIATTR_KPARAM_INFO
	.align		4
.L_342:
        /*0048*/ 	.byte	0x04, 0x17
        /*004a*/ 	.short	(.L_344 - .L_343)
.L_343:
        /*004c*/ 	.word	0x00000000
        /*0050*/ 	.short	0x0000
        /*0052*/ 	.short	0x0000
        /*0054*/ 	.byte	0x00, 0xf5, 0x21, 0x00


	//----- nvinfo : EIATTR_SPARSE_MMA_MASK
	.align		4
.L_344:
        /*0058*/ 	.byte	0x03, 0x50
        /*005a*/ 	.short	0x0000


	//----- nvinfo : EIATTR_MAXREG_COUNT
	.align		4
        /*005c*/ 	.byte	0x03, 0x1b
        /*005e*/ 	.short	0x00ff


	//----- nvinfo : EIATTR_MERCURY_ISA_VERSION
	.align		4
        /*0060*/ 	.byte	0x03, 0x5f
        /*0062*/ 	.short	0x0101


	//----- nvinfo : EIATTR_VRC_CTA_INIT_COUNT
	.align		4
        /*0064*/ 	.byte	0x02, 0x4a
	.zero		1
	.zero		1


	//----- nvinfo : EIATTR_EXIT_INSTR_OFFSETS
	.align		4
        /*0068*/ 	.byte	0x04, 0x1c
        /*006a*/ 	.short	(.L_346 - .L_345)


	//   ....[0]....
.L_345:
        /*006c*/ 	.word	0x00000060


	//   ....[1]....
        /*0070*/ 	.word	0x00000160


	//----- nvinfo : EIATTR_CBANK_PARAM_SIZE
	.align		4
.L_346:
        /*0074*/ 	.byte	0x03, 0x19
        /*0076*/ 	.short	0x0020


	//----- nvinfo : EIATTR_PARAM_CBANK
	.align		4
        /*0078*/ 	.byte	0x04, 0x0a
        /*007a*/ 	.short	(.L_348 - .L_347)
	.align		4
.L_347:
        /*007c*/ 	.word	index@(.nv.constant0._ZN17signal_processing7kernels20cwt_frequency_kernelEPK6float2S3_PS1_ii)
        /*0080*/ 	.short	0x0380
        /*0082*/ 	.short	0x0020


	//----- nvinfo : EIATTR_SW_WAR
	.align		4
.L_348:
        /*0084*/ 	.byte	0x04, 0x36
        /*0086*/ 	.short	(.L_350 - .L_349)
.L_349:
        /*0088*/ 	.word	0x00000008
.L_350:


//--------------------- .nv.info._ZN17signal_processing7kernels26cwt_generate_filter_kernelEP6float2PKfS4_iiif --------------------------
	.section	.nv.info._ZN17signal_processing7kernels26cwt_generate_filter_kernelEP6float2PKfS4_iiif,"",@"SHT_CUDA_INFO"
	.sectionflags	@""
	.align	4


	//----- nvinfo : EIATTR_CUDA_API_VERSION
	.align		4
        /*0000*/ 	.byte	0x04, 0x37
        /*0002*/ 	.short	(.L_352 - .L_351)
.L_351:
        /*0004*/ 	.word	0x00000082


	//----- nvinfo : EIATTR_KPARAM_INFO
	.align		4
.L_352:
        /*0008*/ 	.byte	0x04, 0x17
        /*000a*/ 	.short	(.L_354 - .L_353)
.L_353:
        /*000c*/ 	.word	0x00000000
        /*0010*/ 	.short	0x0006
        /*0012*/ 	.short	0x0024
        /*0014*/ 	.byte	0x00, 0xf0, 0x11, 0x00


	//----- nvinfo : EIATTR_KPARAM_INFO
	.align		4
.L_354:
        /*0018*/ 	.byte	0x04, 0x17
        /*001a*/ 	.short	(.L_356 - .L_355)
.L_355:
        /*001c*/ 	.word	0x00000000
        /*0020*/ 	.short	0x0005
        /*0022*/ 	.short	0x0020
        /*0024*/ 	.byte	0x00, 0xf0, 0x11, 0x00


	//----- nvinfo : EIATTR_KPARAM_INFO
	.align		4
.L_356:
        /*0028*/ 	.byte	0x04, 0x17
        /*002a*/ 	.short	(.L_358 - .L_357)
.L_357:
        /*002c*/ 	.word	0x00000000
        /*0030*/ 	.short	0x0004
        /*0032*/ 	.short	0x001c
        /*0034*/ 	.byte	0x00, 0xf0, 0x11, 0x00


	//----- nvinfo : EIATTR_KPARAM_INFO
	.align		4
.L_358:
        /*0038*/ 	.byte	0x04, 0x17
        /*003a*/ 	.short	(.L_360 - .L_359)
.L_359:
        /*003c*/ 	.word	0x00000000
        /*0040*/ 	.short	0x0003
        /*0042*/ 	.short	0x0018
        /*0044*/ 	.byte	0x00, 0xf0, 0x11, 0x00


	//----- nvinfo : EIATTR_KPARAM_INFO
	.align		4
.L_360:
        /*0048*/ 	.byte	0x04, 0x17
        /*004a*/ 	.short	(.L_362 - .L_361)
.L_361:
        /*004c*/ 	.word	0x00000000
        /*0050*/ 	.short	0x0002
        /*0052*/ 	.short	0x0010
        /*0054*/ 	.byte	0x00, 0xf5, 0x21, 0x00


	//----- nvinfo : EIATTR_KPARAM_INFO
	.align		4
.L_362:
        /*0058*/ 	.byte	0x04, 0x17
        /*005a*/ 	.short	(.L_364 - .L_363)
.L_363:
        /*005c*/ 	.word	0x00000000
        /*0060*/ 	.short	0x0001
        /*0062*/ 	.short	0x0008
        /*0064*/ 	.byte	0x00, 0xf5, 0x21, 0x00


	//----- nvinfo : EIATTR_KPARAM_INFO
	.align		4
.L_364:
        /*0068*/ 	.byte	0x04, 0x17
        /*006a*/ 	.short	(.L_366 - .L_365)
.L_365:
        /*006c*/ 	.word	0x00000000
        /*0070*/ 	.short	0x0000
        /*0072*/ 	.short	0x0000
        /*0074*/ 	.byte	0x00, 0xf5, 0x21, 0x00


	//----- nvinfo : EIATTR_SPARSE_MMA_MASK
	.align		4
.L_366:
        /*0078*/ 	.byte	0x03, 0x50
        /*007a*/ 	.short	0x0000


	//----- nvinfo : EIATTR_MAXREG_COUNT
	.align		4
        /*007c*/ 	.byte	0x03, 0x1b
        /*007e*/ 	.short	0x00ff


	//----- nvinfo : EIATTR_MERCURY_ISA_VERSION
	.align		4
        /*0080*/ 	.byte	0x03, 0x5f
        /*0082*/ 	.short	0x0101


	//----- nvinfo : EIATTR_VRC_CTA_INIT_COUNT
	.align		4
        /*0084*/ 	.byte	0x02, 0x4a
	.zero		1
	.zero		1


	//----- nvinfo : EIATTR_EXIT_INSTR_OFFSETS
	.align		4
        /*0088*/ 	.byte	0x04, 0x1c
        /*008a*/ 	.short	(.L_368 - .L_367)


	//   ....[0]....
.L_367:
        /*008c*/ 	.word	0x00000060


	//   ....[1]....
        /*0090*/ 	.word	0x00000440


	//----- nvinfo : EIATTR_CRS_STACK_SIZE
	.align		4
.L_368:
        /*0094*/ 	.byte	0x04, 0x1e
        /*0096*/ 	.short	(.L_370 - .L_369)
.L_369:
        /*0098*/ 	.word	0x00000000


	//----- nvinfo : EIATTR_CBANK_PARAM_SIZE
	.align		4
.L_370:
        /*009c*/ 	.byte	0x03, 0x19
        /*009e*/ 	.short	0x0028


	//----- nvinfo : EIATTR_PARAM_CBANK
	.align		4
        /*00a0*/ 	.byte	0x04, 0x0a
        /*00a2*/ 	.short	(.L_372 - .L_371)
	.align		4
.L_371:
        /*00a4*/ 	.word	index@(.nv.constant0._ZN17signal_processing7kernels26cwt_generate_filter_kernelEP6float2PKfS4_iiif)
        /*00a8*/ 	.short	0x0380
        /*00aa*/ 	.short	0x0028


	//----- nvinfo : EIATTR_SW_WAR
	.align		4
.L_372:
        /*00ac*/ 	.byte	0x04, 0x36
        /*00ae*/ 	.short	(.L_374 - .L_373)
.L_373:
        /*00b0*/ 	.word	0x00000008
.L_374:


//--------------------- .nv.info._ZN17signal_processing7kernels17cwt_direct_kernelEPKfP6float2iiS2_ifi --------------------------
	.section	.nv.info._ZN17signal_processing7kernels17cwt_direct_kernelEPKfP6float2iiS2_ifi,"",@"SHT_CUDA_INFO"
	.sectionflags	@""
	.align	4


	//----- nvinfo : EIATTR_CUDA_API_VERSION
	.align		4
        /*0000*/ 	.byte	0x04, 0x37
        /*0002*/ 	.short	(.L_376 - .L_375)
.L_375:
        /*0004*/ 	.word	0x00000082


	//----- nvinfo : EIATTR_KPARAM_INFO
	.align		4
.L_376:
        /*0008*/ 	.byte	0x04, 0x17
        /*000a*/ 	.short	(.L_378 - .L_377)
.L_377:
        /*000c*/ 	.word	0x00000000
        /*0010*/ 	.short	0x0007
        /*0012*/ 	.short	0x0028
        /*0014*/ 	.byte	0x00, 0xf0, 0x11, 0x00


	//----- nvinfo : EIATTR_KPARAM_INFO
	.align		4
.L_378:
        /*0018*/ 	.byte	0x04, 0x17
        /*001a*/ 	.short	(.L_380 - .L_379)
.L_379:
        /*001c*/ 	.word	0x00000000
        /*0020*/ 	.short	0x0006
        /*0022*/ 	.short	0x0024
        /*0024*/ 	.byte	0x00, 0xf0, 0x11, 0x00


	//----- nvinfo : EIATTR_KPARAM_INFO
	.align		4
.L_380:
        /*0028*/ 	.byte	0x04, 0x17
        /*002a*/ 	.short	(.L_382 - .L_381)
.L_381:
        /*002c*/ 	.word	0x00000000
        /*0030*/ 	.short	0x0005
        /*0032*/ 	.short	0x0020
        /*0034*/ 	.byte	0x00, 0xf0, 0x11, 0x00


	//----- nvinfo : EIATTR_KPARAM_INFO
	.align		4
.L_382:
        /*0038*/ 	.byte	0x04, 0x17
        /*003a*/ 	.short	(.L_384 - .L_383)
.L_383:
        /*003c*/ 	.word	0x00000000
        /*0040*/ 	.short	0x0004
        /*0042*/ 	.short	0x0018
        /*0044*/ 	.byte	0x00, 0xf5, 0x21, 0x00


	//----- nvinfo : EIATTR_KPARAM_INFO
	.align		4
.L_384:
        /*0048*/ 	.byte	0x04, 0x17
        /*004a*/ 	.short	(.L_386 - .L_385)
.L_385:
        /*004c*/ 	.word	0x00000000
        /*0050*/ 	.short	0x0003
        /*0052*/ 	.short	0x0014
        /*0054*/ 	.byte	0x00, 0xf0, 0x11, 0x00


	//----- nvinfo : EIATTR_KPARAM_INFO
	.align		4
.L_386:
        /*0058*/ 	.byte	0x04, 0x17
        /*005a*/ 	.short	(.L_388 - .L_387)
.L_387:
        /*005c*/ 	.word	0x00000000
        /*0060*/ 	.short	0x0002
        /*0062*/ 	.short	0x0010
        /*0064*/ 	.byte	0x00, 0xf0, 0x11, 0x00


	//----- nvinfo : EIATTR_KPARAM_INFO
	.align		4
.L_388:
        /*0068*/ 	.byte	0x04, 0x17
        /*006a*/ 	.short	(.L_390 - .L_389)
.L_389:
        /*006c*/ 	.word	0x00000000
        /*0070*/ 	.short	0x0001
        /*0072*/ 	.short	0x0008
        /*0074*/ 	.byte	0x00, 0xf5, 0x21, 0x00


	//----- nvinfo : EIATTR_KPARAM_INFO
	.align		4
.L_390:
        /*0078*/ 	.byte	0x04, 0x17
        /*007a*/ 	.short	(.L_392 - .L_391)
.L_391:
        /*007c*/ 	.word	0x00000000
        /*0080*/ 	.short	0x0000
        /*0082*/ 	.short	0x0000
        /*0084*/ 	.byte	0x00, 0xf5, 0x21, 0x00


	//----- nvinfo : EIATTR_SPARSE_MMA_MASK
	.align		4
.L_392:
        /*0088*/ 	.byte	0x03, 0x50
        /*008a*/ 	.short	0x0000


	//----- nvinfo : EIATTR_MAXREG_COUNT
	.align		4
        /*008c*/ 	.byte	0x03, 0x1b
        /*008e*/ 	.short	0x00ff


	//----- nvinfo : EIATTR_MERCURY_ISA_VERSION
	.align		4
        /*0090*/ 	.byte	0x03, 0x5f
        /*0092*/ 	.short	0x0101


	//----- nvinfo : EIATTR_VRC_CTA_INIT_COUNT
	.align		4
        /*0094*/ 	.byte	0x02, 0x4a
	.zero		1
	.zero		1


	//----- nvinfo : EIATTR_EXIT_INSTR_OFFSETS
	.align		4
        /*0098*/ 	.byte	0x04, 0x1c
        /*009a*/ 	.short	(.L_394 - .L_393)


	//   ....[0]....
.L_393:
        /*009c*/ 	.word	0x000000a0


	//   ....[1]....
        /*00a0*/ 	.word	0x00003080


	//----- nvinfo : EIATTR_CRS_STACK_SIZE
	.align		4
.L_394:
        /*00a4*/ 	.byte	0x04, 0x1e
        /*00a6*/ 	.short	(.L_396 - .L_395)
.L_395:
        /*00a8*/ 	.word	0x00000000


	//----- nvinfo : EIATTR_CBANK_PARAM_SIZE
	.align		4
.L_396:
        /*00ac*/ 	.byte	0x03, 0x19
        /*00ae*/ 	.short	0x002c


	//----- nvinfo : EIATTR_PARAM_CBANK
	.align		4
        /*00b0*/ 	.byte	0x04, 0x0a
        /*00b2*/ 	.short	(.L_398 - .L_397)
	.align		4
.L_397:
        /*00b4*/ 	.word	index@(.nv.constant0._ZN17signal_processing7kernels17cwt_direct_kernelEPKfP6float2iiS2_ifi)
        /*00b8*/ 	.short	0x0380
        /*00ba*/ 	.short	0x002c


	//----- nvinfo : EIATTR_SW_WAR
	.align		4
.L_398:
        /*00bc*/ 	.byte	0x04, 0x36
        /*00be*/ 	.short	(.L_400 - .L_399)
.L_399:
        /*00c0*/ 	.word	0x00000008
.L_400:


//--------------------- .nv.info._ZN17signal_processing7kernels24istft_overlap_add_kernelEPK6float2PfPKfiiiii --------------------------
	.section	.nv.info._ZN17signal_processing7kernels24istft_overlap_add_kernelEPK6float2PfPKfiiiii,"",@"SHT_CUDA_INFO"
	.sectionflags	@""
	.align	4


	//----- nvinfo : EIATTR_CUDA_API_VERSION
	.align		4
        /*0000*/ 	.byte	0x04, 0x37
        /*0002*/ 	.short	(.L_402 - .L_401)
.L_401:
        /*0004*/ 	.word	0x00000082


	//----- nvinfo : EIATTR_KPARAM_INFO
	.align		4
.L_402:
        /*0008*/ 	.byte	0x04, 0x17
        /*000a*/ 	.short	(.L_404 - .L_403)
.L_403:
        /*000c*/ 	.word	0x00000000
        /*0010*/ 	.short	0x0007
        /*0012*/ 	.short	0x0028
        /*0014*/ 	.byte	0x00, 0xf0, 0x11, 0x00


	//----- nvinfo : EIATTR_KPARAM_INFO
	.align		4
.L_404:
        /*0018*/ 	.byte	0x04, 0x17
        /*001a*/ 	.short	(.L_406 - .L_405)
.L_405:
        /*001c*/ 	.word	0x00000000
        /*0020*/ 	.short	0x0006
        /*0022*/ 	.short	0x0024
        /*0024*/ 	.byte	0x00, 0xf0, 0x11, 0x00


	//----- nvinfo : EIATTR_KPARAM_INFO
	.align		4
.L_406:
        /*0028*/ 	.byte	0x04, 0x17
        /*002a*/ 	.short	(.L_408 - .L_407)
.L_407:
        /*002c*/ 	.word	0x00000000
        /*0030*/ 	.short	0x0005
        /*0032*/ 	.short	0x0020
        /*0034*/ 	.byte	0x00, 0xf0, 0x11, 0x00


	//----- nvinfo : EIATTR_KPARAM_INFO
	.align		4
.L_408:
        /*0038*/ 	.byte	0x04, 0x17
        /*003a*/ 	.short	(.L_410 - .L_409)
.L_409:
        /*003c*/ 	.word	0x00000000
        /*0040*/ 	.short	0x0004
        /*0042*/ 	.short	0x001c
        /*0044*/ 	.byte	0x00, 0xf0, 0x11, 0x00


	//----- nvinfo : EIATTR_KPARAM_INFO
	.align		4
.L_410:
        /*0048*/ 	.byte	0x04, 0x17
        /*004a*/ 	.short	(.L_412 - .L_411)
.L_411:
        /*004c*/ 	.word	0x00000000
        /*0050*/ 	.short	0x0003
        /*0052*/ 	.short	0x0018
        /*0054*/ 	.byte	0x00, 0xf0, 0x11, 0x00


	//----- nvinfo : EIATTR_KPARAM_INFO
	.align		4
.L_412:
        /*0058*/ 	.byte	0x04, 0x17
        /*005a*/ 	.short	(.L_414 - .L_413)
.L_413:
        /*005c*/ 	.word	0x00000000
        /*0060*/ 	.short	0x0002
        /*0062*/ 	.short	0x0010
        /*0064*/ 	.byte	0x00, 0xf5, 0x21, 0x00


	//----- nvinfo : EIATTR_KPARAM_INFO
	.align		4
.L_414:
        /*0068*/ 	.byte	0x04, 0x17
        /*006a*/ 	.short	(.L_416 - .L_415)
.L_415:
        /*006c*/ 	.word	0x00000000
        /*0070*/ 	.short	0x0001
        /*0072*/ 	.short	0x0008
        /*0074*/ 	.byte	0x00, 0xf5, 0x21, 0x00


	//----- nvinfo : EIATTR_KPARAM_INFO
	.align		4
.L_416:
        /*0078*/ 	.byte	0x04, 0x17
        /*007a*/ 	.short	(.L_418 - .L_417)
.L_417:
        /*007c*/ 	.word	0x00000000
        /*0080*/ 	.short	0x0000
        /*0082*/ 	.short	0x0000
        /*0084*/ 	.byte	0x00, 0xf5, 0x21, 0x00


	//----- nvinfo : EIATTR_SPARSE_MMA_MASK
	.align		4
.L_418:
        /*0088*/ 	.byte	0x03, 0x50
        /*008a*/ 	.short	0x0000


	//----- nvinfo : EIATTR_MAXREG_COUNT
	.align		4
        /*008c*/ 	.byte	0x03, 0x1b
        /*008e*/ 	.short	0x00ff


	//----- nvinfo : EIATTR_NUM_BARRIERS
	.align		4
        /*0090*/ 	.byte	0x02, 0x4c
        /*0092*/ 	.byte	0x01
	.zero		1


	//----- nvinfo : EIATTR_MERCURY_ISA_VERSION
	.align		4
        /*0094*/ 	.byte	0x03, 0x5f
        /*0096*/ 	.short	0x0101


	//----- nvinfo : EIATTR_VRC_CTA_INIT_COUNT
	.align		4
        /*0098*/ 	.byte	0x02, 0x4a
	.zero		1
	.zero		1


	//----- nvinfo : EIATTR_EXIT_INSTR_OFFSETS
	.align		4
        /*009c*/ 	.byte	0x04, 0x1c
        /*009e*/ 	.short	(.L_420 - .L_419)


	//   ....[0]....
.L_419:
        /*00a0*/ 	.word	0x00000140


	//   ....[1]....
        /*00a4*/ 	.word	0x000013b0


	//   ....[2]....
        /*00a8*/ 	.word	0x000013f0


	//----- nvinfo : EIATTR_CRS_STACK_SIZE
	.align		4
.L_420:
        /*00ac*/ 	.byte	0x04, 0x1e
        /*00ae*/ 	.short	(.L_422 - .L_421)
.L_421:
        /*00b0*/ 	.word	0x00000000


	//----- nvinfo : EIATTR_CBANK_PARAM_SIZE
	.align		4
.L_422:
        /*00b4*/ 	.byte	0x03, 0x19
        /*00b6*/ 	.short	0x002c


	//----- nvinfo : EIATTR_PARAM_CBANK
	.align		4
        /*00b8*/ 	.byte	0x04, 0x0a
        /*00ba*/ 	.short	(.L_424 - .L_423)
	.align		4
.L_423:
        /*00bc*/ 	.word	index@(.nv.constant0._ZN17signal_processing7kernels24istft_overlap_add_kernelEPK6float2PfPKfiiiii)
        /*00c0*/ 	.short	0x0380
        /*00c2*/ 	.short	0x002c


	//----- nvinfo : EIATTR_SW_WAR
	.align		4
.L_424:
        /*00c4*/ 	.byte	0x04, 0x36
        /*00c6*/ 	.short	(.L_426 - .L_425)
.L_425:
        /*00c8*/ 	.word	0x00000008
.L_426:


//--------------------- .nv.info._ZN17signal_processing7kernels16stft_sm75_kernelEPKfP6float2S2_iiiii --------------------------
	.section	.nv.info._ZN17signal_processing7kernels16stft_sm75_kernelEPKfP6float2S2_iiiii,"",@"SHT_CUDA_INFO"
	.sectionflags	@""
	.align	4


	//----- nvinfo : EIATTR_CUDA_API_VERSION
	.align		4
        /*0000*/ 	.byte	0x04, 0x37
        /*0002*/ 	.short	(.L_428 - .L_427)
.L_427:
        /*0004*/ 	.word	0x00000082


	//----- nvinfo : EIATTR_KPARAM_INFO
	.align		4
.L_428:
        /*0008*/ 	.byte	0x04, 0x17
        /*000a*/ 	.short	(.L_430 - .L_429)
.L_429:
        /*000c*/ 	.word	0x00000000
        /*0010*/ 	.short	0x0007
        /*0012*/ 	.short	0x0028
        /*0014*/ 	.byte	0x00, 0xf0, 0x11, 0x00


	//----- nvinfo : EIATTR_KPARAM_INFO
	.align		4
.L_430:
        /*0018*/ 	.byte	0x04, 0x17
        /*001a*/ 	.short	(.L_432 - .L_431)
.L_431:
        /*001c*/ 	.word	0x00000000
        /*0020*/ 	.short	0x0006
        /*0022*/ 	.short	0x0024
        /*0024*/ 	.byte	0x00, 0xf0, 0x11, 0x00


	//----- nvinfo : EIATTR_KPARAM_INFO
	.align		4
.L_432:
        /*0028*/ 	.byte	0x04, 0x17
        /*002a*/ 	.short	(.L_434 - .L_433)
.L_433:
        /*002c*/ 	.word	0x00000000
        /*0030*/ 	.short	0x0005
        /*0032*/ 	.short	0x0020
        /*0034*/ 	.byte	0x00, 0xf0, 0x11, 0x00


	//----- nvinfo : EIATTR_KPARAM_INFO
	.align		4
.L_434:
        /*0038*/ 	.byte	0x04, 0x17
        /*003a*/ 	.short	(.L_436 - .L_435)
.L_435:
        /*003c*/ 	.word	0x00000000
        /*0040*/ 	.short	0x0004
        /*0042*/ 	.short	0x001c
        /*0044*/ 	.byte	0x00, 0xf0, 0x11, 0x00


	//----- nvinfo : EIATTR_KPARAM_INFO
	.align		4
.L_436:
        /*0048*/ 	.byte	0x04, 0x17
        /*004a*/ 	.short	(.L_438 - .L_437)
.L_437:
        /*004c*/ 	.word	0x00000000
        /*0050*/ 	.short	0x0003
        /*0052*/ 	.short	0x0018
        /*0054*/ 	.byte	0x00, 0xf0, 0x11, 0x00


	//----- nvinfo : EIATTR_KPARAM_INFO
	.align		4
.L_438:
        /*0058*/ 	.byte	0x04, 0x17
        /*005a*/ 	.short	(.L_440 - .L_439)
.L_439:
        /*005c*/ 	.word	0x00000000
        /*0060*/ 	.short	0x0002
        /*0062*/ 	.short	0x0010
        /*0064*/ 	.byte	0x00, 0xf5, 0x21, 0x00


	//----- nvinfo : EIATTR_KPARAM_INFO
	.align		4
.L_440:
        /*0068*/ 	.byte	0x04, 0x17
        /*006a*/ 	.short	(.L_442 - .L_441)
.L_441:
        /*006c*/ 	.word	0x00000000
        /*0070*/ 	.short	0x0001
        /*0072*/ 	.short	0x0008
        /*0074*/ 	.byte	0x00, 0xf5, 0x21, 0x00


	//----- nvinfo : EIATTR_KPARAM_INFO
	.align		4
.L_442:
        /*0078*/ 	.byte	0x04, 0x17
        /*007a*/ 	.short	(.L_444 - .L_443)
.L_443:
        /*007c*/ 	.word	0x00000000
        /*0080*/ 	.short	0x0000
        /*0082*/ 	.short	0x0000
        /*0084*/ 	.byte	0x00, 0xf5, 0x21, 0x00


	//----- nvinfo : EIATTR_SPARSE_MMA_MASK
	.align		4
.L_444:
        /*0088*/ 	.byte	0x03, 0x50
        /*008a*/ 	.short	0x0000


	//----- nvinfo : EIATTR_MAXREG_COUNT
	.align		4
        /*008c*/ 	.byte	0x03, 0x1b
        /*008e*/ 	.short	0x0040


	//----- nvinfo : EIATTR_NUM_BARRIERS
	.align		4
        /*0090*/ 	.byte	0x02, 0x4c
        /*0092*/ 	.byte	0x01
	.zero		1


	//----- nvinfo : EIATTR_MERCURY_ISA_VERSION
	.align		4
        /*0094*/ 	.byte	0x03, 0x5f
        /*0096*/ 	.short	0x0101


	//----- nvinfo : EIATTR_VRC_CTA_INIT_COUNT
	.align		4
        /*0098*/ 	.byte	0x02, 0x4a
	.zero		1
	.zero		1


	//----- nvinfo : EIATTR_EXIT_INSTR_OFFSETS
	.align		4
        /*009c*/ 	.byte	0x04, 0x1c
        /*009e*/ 	.short	(.L_446 - .L_445)


	//   ....[0]....
.L_445:
        /*00a0*/ 	.word	0x00000040


	//   ....[1]....
        /*00a4*/ 	.word	0x000002c0


	//   ....[2]....
        /*00a8*/ 	.word	0x000003b0


	//----- nvinfo : EIATTR_MAX_THREADS
	.align		4
.L_446:
        /*00ac*/ 	.byte	0x04, 0x05
        /*00ae*/ 	.short	(.L_448 - .L_447)
.L_447:
        /*00b0*/ 	.word	0x00000100
        /*00b4*/ 	.word	0x00000001
        /*00b8*/ 	.word	0x00000001


	//----- nvinfo : EIATTR_CRS_STACK_SIZE
	.align		4
.L_448:
        /*00bc*/ 	.byte	0x04, 0x1e
        /*00be*/ 	.short	(.L_450 - .L_449)
.L_449:
        /*00c0*/ 	.word	0x00000000


	//----- nvinfo : EIATTR_CBANK_PARAM_SIZE
	.align		4
.L_450:
        /*00c4*/ 	.byte	0x03, 0x19
        /*00c6*/ 	.short	0x002c


	//----- nvinfo : EIATTR_PARAM_CBANK
	.align		4
        /*00c8*/ 	.byte	0x04, 0x0a
        /*00ca*/ 	.short	(.L_452 - .L_451)
	.align		4
.L_451:
        /*00cc*/ 	.word	index@(.nv.constant0._ZN17signal_processing7kernels16stft_sm75_kernelEPKfP6float2S2_iiiii)
        /*00d0*/ 	.short	0x0380
        /*00d2*/ 	.short	0x002c


	//----- nvinfo : EIATTR_SW_WAR
	.align		4
.L_452:
        /*00d4*/ 	.byte	0x04, 0x36
        /*00d6*/ 	.short	(.L_454 - .L_453)
.L_453:
        /*00d8*/ 	.word	0x00000008
.L_454:


//--------------------- .nv.info._ZN17signal_processing7kernels16stft_sm87_kernelEPKfP6float2S2_iiiii --------------------------
	.section	.nv.info._ZN17signal_processing7kernels16stft_sm87_kernelEPKfP6float2S2_iiiii,"",@"SHT_CUDA_INFO"
	.sectionflags	@""
	.align	4


	//----- nvinfo : EIATTR_CUDA_API_VERSION
	.align		4
        /*0000*/ 	.byte	0x04, 0x37
        /*0002*/ 	.short	(.L_456 - .L_455)
.L_455:
        /*0004*/ 	.word	0x00000082


	//----- nvinfo : EIATTR_KPARAM_INFO
	.align		4
.L_456:
        /*0008*/ 	.byte	0x04, 0x17
        /*000a*/ 	.short	(.L_458 - .L_457)
.L_457:
        /*000c*/ 	.word	0x00000000
        /*0010*/ 	.short	0x0007
        /*0012*/ 	.short	0x0028
        /*0014*/ 	.byte	0x00, 0xf0, 0x11, 0x00


	//----- nvinfo : EIATTR_KPARAM_INFO
	.align		4
.L_458:
        /*0018*/ 	.byte	0x04, 0x17
        /*001a*/ 	.short	(.L_460 - .L_459)
.L_459:
        /*001c*/ 	.word	0x00000000
        /*0020*/ 	.short	0x0006
        /*0022*/ 	.short	0x0024
        /*0024*/ 	.byte	0x00, 0xf0, 0x11, 0x00


	//----- nvinfo : EIATTR_KPARAM_INFO
	.align		4
.L_460:
        /*0028*/ 	.byte	0x04, 0x17
        /*002a*/ 	.short	(.L_462 - .L_461)
.L_461:
        /*002c*/ 	.word	0x00000000
        /*0030*/ 	.short	0x0005
        /*0032*/ 	.short	0x0020
        /*0034*/ 	.byte	0x00, 0xf0, 0x11, 0x00


	//----- nvinfo : EIATTR_KPARAM_INFO
	.align		4
.L_462:
        /*0038*/ 	.byte	0x04, 0x17
        /*003a*/ 	.short	(.L_464 - .L_463)
.L_463:
        /*003c*/ 	.word	0x00000000
        /*0040*/ 	.short	0x0004
        /*0042*/ 	.short	0x001c
        /*0044*/ 	.byte	0x00, 0xf0, 0x11, 0x00


	//----- nvinfo : EIATTR_KPARAM_INFO
	.align		4
.L_464:
        /*0048*/ 	.byte	0x04, 0x17
        /*004a*/ 	.short	(.L_466 - .L_465)
.L_465:
        /*004c*/ 	.word	0x00000000
        /*0050*/ 	.short	0x0003
        /*0052*/ 	.short	0x0018
        /*0054*/ 	.byte	0x00, 0xf0, 0x11, 0x00


	//----- nvinfo : EIATTR_KPARAM_INFO
	.align		4
.L_466:
        /*0058*/ 	.byte	0x04, 0x17
        /*005a*/ 	.short	(.L_468 - .L_467)
.L_467:
        /*005c*/ 	.word	0x00000000
        /*0060*/ 	.short	0x0002
        /*0062*/ 	.short	0x0010
        /*0064*/ 	.byte	0x00, 0xf5, 0x21, 0x00


	//----- nvinfo : EIATTR_KPARAM_INFO
	.align		4
.L_468:
        /*0068*/ 	.byte	0x04, 0x17
        /*006a*/ 	.short	(.L_470 - .L_469)
.L_469:
        /*006c*/ 	.word	0x00000000
        /*0070*/ 	.short	0x0001
        /*0072*/ 	.short	0x0008
        /*0074*/ 	.byte	0x00, 0xf5, 0x21, 0x00


	//----- nvinfo : EIATTR_KPARAM_INFO
	.align		4
.L_470:
        /*0078*/ 	.byte	0x04, 0x17
        /*007a*/ 	.short	(.L_472 - .L_471)
.L_471:
        /*007c*/ 	.word	0x00000000
        /*0080*/ 	.short	0x0000
        /*0082*/ 	.short	0x0000
        /*0084*/ 	.byte	0x00, 0xf5, 0x21, 0x00


	//----- nvinfo : EIATTR_SPARSE_MMA_MASK
	.align		4
.L_472:
        /*0088*/ 	.byte	0x03, 0x50
        /*008a*/ 	.short	0x0000


	//----- nvinfo : EIATTR_MAXREG_COUNT
	.align		4
        /*008c*/ 	.byte	0x03, 0x1b
        /*008e*/ 	.short	0x0040


	//----- nvinfo : EIATTR_NUM_BARRIERS
	.align		4
        /*0090*/ 	.byte	0x02, 0x4c
        /*0092*/ 	.byte	0x01
	.zero		1


	//----- nvinfo : EIATTR_MERCURY_ISA_VERSION
	.align		4
        /*0094*/ 	.byte	0x03, 0x5f
        /*0096*/ 	.short	0x0101


	//----- nvinfo : EIATTR_VRC_CTA_INIT_COUNT
	.align		4
        /*0098*/ 	.byte	0x02, 0x4a
	.zero		1
	.zero		1


	//----- nvinfo : EIATTR_EXIT_INSTR_OFFSETS
	.align		4
        /*009c*/ 	.byte	0x04, 0x1c
        /*009e*/ 	.short	(.L_474 - .L_473)


	//   ....[0]....
.L_473:
        /*00a0*/ 	.word	0x00000040


	//   ....[1]....
        /*00a4*/ 	.word	0x00000930


	//   ....[2]....
        /*00a8*/ 	.word	0x00000a10


	//----- nvinfo : EIATTR_MAX_THREADS
	.align		4
.L_474:
        /*00ac*/ 	.byte	0x04, 0x05
        /*00ae*/ 	.short	(.L_476 - .L_475)
.L_475:
        /*00b0*/ 	.word	0x00000080
        /*00b4*/ 	.word	0x00000001
        /*00b8*/ 	.word	0x00000001


	//----- nvinfo : EIATTR_CRS_STACK_SIZE
	.align		4
.L_476:
        /*00bc*/ 	.byte	0x04, 0x1e
        /*00be*/ 	.short	(.L_478 - .L_477)
.L_477:
        /*00c0*/ 	.word	0x00000000


	//----- nvinfo : EIATTR_CBANK_PARAM_SIZE
	.align		4
.L_478:
        /*00c4*/ 	.byte	0x03, 0x19
        /*00c6*/ 	.short	0x002c


	//----- nvinfo : EIATTR_PARAM_CBANK
	.align		4
        /*00c8*/ 	.byte	0x04, 0x0a
        /*00ca*/ 	.short	(.L_480 - .L_479)
	.align		4
.L_479:
        /*00cc*/ 	.word	index@(.nv.constant0._ZN17signal_processing7kernels16stft_sm87_kernelEPKfP6float2S2_iiiii)
        /*00d0*/ 	.short	0x0380
        /*00d2*/ 	.short	0x002c


	//----- nvinfo : EIATTR_SW_WAR
	.align		4
.L_480:
        /*00d4*/ 	.byte	0x04, 0x36
        /*00d6*/ 	.short	(.L_482 - .L_481)
.L_481:
        /*00d8*/ 	.word	0x00000008
.L_482:


//--------------------- .nv.info._ZN17signal_processing7kernels17stft_phase_kernelEPK6float2Pfii --------------------------
	.section	.nv.info._ZN17signal_processing7kernels17stft_phase_kernelEPK6float2Pfii,"",@"SHT_CUDA_INFO"
	.sectionflags	@""
	.align	4


	//----- nvinfo : EIATTR_CUDA_API_VERSION
	.align		4
        /*0000*/ 	.byte	0x04, 0x37
        /*0002*/ 	.short	(.L_484 - .L_483)
.L_483:
        /*0004*/ 	.word	0x00000082


	//----- nvinfo : EIATTR_KPARAM_INFO
	.align		4
.L_484:
        /*0008*/ 	.byte	0x04, 0x17
        /*000a*/ 	.short	(.L_486 - .L_485)
.L_485:
        /*000c*/ 	.word	0x00000000
        /*0010*/ 	.short	0x0003
        /*0012*/ 	.short	0x0014
        /*0014*/ 	.byte	0x00, 0xf0, 0x11, 0x00


	//----- nvinfo : EIATTR_KPARAM_INFO
	.align		4
.L_486:
        /*0018*/ 	.byte	0x04, 0x17
        /*001a*/ 	.short	(.L_488 - .L_487)
.L_487:
        /*001c*/ 	.word	0x00000000
        /*0020*/ 	.short	0x0002
        /*0022*/ 	.short	0x0010
        /*0024*/ 	.byte	0x00, 0xf0, 0x11, 0x00


	//----- nvinfo : EIATTR_KPARAM_INFO
	.align		4
.L_488:
        /*0028*/ 	.byte	0x04, 0x17
        /*002a*/ 	.short	(.L_490 - .L_489)
.L_489:
        /*002c*/ 	.word	0x00000000
        /*0030*/ 	.short	0x0001
        /*0032*/ 	.short	0x0008
        /*0034*/ 	.byte	0x00, 0xf5, 0x21, 0x00


	//----- nvinfo : EIATTR_KPARAM_INFO
	.align		4
.L_490:
        /*0038*/ 	.byte	0x04, 0x17
        /*003a*/ 	.short	(.L_492 - .L_491)
.L_491:
        /*003c*/ 	.word	0x00000000
        /*0040*/ 	.short	0x0000
        /*0042*/ 	.short	0x0000
        /*0044*/ 	.byte	0x00, 0xf5, 0x21, 0x00


	//----- nvinfo : EIATTR_SPARSE_MMA_MASK
	.align		4
.L_492:
        /*0048*/ 	.byte	0x03, 0x50
        /*004a*/ 	.short	0x0000


	//----- nvinfo : EIATTR_MAXREG_COUNT
	.align		4
        /*004c*/ 	.byte	0x03, 0x1b
        /*004e*/ 	.short	0x00ff


	//----- nvinfo : EIATTR_MERCURY_ISA_VERSION
	.align		4
        /*0050*/ 	.byte	0x03, 0x5f
        /*0052*/ 	.short	0x0101


	//----- nvinfo : EIATTR_VRC_CTA_INIT_COUNT
	.align		4
        /*0054*/ 	.byte	0x02, 0x4a
	.zero		1
	.zero		1


	//----- nvinfo : EIATTR_EXIT_INSTR_OFFSETS
	.align		4
        /*0058*/ 	.byte	0x04, 0x1c
        /*005a*/ 	.short	(.L_494 - .L_493)


	//   ....[0]....
.L_493:
        /*005c*/ 	.word	0x00000060


	//   ....[1]....
        /*0060*/ 	.word	0x000003a0


	//----- nvinfo : EIATTR_CRS_STACK_SIZE
	.align		4
.L_494:
        /*0064*/ 	.byte	0x04, 0x1e
        /*0066*/ 	.short	(.L_496 - .L_495)
.L_495:
        /*0068*/ 	.word	0x00000000


	//----- nvinfo : EIATTR_CBANK_PARAM_SIZE
	.align		4
.L_496:
        /*006c*/ 	.byte	0x03, 0x19
        /*006e*/ 	.short	0x0018


	//----- nvinfo : EIATTR_PARAM_CBANK
	.align		4
        /*0070*/ 	.byte	0x04, 0x0a
        /*0072*/ 	.short	(.L_498 - .L_497)
	.align		4
.L_497:
        /*0074*/ 	.word	index@(.nv.constant0._ZN17signal_processing7kernels17stft_phase_kernelEPK6float2Pfii)
        /*0078*/ 	.short	0x0380
        /*007a*/ 	.short	0x0018


	//----- nvinfo : EIATTR_SW_WAR
	.align		4
.L_498:
        /*007c*/ 	.byte	0x04, 0x36
        /*007e*/ 	.short	(.L_500 - .L_499)
.L_499:
        /*0080*/ 	.word	0x00000008
.L_500:


//--------------------- .nv.info._ZN17signal_processing7kernels21stft_magnitude_kernelEPK6float2Pfiifbf --------------------------
	.section	.nv.info._ZN17signal_processing7kernels21stft_magnitude_kernelEPK6float2Pfiifbf,"",@"SHT_CUDA_INFO"
	.sectionflags	@""
	.align	4


	//----- nvinfo : EIATTR_CUDA_API_VERSION
	.align		4
        /*0000*/ 	.byte	0x04, 0x37
        /*0002*/ 	.short	(.L_502 - .L_501)
.L_501:
        /*0004*/ 	.word	0x00000082


	//----- nvinfo : EIATTR_KPARAM_INFO
	.align		4
.L_502:
        /*0008*/ 	.byte	0x04, 0x17
        /*000a*/ 	.short	(.L_504 - .L_503)
.L_503:
        /*000c*/ 	.word	0x00000000
        /*0010*/ 	.short	0x0006
        /*0012*/ 	.short	0x0020
        /*0014*/ 	.byte	0x00, 0xf0, 0x11, 0x00


	//----- nvinfo : EIATTR_KPARAM_INFO
	.align		4
.L_504:
        /*0018*/ 	.byte	0x04, 0x17
        /*001a*/ 	.short	(.L_506 - .L_505)
.L_505:
        /*001c*/ 	.word	0x00000000
        /*0020*/ 	.short	0x0005
        /*0022*/ 	.short	0x001c
        /*0024*/ 	.byte	0x00, 0xf0, 0x05, 0x00


	//----- nvinfo : EIATTR_KPARAM_INFO
	.align		4
.L_506:
        /*0028*/ 	.byte	0x04, 0x17
        /*002a*/ 	.short	(.L_508 - .L_507)
.L_507:
        /*002c*/ 	.word	0x00000000
        /*0030*/ 	.short	0x0004
        /*0032*/ 	.short	0x0018
        /*0034*/ 	.byte	0x00, 0xf0, 0x11, 0x00


	//----- nvinfo : EIATTR_KPARAM_INFO
	.align		4
.L_508:
        /*0038*/ 	.byte	0x04, 0x17
        /*003a*/ 	.short	(.L_510 - .L_509)
.L_509:
        /*003c*/ 	.word	0x00000000
        /*0040*/ 	.short	0x0003
        /*0042*/ 	.short	0x0014
        /*0044*/ 	.byte	0x00, 0xf0, 0x11, 0x00


	//----- nvinfo : EIATTR_KPARAM_INFO
	.align		4
.L_510:
        /*0048*/ 	.byte	0x04, 0x17
        /*004a*/ 	.short	(.L_512 - .L_511)
.L_511:
        /*004c*/ 	.word	0x00000000
        /*0050*/ 	.short	0x0002
        /*0052*/ 	.short	0x0010
        /*0054*/ 	.byte	0x00, 0xf0, 0x11, 0x00


	//----- nvinfo : EIATTR_KPARAM_INFO
	.align		4
.L_512:
        /*0058*/ 	.byte	0x04, 0x17
        /*005a*/ 	.short	(.L_514 - .L_513)
.L_513:
        /*005c*/ 	.word	0x00000000
        /*0060*/ 	.short	0x0001
        /*0062*/ 	.short	0x0008
        /*0064*/ 	.byte	0x00, 0xf5, 0x21, 0x00


	//----- nvinfo : EIATTR_KPARAM_INFO
	.align		4
.L_514:
        /*0068*/ 	.byte	0x04, 0x17
        /*006a*/ 	.short	(.L_516 - .L_515)
.L_515:
        /*006c*/ 	.word	0x00000000
        /*0070*/ 	.short	0x0000
        /*0072*/ 	.short	0x0000
        /*0074*/ 	.byte	0x00, 0xf5, 0x21, 0x00


	//----- nvinfo : EIATTR_SPARSE_MMA_MASK
	.align		4
.L_516:
        /*0078*/ 	.byte	0x03, 0x50
        /*007a*/ 	.short	0x0000


	//----- nvinfo : EIATTR_MAXREG_COUNT
	.align		4
        /*007c*/ 	.byte	0x03, 0x1b
        /*007e*/ 	.short	0x00ff


	//----- nvinfo : EIATTR_MERCURY_ISA_VERSION
	.align		4
        /*0080*/ 	.byte	0x03, 0x5f
        /*0082*/ 	.short	0x0101


	//----- nvinfo : EIATTR_VRC_CTA_INIT_COUNT
	.align		4
        /*0084*/ 	.byte	0x02, 0x4a
	.zero		1
	.zero		1


	//----- nvinfo : EIATTR_EXIT_INSTR_OFFSETS
	.align		4
        /*0088*/ 	.byte	0x04, 0x1c
        /*008a*/ 	.short	(.L_518 - .L_517)


	//   ....[0]....
.L_517:
        /*008c*/ 	.word	0x00000060


	//   ....[1]....
        /*0090*/ 	.word	0x00000440


	//   ....[2]....
        /*0094*/ 	.word	0x00000480


	//----- nvinfo : EIATTR_CRS_STACK_SIZE
	.align		4
.L_518:
        /*0098*/ 	.byte	0x04, 0x1e
        /*009a*/ 	.short	(.L_520 - .L_519)
.L_519:
        /*009c*/ 	.word	0x00000000


	//----- nvinfo : EIATTR_CBANK_PARAM_SIZE
	.align		4
.L_520:
        /*00a0*/ 	.byte	0x03, 0x19
        /*00a2*/ 	.short	0x0024


	//----- nvinfo : EIATTR_PARAM_CBANK
	.align		4
        /*00a4*/ 	.byte	0x04, 0x0a
        /*00a6*/ 	.short	(.L_522 - .L_521)
	.align		4
.L_521:
        /*00a8*/ 	.word	index@(.nv.constant0._ZN17signal_processing7kernels21stft_magnitude_kernelEPK6float2Pfiifbf)
        /*00ac*/ 	.short	0x0380
        /*00ae*/ 	.short	0x0024


	//----- nvinfo : EIATTR_SW_WAR
	.align		4
.L_522:
        /*00b0*/ 	.byte	0x04, 0x36
        /*00b2*/ 	.short	(.L_524 - .L_523)
.L_523:
        /*00b4*/ 	.word	0x00000008
.L_524:


//--------------------- .nv.info._ZN3cub18CUB_300001_SM_10006detail11EmptyKernelIvEEvv --------------------------
	.section	.nv.info._ZN3cub18CUB_300001_SM_10006detail11EmptyKernelIvEEvv,"",@"SHT_CUDA_INFO"
	.sectionflags	@""
	.align	4


	//----- nvinfo : EIATTR_CUDA_API_VERSION
	.align		4
        /*0000*/ 	.byte	0x04, 0x37
        /*0002*/ 	.short	(.L_526 - .L_525)
.L_525:
        /*0004*/ 	.word	0x00000082


	//----- nvinfo : EIATTR_SPARSE_MMA_MASK
	.align		4
.L_526:
        /*0008*/ 	.byte	0x03, 0x50
        /*000a*/ 	.short	0x0000


	//----- nvinfo : EIATTR_MAXREG_COUNT
	.align		4
        /*000c*/ 	.byte	0x03, 0x1b
        /*000e*/ 	.short	0x00ff


	//----- nvinfo : EIATTR_MERCURY_ISA_VERSION
	.align		4
        /*0010*/ 	.byte	0x03, 0x5f
        /*0012*/ 	.short	0x0101


	//----- nvinfo : EIATTR_VRC_CTA_INIT_COUNT
	.align		4
        /*0014*/ 	.byte	0x02, 0x4a
	.zero		1
	.zero		1


	//----- nvinfo : EIATTR_EXIT_INSTR_OFFSETS
	.align		4
        /*0018*/ 	.byte	0x04, 0x1c
        /*001a*/ 	.short	(.L_528 - .L_527)


	//   ....[0]....
.L_527:
        /*001c*/ 	.word	0x00000010


	//----- nvinfo : EIATTR_SW_WAR
	.align		4
.L_528:
        /*0020*/ 	.byte	0x04, 0x36
        /*0022*/ 	.short	(.L_530 - .L_529)
.L_529:
        /*0024*/ 	.word	0x00000008
.L_530:


//--------------------- .nv.callgraph             --------------------------
	.section	.nv.callgraph,"",@"SHT_CUDA_CALLGRAPH"
	.align	4
	.sectionentsize	8
	.align		4
        /*0000*/ 	.word	0x00000000
	.align		4
        /*0004*/ 	.word	0xffffffff
	.align		4
        /*0008*/ 	.word	0x00000000
	.align		4
        /*000c*/ 	.word	0xfffffffe
	.align		4
        /*0010*/ 	.word	0x00000000
	.align		4
        /*0014*/ 	.word	0xfffffffd
	.align		4
        /*0018*/ 	.word	0x00000000
	.align		4
        /*001c*/ 	.word	0xfffffffc


//--------------------- .nv.constant4             --------------------------
	.section	.nv.constant4,"a",@progbits
	.align	8
	.align		8
.nv.constant4:
        /*0000*/ 	.dword	_ZN34_INTERNAL_5be44f05_4_k_cu_ff403bfb4cuda3std3__45__cpo5beginE
	.align		8
        /*0008*/ 	.dword	_ZN34_INTERNAL_5be44f05_4_k_cu_ff403bfb4cuda3std3__45__cpo3endE
	.align		8
        /*0010*/ 	.dword	_ZN34_INTERNAL_5be44f05_4_k_cu_ff403bfb4cuda3std3__45__cpo6cbeginE
	.align		8
        /*0018*/ 	.dword	_ZN34_INTERNAL_5be44f05_4_k_cu_ff403bfb4cuda3std3__45__cpo4cendE
	.align		8
        /*0020*/ 	.dword	_ZN34_INTERNAL_5be44f05_4_k_cu_ff403bfb4cuda3std3__45__cpo6rbeginE
	.align		8
        /*0028*/ 	.dword	_ZN34_INTERNAL_5be44f05_4_k_cu_ff403bfb4cuda3std3__45__cpo4rendE
	.align		8
        /*0030*/ 	.dword	_ZN34_INTERNAL_5be44f05_4_k_cu_ff403bfb4cuda3std3__45__cpo7crbeginE
	.align		8
        /*0038*/ 	.dword	_ZN34_INTERNAL_5be44f05_4_k_cu_ff403bfb4cuda3std3__45__cpo5crendE
	.align		8
        /*0040*/ 	.dword	_ZN34_INTERNAL_5be44f05_4_k_cu_ff403bfb4cuda3std3__436_GLOBAL__N__5be44f05_4_k_cu_ff403bfb6ignoreE
	.align		8
        /*0048*/ 	.dword	_ZN34_INTERNAL_5be44f05_4_k_cu_ff403bfb4cuda3std3__419piecewise_constructE
	.align		8
        /*0050*/ 	.dword	_ZN34_INTERNAL_5be44f05_4_k_cu_ff403bfb4cuda3std3__48in_placeE
	.align		8
        /*0058*/ 	.dword	_ZN34_INTERNAL_5be44f05_4_k_cu_ff403bfb4cuda3std3__420unreachable_sentinelE
	.align		8
        /*0060*/ 	.dword	_ZN34_INTERNAL_5be44f05_4_k_cu_ff403bfb4cuda3std3__47nulloptE
	.align		8
        /*0068*/ 	.dword	_ZN34_INTERNAL_5be44f05_4_k_cu_ff403bfb4cuda3std3__48unexpectE
	.align		8
        /*0070*/ 	.dword	_ZN34_INTERNAL_5be44f05_4_k_cu_ff403bfb4cuda3std6ranges3__45__cpo4swapE
	.align		8
        /*0078*/ 	.dword	_ZN34_INTERNAL_5be44f05_4_k_cu_ff403bfb4cuda3std6ranges3__45__cpo9iter_moveE
	.align		8
        /*0080*/ 	.dword	_ZN34_INTERNAL_5be44f05_4_k_cu_ff403bfb4cuda3std6ranges3__45__cpo5beginE
	.align		8
        /*0088*/ 	.dword	_ZN34_INTERNAL_5be44f05_4_k_cu_ff403bfb4cuda3std6ranges3__45__cpo3endE
	.align		8
        /*0090*/ 	.dword	_ZN34_INTERNAL_5be44f05_4_k_cu_ff403bfb4cuda3std6ranges3__45__cpo6cbeginE
	.align		8
        /*0098*/ 	.dword	_ZN34_INTERNAL_5be44f05_4_k_cu_ff403bfb4cuda3std6ranges3__45__cpo4cendE
	.align		8
        /*00a0*/ 	.dword	_ZN34_INTERNAL_5be44f05_4_k_cu_ff403bfb4cuda3std6ranges3__45__cpo7advanceE
	.align		8
        /*00a8*/ 	.dword	_ZN34_INTERNAL_5be44f05_4_k_cu_ff403bfb4cuda3std6ranges3__45__cpo9iter_swapE
	.align		8
        /*00b0*/ 	.dword	_ZN34_INTERNAL_5be44f05_4_k_cu_ff403bfb4cuda3std6ranges3__45__cpo4nextE
	.align		8
        /*00b8*/ 	.dword	_ZN34_INTERNAL_5be44f05_4_k_cu_ff403bfb4cuda3std6ranges3__45__cpo4prevE
	.align		8
        /*00c0*/ 	.dword	_ZN34_INTERNAL_5be44f05_4_k_cu_ff403bfb4cuda3std6ranges3__45__cpo4dataE
	.align		8
        /*00c8*/ 	.dword	_ZN34_INTERNAL_5be44f05_4_k_cu_ff403bfb4cuda3std6ranges3__45__cpo5cdataE
	.align		8
        /*00d0*/ 	.dword	_ZN34_INTERNAL_5be44f05_4_k_cu_ff403bfb4cuda3std6ranges3__45__cpo4sizeE
	.align		8
        /*00d8*/ 	.dword	_ZN34_INTERNAL_5be44f05_4_k_cu_ff403bfb4cuda3std6ranges3__45__cpo5ssizeE
	.align		8
        /*00e0*/ 	.dword	_ZN34_INTERNAL_5be44f05_4_k_cu_ff403bfb4cuda3std6ranges3__45__cpo8distanceE
	.align		8
        /*00e8*/ 	.dword	_ZN34_INTERNAL_5be44f05_4_k_cu_ff403bfb6thrust24THRUST_300001_SM_1000_NS6system6detail10sequential3seqE
	.align		8
        /*00f0*/ 	.dword	_ZN34_INTERNAL_5be44f05_4_k_cu_ff403bfb6thrust24THRUST_300001_SM_1000_NS12placeholders2_1E
	.align		8
        /*00f8*/ 	.dword	_ZN34_INTERNAL_5be44f05_4_k_cu_ff403bfb6thrust24THRUST_300001_SM_1000_NS12placeholders2_2E
	.align		8
        /*0100*/ 	.dword	_ZN34_INTERNAL_5be44f05_4_k_cu_ff403bfb6thrust24THRUST_300001_SM_1000_NS12placeholders2_3E
	.align		8
        /*0108*/ 	.dword	_ZN34_INTERNAL_5be44f05_4_k_cu_ff403bfb6thrust24THRUST_300001_SM_1000_NS12placeholders2_4E
	.align		8
        /*0110*/ 	.dword	_ZN34_INTERNAL_5be44f05_4_k_cu_ff403bfb6thrust24THRUST_300001_SM_1000_NS12placeholders2_5E
	.align		8
        /*0118*/ 	.dword	_ZN34_INTERNAL_5be44f05_4_k_cu_ff403bfb6thrust24THRUST_300001_SM_1000_NS12placeholders2_6E
	.align		8
        /*0120*/ 	.dword	_ZN34_INTERNAL_5be44f05_4_k_cu_ff403bfb6thrust24THRUST_300001_SM_1000_NS12placeholders2_7E
	.align		8
        /*0128*/ 	.dword	_ZN34_INTERNAL_5be44f05_4_k_cu_ff403bfb6thrust24THRUST_300001_SM_1000_NS12placeholders2_8E
	.align		8
        /*0130*/ 	.dword	_ZN34_INTERNAL_5be44f05_4_k_cu_ff403bfb6thrust24THRUST_300001_SM_1000_NS12placeholders2_9E
	.align		8
        /*0138*/ 	.dword	_ZN34_INTERNAL_5be44f05_4_k_cu_ff403bfb6thrust24THRUST_300001_SM_1000_NS12placeholders3_10E
	.align		8
        /*0140*/ 	.dword	__cudart_i2opi_f


//--------------------- .text._ZN17signal_processing7kernels27generate_mel_filters_kernelEPfPKfS3_ii --------------------------
	.section	.text._ZN17signal_processing7kernels27generate_mel_filters_kernelEPfPKfS3_ii,"ax",@progbits
	.align	128
        .global         _ZN17signal_processing7kernels27generate_mel_filters_kernelEPfPKfS3_ii
        .type           _ZN17signal_processing7kernels27generate_mel_filters_kernelEPfPKfS3_ii,@function
        .size           _ZN17signal_processing7kernels27generate_mel_filters_kernelEPfPKfS3_ii,(.L_x_208 - _ZN17signal_processing7kernels27generate_mel_filters_kernelEPfPKfS3_ii)
        .other          _ZN17signal_processing7kernels27generate_mel_filters_kernelEPfPKfS3_ii,@"STO_CUDA_ENTRY STV_DEFAULT"
_ZN17signal_processing7kernels27generate_mel_filters_kernelEPfPKfS3_ii:
.text._ZN17signal_processing7kernels27generate_mel_filters_kernelEPfPKfS3_ii:
[----:B------:R-:W-:Y:S01]  /*0000*/  LDC R1, c[0x0][0x37c] ;  /* 0x0000df00ff017b82 */ /* 0x000fe20000000800 */
[----:B------:R-:W0:Y:S01]  /*0010*/  S2R R7, SR_CTAID.X ;  /* 0x0000000000077919 */ /* 0x000e220000002500 */
[----:B------:R-:W0:Y:S02]  /*0020*/  LDCU UR4, c[0x0][0x39c] ;  /* 0x00007380ff0477ac */ /* 0x000e240008000800 */
[----:B0-----:R-:W-:-:S13]  /*0030*/  ISETP.GE.AND P0, PT, R7, UR4, PT ;  /* 0x0000000407007c0c */ /* 0x001fda000bf06270 */
[----:B------:R-:W-:Y:S05]  /*0040*/  @P0 EXIT ;  /* 0x000000000000094d */ /* 0x000fea0003800000 */
[----:B------:R-:W0:Y:S02]  /*0050*/  LDC R0, c[0x0][0x398] ;  /* 0x0000e600ff007b82 */ /* 0x000e240000000800 */
[----:B0-----:R-:W-:-:S13]  /*0060*/  ISETP.GE.AND P0, PT, R0, 0x1, PT ;  /* 0x000000010000780c */ /* 0x001fda0003f06270 */
[----:B------:R-:W-:Y:S05]  /*0070*/  @!P0 EXIT ;  /* 0x000000000000894d */ /* 0x000fea0003800000 */
[----:B------:R-:W0:Y:S01]  /*0080*/  LDC.64 R2, c[0x0][0x390] ;  /* 0x0000e400ff027b82 */ /* 0x000e220000000a00 */
[----:B------:R-:W1:Y:S01]  /*0090*/  LDCU.64 UR6, c[0x0][0x358] ;  /* 0x00006b00ff0677ac */ /* 0x000e620008000a00 */
[----:B0-----:R-:W-:-:S05]  /*00a0*/  IMAD.WIDE.U32 R2, R7, 0x4, R2 ;  /* 0x0000000407027825 */ /* 0x001fca00078e0002 */
[----:B-1----:R-:W2:Y:S04]  /*00b0*/  LDG.E.CONSTANT R4, desc[UR6][R2.64] ;  /* 0x0000000602047981 */ /* 0x002ea8000c1e9900 */
[----:B------:R-:W2:Y:S04]  /*00c0*/  LDG.E.CONSTANT R5, desc[UR6][R2.64+0x4] ;  /* 0x0000040602057981 */ /* 0x000ea8000c1e9900 */
[----:B------:R-:W3:Y:S01]  /*00d0*/  LDG.E.CONSTANT R6, desc[UR6][R2.64+0x8] ;  /* 0x0000080602067981 */ /* 0x000ee2000c1e9900 */
[C---:B------:R-:W-:Y:S01]  /*00e0*/  ISETP.GE.U32.AND P0, PT, R0.reuse, 0x4, PT ;  /* 0x000000040000780c */ /* 0x040fe20003f06070 */
[----:B------:R-:W-:Y:S01]  /*00f0*/  IMAD R7, R7, R0, RZ ;  /* 0x0000000007077224 */ /* 0x000fe200078e02ff */
[----:B------:R-:W-:Y:S01]  /*0100*/  LOP3.LUT R8, R0, 0x3, RZ, 0xc0, !PT ;  /* 0x0000000300087812 */ /* 0x000fe200078ec0ff */
[----:B------:R-:W-:-:S02]  /*0110*/  IMAD.MOV.U32 R10, RZ, RZ, RZ ;  /* 0x000000ffff0a7224 */ /* 0x000fc400078e00ff */
[----:B--2---:R-:W-:Y:S01]  /*0120*/  FADD R9, -R4, R5 ;  /* 0x0000000504097221 */ /* 0x004fe20000000100 */
[----:B---3--:R-:W-:-:S07]  /*0130*/  FADD R11, -R5, R6 ;  /* 0x00000006050b7221 */ /* 0x008fce0000000100 */
[----:B------:R-:W-:Y:S05]  /*0140*/  @!P0 BRA `(.L_x_0) ;  /* 0x0000000800908947 */ /* 0x000fea0003800000 */
[----:B------:R-:W0:Y:S01]  /*0150*/  LDCU.64 UR4, c[0x0][0x388] ;  /* 0x00007100ff0477ac */ /* 0x000e220008000a00 */
[----:B------:R-:W1:Y:S01]  /*0160*/  LDC.64 R12, c[0x0][0x380] ;  /* 0x0000e000ff0c7b82 */ /* 0x000e620000000a00 */
[----:B------:R-:W-:Y:S01]  /*0170*/  LOP3.LUT R10, R0, 0x7ffffffc, RZ, 0xc0, !PT ;  /* 0x7ffffffc000a7812 */ /* 0x000fe200078ec0ff */
[----:B------:R-:W-:-:S03]  /*0180*/  IMAD.MOV.U32 R23, RZ, RZ, R7 ;  /* 0x000000ffff177224 */ /* 0x000fc600078e0007 */
[----:B------:R-:W-:Y:S01]  /*0190*/  IADD3 R24, PT, PT, -R10, RZ, RZ ;  /* 0x000000ff0a187210 */ /* 0x000fe20007ffe1ff */
[----:B0-----:R-:W-:-:S04]  /*01a0*/  UIADD3 UR4, UP0, UPT, UR4, 0x8, URZ ;  /* 0x0000000804047890 */ /* 0x001fc8000ff1e0ff */
[----:B------:R-:W-:Y:S02]  /*01b0*/  UIADD3.X UR5, UPT, UPT, URZ, UR5, URZ, UP0, !UPT ;  /* 0x00000005ff057290 */ /* 0x000fe400087fe4ff */
[----:B------:R-:W-:-:S04]  /*01c0*/  IMAD.U32 R14, RZ, RZ, UR4 ;  /* 0x00000004ff0e7e24 */ /* 0x000fc8000f8e00ff */
[----:B------:R-:W-:-:S07]  /*01d0*/  IMAD.U32 R15, RZ, RZ, UR5 ;  /* 0x00000005ff0f7e24 */ /* 0x000fce000f8e00ff */
.L_x_9:
[----:B0-----:R-:W2:Y:S01]  /*01e0*/  LDG.E.CONSTANT R3, desc[UR6][R14.64+-0x8] ;  /* 0xfffff8060e037981 */ /* 0x001ea2000c1e9900 */
[----:B------:R-:W-:-:S04]  /*01f0*/  IADD3 R24, PT, PT, R24, 0x4, RZ ;  /* 0x0000000418187810 */ /* 0x000fc80007ffe0ff */
[----:B------:R-:W-:Y:S02]  /*0200*/  ISETP.NE.AND P2, PT, R24, RZ, PT ;  /* 0x000000ff1800720c */ /* 0x000fe40003f45270 */
[----:B--2---:R-:W-:-:S04]  /*0210*/  FSETP.GTU.AND P0, PT, R3, R5, PT ;  /* 0x000000050300720b */ /* 0x004fc80003f0c000 */
[----:B------:R-:W-:-:S13]  /*0220*/  FSETP.LTU.OR P0, PT, R3, R4, P0 ;  /* 0x000000040300720b */ /* 0x000fda0000709400 */
[----:B------:R-:W-:Y:S05]  /*0230*/  @P0 BRA `(.L_x_1) ;  /* 0x0000000000340947 */ /* 0x000fea0003800000 */
[----:B------:R-:W0:Y:S01]  /*0240*/  MUFU.RCP R0, R9 ;  /* 0x0000000900007308 */ /* 0x000e220000001000 */
[----:B------:R-:W-:-:S07]  /*0250*/  FADD R3, -R4, R3 ;  /* 0x0000000304037221 */ /* 0x000fce0000000100 */
[----:B------:R-:W2:Y:S01]  /*0260*/  FCHK P0, R3, R9 ;  /* 0x0000000903007302 */ /* 0x000ea20000000000 */
[----:B0-----:R-:W-:-:S04]  /*0270*/  FFMA R17, -R9, R0, 1 ;  /* 0x3f80000009117423 */ /* 0x001fc80000000100 */
[----:B------:R-:W-:-:S04]  /*0280*/  FFMA R0, R0, R17, R0 ;  /* 0x0000001100007223 */ /* 0x000fc80000000000 */
[----:B------:R-:W-:-:S04]  /*0290*/  FFMA R17, R3, R0, RZ ;  /* 0x0000000003117223 */ /* 0x000fc800000000ff */
[----:B------:R-:W-:-:S04]  /*02a0*/  FFMA R2, -R9, R17, R3 ;  /* 0x0000001109027223 */ /* 0x000fc80000000103 */
[----:B------:R-:W-:Y:S01]  /*02b0*/  FFMA R0, R0, R2, R17 ;  /* 0x0000000200007223 */ /* 0x000fe20000000011 */
[----:B--2---:R-:W-:Y:S06]  /*02c0*/  @!P0 BRA `(.L_x_2) ;  /* 0x0000000000508947 */ /* 0x004fec0003800000 */
[----:B------:R-:W-:Y:S01]  /*02d0*/  IMAD.MOV.U32 R0, RZ, RZ, R9 ;  /* 0x000000ffff007224 */ /* 0x000fe200078e0009 */
[----:B------:R-:W-:-:S07]  /*02e0*/  MOV R2, 0x300 ;  /* 0x0000030000027802 */ /* 0x000fce0000000f00 */
[----:B-1----:R-:W-:Y:S05]  /*02f0*/  CALL.REL.NOINC `($__internal_0_$__cuda_sm3x_div_rn_noftz_f32_slowpath) ;  /* 0x0000000c00087944 */ /* 0x002fea0003c00000 */
[----:B------:R-:W-:Y:S05]  /*0300*/  BRA `(.L_x_2) ;  /* 0x0000000000407947 */ /* 0x000fea0003800000 */
.L_x_1:
[----:B------:R-:W-:Y:S01]  /*0310*/  FSETP.GTU.AND P0, PT, R3, R6, PT ;  /* 0x000000060300720b */ /* 0x000fe20003f0c000 */
[----:B------:R-:W-:-:S03]  /*0320*/  IMAD.MOV.U32 R0, RZ, RZ, RZ ;  /* 0x000000ffff007224 */ /* 0x000fc600078e00ff */
[----:B------:R-:W-:-:S13]  /*0330*/  FSETP.LEU.OR P0, PT, R3, R5, P0 ;  /* 0x000000050300720b */ /* 0x000fda000070b400 */
[----:B------:R-:W-:Y:S05]  /*0340*/  @P0 BRA `(.L_x_2) ;  /* 0x0000000000300947 */ /* 0x000fea0003800000 */
[----:B------:R-:W0:Y:S01]  /*0350*/  MUFU.RCP R0, R11 ;  /* 0x0000000b00007308 */ /* 0x000e220000001000 */
[----:B------:R-:W-:-:S07]  /*0360*/  FADD R3, R6, -R3 ;  /* 0x8000000306037221 */ /* 0x000fce0000000000 */
[----:B------:R-:W2:Y:S01]  /*0370*/  FCHK P0, R3, R11 ;  /* 0x0000000b03007302 */ /* 0x000ea20000000000 */
[----:B0-----:R-:W-:-:S04]  /*0380*/  FFMA R17, -R11, R0, 1 ;  /* 0x3f8000000b117423 */ /* 0x001fc80000000100 */
[----:B------:R-:W-:-:S04]  /*0390*/  FFMA R0, R0, R17, R0 ;  /* 0x0000001100007223 */ /* 0x000fc80000000000 */
[----:B------:R-:W-:-:S04]  /*03a0*/  FFMA R17, R3, R0, RZ ;  /* 0x0000000003117223 */ /* 0x000fc800000000ff */
[----:B------:R-:W-:-:S04]  /*03b0*/  FFMA R2, -R11, R17, R3 ;  /* 0x000000110b027223 */ /* 0x000fc80000000103 */
[----:B------:R-:W-:Y:S01]  /*03c0*/  FFMA R0, R0, R2, R17 ;  /* 0x0000000200007223 */ /* 0x000fe20000000011 */
[----:B--2---:R-:W-:Y:S06]  /*03d0*/  @!P0 BRA `(.L_x_2) ;  /* 0x00000000000c8947 */ /* 0x004fec0003800000 */
[----:B------:R-:W-:Y:S02]  /*03e0*/  MOV R0, R11 ;  /* 0x0000000b00007202 */ /* 0x000fe40000000f00 */
[----:B------:R-:W-:-:S07]  /*03f0*/  MOV R2, 0x410 ;  /* 0x0000041000027802 */ /* 0x000fce0000000f00 */
[----:B-1----:R-:W-:Y:S05]  /*0400*/  CALL.REL.NOINC `($__internal_0_$__cuda_sm3x_div_rn_noftz_f32_slowpath) ;  /* 0x0000000800c47944 */ /* 0x002fea0003c00000 */
.L_x_2:
[----:B------:R-:W2:Y:S01]  /*0410*/  LDG.E.CONSTANT R19, desc[UR6][R14.64+-0x4] ;  /* 0xfffffc060e137981 */ /* 0x000ea2000c1e9900 */
[----:B-1----:R-:W-:-:S05]  /*0420*/  IMAD.WIDE.U32 R16, R23, 0x4, R12 ;  /* 0x0000000417107825 */ /* 0x002fca00078e000c */
[----:B------:R0:W-:Y:S01]  /*0430*/  STG.E desc[UR6][R16.64], R0 ;  /* 0x0000000010007986 */ /* 0x0001e2000c101906 */
[C---:B--2---:R-:W-:Y:S02]  /*0440*/  FSETP.GTU.AND P0, PT, R19.reuse, R5, PT ;  /* 0x000000051300720b */ /* 0x044fe40003f0c000 */
[----:B------:R-:W-:-:S13]  /*0450*/  FSETP.GE.AND P1, PT, R19, R4, PT ;  /* 0x000000041300720b */ /* 0x000fda0003f26000 */
[----:B0-----:R-:W-:Y:S05]  /*0460*/  @!P0 BRA P1, `(.L_x_3) ;  /* 0x00000000004c8947 */ /* 0x001fea0000800000 */
[----:B------:R-:W-:Y:S01]  /*0470*/  FSETP.GTU.AND P0, PT, R19, R6, PT ;  /* 0x000000061300720b */ /* 0x000fe20003f0c000 */
[----:B------:R-:W-:-:S03]  /*0480*/  IMAD.MOV.U32 R3, RZ, RZ, RZ ;  /* 0x000000ffff037224 */ /* 0x000fc600078e00ff */
[----:B------:R-:W-:-:S13]  /*0490*/  FSETP.LEU.OR P0, PT, R19, R5, P0 ;  /* 0x000000051300720b */ /* 0x000fda000070b400 */
[----:B------:R-:W-:Y:S05]  /*04a0*/  @P0 BRA `(.L_x_4) ;  /* 0x0000000000740947 */ /* 0x000fea0003800000 */
[----:B------:R-:W0:Y:S01]  /*04b0*/  MUFU.RCP R0, R11 ;  /* 0x0000000b00007308 */ /* 0x000e220000001000 */
[----:B------:R-:W-:-:S07]  /*04c0*/  FADD R18, R6, -R19 ;  /* 0x8000001306127221 */ /* 0x000fce0000000000 */
[----:B------:R-:W1:Y:S01]  /*04d0*/  FCHK P0, R18, R11 ;  /* 0x0000000b12007302 */ /* 0x000e620000000000 */
[----:B0-----:R-:W-:-:S04]  /*04e0*/  FFMA R3, -R11, R0, 1 ;  /* 0x3f8000000b037423 */ /* 0x001fc80000000100 */
[----:B------:R-:W-:-:S04]  /*04f0*/  FFMA R0, R0, R3, R0 ;  /* 0x0000000300007223 */ /* 0x000fc80000000000 */
[----:B------:R-:W-:-:S04]  /*0500*/  FFMA R2, R0, R18, RZ ;  /* 0x0000001200027223 */ /* 0x000fc800000000ff */
[----:B------:R-:W-:-:S04]  /*0510*/  FFMA R3, -R11, R2, R18 ;  /* 0x000000020b037223 */ /* 0x000fc80000000112 */
[----:B------:R-:W-:Y:S01]  /*0520*/  FFMA R3, R0, R3, R2 ;  /* 0x0000000300037223 */ /* 0x000fe20000000002 */
[----:B-1----:R-:W-:Y:S06]  /*0530*/  @!P0 BRA `(.L_x_4) ;  /* 0x0000000000508947 */ /* 0x002fec0003800000 */
[----:B------:R-:W-:Y:S01]  /*0540*/  IMAD.MOV.U32 R3, RZ, RZ, R18 ;  /* 0x000000ffff037224 */ /* 0x000fe200078e0012 */
[----:B------:R-:W-:Y:S02]  /*0550*/  MOV R0, R11 ;  /* 0x0000000b00007202 */ /* 0x000fe40000000f00 */
[----:B------:R-:W-:-:S07]  /*0560*/  MOV R2, 0x580 ;  /* 0x0000058000027802 */ /* 0x000fce0000000f00 */
[----:B------:R-:W-:Y:S05]  /*0570*/  CALL.REL.NOINC `($__internal_0_$__cuda_sm3x_div_rn_noftz_f32_slowpath) ;  /* 0x0000000800687944 */ /* 0x000fea0003c00000 */
[----:B------:R-:W-:Y:S01]  /*0580*/  IMAD.MOV.U32 R3, RZ, RZ, R0 ;  /* 0x000000ffff037224 */ /* 0x000fe200078e0000 */
[----:B------:R-:W-:Y:S06]  /*0590*/  BRA `(.L_x_4) ;  /* 0x0000000000387947 */ /* 0x000fec0003800000 */
.L_x_3:
[----:B------:R-:W0:Y:S01]  /*05a0*/  MUFU.RCP R0, R9 ;  /* 0x0000000900007308 */ /* 0x000e220000001000 */
[----:B------:R-:W-:-:S07]  /*05b0*/  FADD R18, -R4, R19 ;  /* 0x0000001304127221 */ /* 0x000fce0000000100 */
[----:B------:R-:W1:Y:S01]  /*05c0*/  FCHK P0, R18, R9 ;  /* 0x0000000912007302 */ /* 0x000e620000000000 */
[----:B0-----:R-:W-:-:S04]  /*05d0*/  FFMA R3, -R9, R0, 1 ;  /* 0x3f80000009037423 */ /* 0x001fc80000000100 */
[----:B------:R-:W-:-:S04]  /*05e0*/  FFMA R0, R0, R3, R0 ;  /* 0x0000000300007223 */ /* 0x000fc80000000000 */
[----:B------:R-:W-:-:S04]  /*05f0*/  FFMA R2, R0, R18, RZ ;  /* 0x0000001200027223 */ /* 0x000fc800000000ff */
[----:B------:R-:W-:-:S04]  /*0600*/  FFMA R3, -R9, R2, R18 ;  /* 0x0000000209037223 */ /* 0x000fc80000000112 */
[----:B------:R-:W-:Y:S01]  /*0610*/  FFMA R3, R0, R3, R2 ;  /* 0x0000000300037223 */ /* 0x000fe20000000002 */
[----:B-1----:R-:W-:Y:S06]  /*0620*/  @!P0 BRA `(.L_x_4) ;  /* 0x0000000000148947 */ /* 0x002fec0003800000 */
[----:B------:R-:W-:Y:S01]  /*0630*/  MOV R3, R18 ;  /* 0x0000001200037202 */ /* 0x000fe20000000f00 */
[----:B------:R-:W-:Y:S01]  /*0640*/  IMAD.MOV.U32 R0, RZ, RZ, R9 ;  /* 0x000000ffff007224 */ /* 0x000fe200078e0009 */
[----:B------:R-:W-:-:S07]  /*0650*/  MOV R2, 0x670 ;  /* 0x0000067000027802 */ /* 0x000fce0000000f00 */
[----:B------:R-:W-:Y:S05]  /*0660*/  CALL.REL.NOINC `($__internal_0_$__cuda_sm3x_div_rn_noftz_f32_slowpath) ;  /* 0x00000008002c7944 */ /* 0x000fea0003c00000 */
[----:B------:R-:W-:-:S07]  /*0670*/  MOV R3, R0 ;  /* 0x0000000000037202 */ /* 0x000fce0000000f00 */
.L_x_4:
[----:B------:R-:W2:Y:S04]  /*0680*/  LDG.E.CONSTANT R19, desc[UR6][R14.64] ;  /* 0x000000060e137981 */ /* 0x000ea8000c1e9900 */
        /* <DEDUP_REMOVED lines=21> */
[----:B------:R-:W-:Y:S01]  /*07e0*/  MOV R3, R0 ;  /* 0x0000000000037202 */ /* 0x000fe20000000f00 */
[----:B------:R-:W-:Y:S06]  /*07f0*/  BRA `(.L_x_6) ;  /* 0x0000000000387947 */ /* 0x000fec0003800000 */
.L_x_5:
        /* <DEDUP_REMOVED lines=13> */
[----:B------:R-:W-:-:S07]  /*08d0*/  IMAD.MOV.U32 R3, RZ, RZ, R0 ;  /* 0x000000ffff037224 */ /* 0x000fce00078e0000 */
.L_x_6:
[----:B------:R-:W2:Y:S04]  /*08e0*/  LDG.E.CONSTANT R19, desc[UR6][R14.64+0x4] ;  /* 0x000004060e137981 */ /* 0x000ea8000c1e9900 */
[----:B------:R0:W-:Y:S01]  /*08f0*/  STG.E desc[UR6][R16.64+0x8], R3 ;  /* 0x0000080310007986 */ /* 0x0001e2000c101906 */
[C---:B--2---:R-:W-:Y:S02]  /*0900*/  FSETP.GTU.AND P0, PT, R19.reuse, R5, PT ;  /* 0x000000051300720b */ /* 0x044fe40003f0c000 */
[----:B------:R-:W-:-:S13]  /*0910*/  FSETP.GE.AND P1, PT, R19, R4, PT ;  /* 0x000000041300720b */ /* 0x000fda0003f26000 */
[----:B0-----:R-:W-:Y:S05]  /*0920*/  @!P0 BRA P1, `(.L_x_7) ;  /* 0x00000000004c8947 */ /* 0x001fea0000800000 */
[----:B------:R-:W-:Y:S01]  /*0930*/  FSETP.GTU.AND P0, PT, R19, R6, PT ;  /* 0x000000061300720b */ /* 0x000fe20003f0c000 */
[----:B------:R-:W-:-:S03]  /*0940*/  HFMA2 R3, -RZ, RZ, 0, 0 ;  /* 0x00000000ff037431 */ /* 0x000fc600000001ff */
        /* <DEDUP_REMOVED lines=17> */
.L_x_7:
        /* <DEDUP_REMOVED lines=14> */
.L_x_8:
[----:B------:R0:W-:Y:S01]  /*0b40*/  STG.E desc[UR6][R16.64+0xc], R3 ;  /* 0x00000c0310007986 */ /* 0x0001e2000c101906 */
[----:B------:R-:W-:Y:S01]  /*0b50*/  IADD3 R14, P0, PT, R14, 0x10, RZ ;  /* 0x000000100e0e7810 */ /* 0x000fe20007f1e0ff */
[----:B------:R-:W-:-:S03]  /*0b60*/  VIADD R23, R23, 0x4 ;  /* 0x0000000417177836 */ /* 0x000fc60000000000 */
[----:B------:R-:W-:Y:S01]  /*0b70*/  IADD3.X R15, PT, PT, RZ, R15, RZ, P0, !PT ;  /* 0x0000000fff0f7210 */ /* 0x000fe200007fe4ff */
[----:B------:R-:W-:Y:S08]  /*0b80*/  @P2 BRA `(.L_x_9) ;  /* 0xfffffff400942947 */ /* 0x000ff0000383ffff */
.L_x_0:
[----:B------:R-:W-:-:S13]  /*0b90*/  ISETP.NE.AND P0, PT, R8, RZ, PT ;  /* 0x000000ff0800720c */ /* 0x000fda0003f05270 */
[----:B------:R-:W-:Y:S05]  /*0ba0*/  @!P0 EXIT ;  /* 0x000000000000894d */ /* 0x000fea0003800000 */
[----:B0-----:R-:W0:Y:S01]  /*0bb0*/  LDC.64 R2, c[0x0][0x388] ;  /* 0x0000e200ff027b82 */ /* 0x001e220000000a00 */
[----:B------:R-:W-:Y:S01]  /*0bc0*/  IMAD.IADD R15, R7, 0x1, R10 ;  /* 0x00000001070f7824 */ /* 0x000fe200078e020a */
[----:B------:R-:W-:-:S06]  /*0bd0*/  IADD3 R8, PT, PT, -R8, RZ, RZ ;  /* 0x000000ff08087210 */ /* 0x000fcc0007ffe1ff */
[----:B------:R-:W1:Y:S01]  /*0be0*/  LDC.64 R12, c[0x0][0x380] ;  /* 0x0000e000ff0c7b82 */ /* 0x000e620000000a00 */
[----:B0-----:R-:W-:-:S04]  /*0bf0*/  IMAD.WIDE.U32 R2, R10, 0x4, R2 ;  /* 0x000000040a027825 */ /* 0x001fc800078e0002 */
[----:B------:R-:W-:Y:S01]  /*0c00*/  IMAD.MOV.U32 R7, RZ, RZ, R3 ;  /* 0x000000ffff077224 */ /* 0x000fe200078e0003 */
[----:B------:R-:W-:-:S07]  /*0c10*/  MOV R10, R2 ;  /* 0x00000002000a7202 */ /* 0x000fce0000000f00 */
.L_x_12:
[----:B------:R-:W-:Y:S01]  /*0c20*/  MOV R3, R7 ;  /* 0x0000000700037202 */ /* 0x000fe20000000f00 */
[----:B------:R-:W-:-:S05]  /*0c30*/  IMAD.MOV.U32 R2, RZ, RZ, R10 ;  /* 0x000000ffff027224 */ /* 0x000fca00078e000a */
[----:B------:R-:W2:Y:S02]  /*0c40*/  LDG.E.CONSTANT R3, desc[UR6][R2.64] ;  /* 0x0000000602037981 */ /* 0x000ea4000c1e9900 */
[C---:B--2---:R-:W-:Y:S02]  /*0c50*/  FSETP.GTU.AND P0, PT, R3.reuse, R5, PT ;  /* 0x000000050300720b */ /* 0x044fe40003f0c000 */
[----:B------:R-:W-:-:S13]  /*0c60*/  FSETP.GE.AND P1, PT, R3, R4, PT ;  /* 0x000000040300720b */ /* 0x000fda0003f26000 */
[----:B------:R-:W-:Y:S05]  /*0c70*/  @!P0 BRA P1, `(.L_x_10) ;  /* 0x00000000004c8947 */ /* 0x000fea0000800000 */
        /* <DEDUP_REMOVED lines=13> */
[----:B------:R-:W-:Y:S01]  /*0d50*/  MOV R3, R14 ;  /* 0x0000000e00037202 */ /* 0x000fe20000000f00 */
[----:B------:R-:W-:Y:S01]  /*0d60*/  IMAD.MOV.U32 R0, RZ, RZ, R11 ;  /* 0x000000ffff007224 */ /* 0x000fe200078e000b */
[----:B------:R-:W-:-:S07]  /*0d70*/  MOV R2, 0xd90 ;  /* 0x00000d9000027802 */ /* 0x000fce0000000f00 */
[----:B-1----:R-:W-:Y:S05]  /*0d80*/  CALL.REL.NOINC `($__internal_0_$__cuda_sm3x_div_rn_noftz_f32_slowpath) ;  /* 0x0000000000647944 */ /* 0x002fea0003c00000 */
[----:B------:R-:W-:Y:S01]  /*0d90*/  MOV R17, R0 ;  /* 0x0000000000117202 */ /* 0x000fe20000000f00 */
[----:B------:R-:W-:Y:S06]  /*0da0*/  BRA `(.L_x_11) ;  /* 0x0000000000387947 */ /* 0x000fec0003800000 */
.L_x_10:
        /* <DEDUP_REMOVED lines=10> */
[----:B------:R-:W-:Y:S02]  /*0e50*/  MOV R0, R9 ;  /* 0x0000000900007202 */ /* 0x000fe40000000f00 */
[----:B------:R-:W-:-:S07]  /*0e60*/  MOV R2, 0xe80 ;  /* 0x00000e8000027802 */ /* 0x000fce0000000f00 */
[----:B-1----:R-:W-:Y:S05]  /*0e70*/  CALL.REL.NOINC `($__internal_0_$__cuda_sm3x_div_rn_noftz_f32_slowpath) ;  /* 0x0000000000287944 */ /* 0x002fea0003c00000 */
[----:B------:R-:W-:-:S07]  /*0e80*/  IMAD.MOV.U32 R17, RZ, RZ, R0 ;  /* 0x000000ffff117224 */ /* 0x000fce00078e0000 */
.L_x_11:
[C---:B-1----:R-:W-:Y:S01]  /*0e90*/  IMAD.WIDE.U32 R2, R15.reuse, 0x4, R12 ;  /* 0x000000040f027825 */ /* 0x042fe200078e000c */
[----:B------:R-:W-:Y:S02]  /*0ea0*/  IADD3 R8, PT, PT, R8, 0x1, RZ ;  /* 0x0000000108087810 */ /* 0x000fe40007ffe0ff */
[----:B------:R-:W-:Y:S01]  /*0eb0*/  IADD3 R10, P1, PT, R10, 0x4, RZ ;  /* 0x000000040a0a7810 */ /* 0x000fe20007f3e0ff */
[----:B------:R-:W-:Y:S01]  /*0ec0*/  VIADD R15, R15, 0x1 ;  /* 0x000000010f0f7836 */ /* 0x000fe20000000000 */
[----:B------:R0:W-:Y:S01]  /*0ed0*/  STG.E desc[UR6][R2.64], R17 ;  /* 0x0000001102007986 */ /* 0x0001e2000c101906 */
[----:B------:R-:W-:Y:S02]  /*0ee0*/  ISETP.NE.AND P0, PT, R8, RZ, PT ;  /* 0x000000ff0800720c */ /* 0x000fe40003f05270 */
[----:B------:R-:W-:-:S11]  /*0ef0*/  IADD3.X R7, PT, PT, RZ, R7, RZ, P1, !PT ;  /* 0x00000007ff077210 */ /* 0x000fd60000ffe4ff */
[----:B0-----:R-:W-:Y:S05]  /*0f00*/  @P0 BRA `(.L_x_12) ;  /* 0xfffffffc00440947 */ /* 0x001fea000383ffff */
[----:B------:R-:W-:Y:S05]  /*0f10*/  EXIT ;  /* 0x000000000000794d */ /* 0x000fea0003800000 */
        .weak           $__internal_0_$__cuda_sm3x_div_rn_noftz_f32_slowpath
        .type           $__internal_0_$__cuda_sm3x_div_rn_noftz_f32_slowpath,@function
        .size           $__internal_0_$__cuda_sm3x_div_rn_noftz_f32_slowpath,(.L_x_208 - $__internal_0_$__cuda_sm3x_div_rn_noftz_f32_slowpath)
$__internal_0_$__cuda_sm3x_div_rn_noftz_f32_slowpath:
[----:B------:R-:W-:Y:S02]  /*0f20*/  SHF.R.U32.HI R18, RZ, 0x17, R0 ;  /* 0x00000017ff127819 */ /* 0x000fe40000011600 */
[----:B------:R-:W-:Y:S02]  /*0f30*/  SHF.R.U32.HI R20, RZ, 0x17, R3 ;  /* 0x00000017ff147819 */ /* 0x000fe40000011603 */
[----:B------:R-:W-:Y:S02]  /*0f40*/  LOP3.LUT R18, R18, 0xff, RZ, 0xc0, !PT ;  /* 0x000000ff12127812 */ /* 0x000fe400078ec0ff */
[----:B------:R-:W-:-:S03]  /*0f50*/  LOP3.LUT R20, R20, 0xff, RZ, 0xc0, !PT ;  /* 0x000000ff14147812 */ /* 0x000fc600078ec0ff */
[----:B------:R-:W-:Y:S01]  /*0f60*/  VIADD R21, R18, 0xffffffff ;  /* 0xffffffff12157836 */ /* 0x000fe20000000000 */
[----:B------:R-:W-:-:S04]  /*0f70*/  IADD3 R22, PT, PT, R20, -0x1, RZ ;  /* 0xffffffff14167810 */ /* 0x000fc80007ffe0ff */
[----:B------:R-:W-:-:S04]  /*0f80*/  ISETP.GT.U32.AND P0, PT, R21, 0xfd, PT ;  /* 0x000000fd1500780c */ /* 0x000fc80003f04070 */
[----:B------:R-:W-:-:S13]  /*0f90*/  ISETP.GT.U32.OR P0, PT, R22, 0xfd, P0 ;  /* 0x000000fd1600780c */ /* 0x000fda0000704470 */
[----:B------:R-:W-:Y:S01]  /*0fa0*/  @!P0 IMAD.MOV.U32 R19, RZ, RZ, RZ ;  /* 0x000000ffff138224 */ /* 0x000fe200078e00ff */
[----:B------:R-:W-:Y:S06]  /*0fb0*/  @!P0 BRA `(.L_x_13) ;  /* 0x00000000005c8947 */ /* 0x000fec0003800000 */
[----:B------:R-:W-:Y:S02]  /*0fc0*/  FSETP.GTU.FTZ.AND P0, PT, |R3|, +INF , PT ;  /* 0x7f8000000300780b */ /* 0x000fe40003f1c200 */
[----:B------:R-:W-:-:S04]  /*0fd0*/  FSETP.GTU.FTZ.AND P1, PT, |R0|, +INF , PT ;  /* 0x7f8000000000780b */ /* 0x000fc80003f3c200 */
[----:B------:R-:W-:-:S13]  /*0fe0*/  PLOP3.LUT P0, PT, P0, P1, PT, 0xf8, 0x8f ;  /* 0x00000000008f781c */ /* 0x000fda0000703f70 */
[----:B------:R-:W-:Y:S05]  /*0ff0*/  @P0 BRA `(.L_x_14) ;  /* 0x0000000400440947 */ /* 0x000fea0003800000 */
[----:B------:R-:W-:-:S13]  /*1000*/  LOP3.LUT P0, RZ, R0, 0x7fffffff, R3, 0xc8, !PT ;  /* 0x7fffffff00ff7812 */ /* 0x000fda000780c803 */
[----:B------:R-:W-:Y:S05]  /*1010*/  @!P0 BRA `(.L_x_15) ;  /* 0x0000000400348947 */ /* 0x000fea0003800000 */
[C---:B------:R-:W-:Y:S02]  /*1020*/  FSETP.NEU.FTZ.AND P3, PT, |R3|.reuse, +INF , PT ;  /* 0x7f8000000300780b */ /* 0x040fe40003f7d200 */
[----:B------:R-:W-:Y:S02]  /*1030*/  FSETP.NEU.FTZ.AND P1, PT, |R0|, +INF , PT ;  /* 0x7f8000000000780b */ /* 0x000fe40003f3d200 */
[----:B------:R-:W-:-:S11]  /*1040*/  FSETP.NEU.FTZ.AND P0, PT, |R3|, +INF , PT ;  /* 0x7f8000000300780b */ /* 0x000fd60003f1d200 */
[----:B------:R-:W-:Y:S05]  /*1050*/  @!P1 BRA !P3, `(.L_x_15) ;  /* 0x0000000400249947 */ /* 0x000fea0005800000 */
[----:B------:R-:W-:-:S04]  /*1060*/  LOP3.LUT P3, RZ, R3, 0x7fffffff, RZ, 0xc0, !PT ;  /* 0x7fffffff03ff7812 */ /* 0x000fc8000786c0ff */
[----:B------:R-:W-:-:S13]  /*1070*/  PLOP3.LUT P1, PT, P1, P3, PT, 0x2f, 0xf2 ;  /* 0x0000000000f2781c */ /* 0x000fda0000f26577 */
[----:B------:R-:W-:Y:S05]  /*1080*/  @P1 BRA `(.L_x_16) ;  /* 0x0000000400101947 */ /* 0x000fea0003800000 */
[----:B------:R-:W-:-:S04]  /*1090*/  LOP3.LUT P1, RZ, R0, 0x7fffffff, RZ, 0xc0, !PT ;  /* 0x7fffffff00ff7812 */ /* 0x000fc8000782c0ff */
[----:B------:R-:W-:-:S13]  /*10a0*/  PLOP3.LUT P0, PT, P0, P1, PT, 0x2f, 0xf2 ;  /* 0x0000000000f2781c */ /* 0x000fda0000702577 */
[----:B------:R-:W-:Y:S05]  /*10b0*/  @P0 BRA `(.L_x_17) ;  /* 0x0000000000f80947 */ /* 0x000fea0003800000 */
[----:B------:R-:W-:Y:S02]  /*10c0*/  ISETP.GE.AND P0, PT, R22, RZ, PT ;  /* 0x000000ff1600720c */ /* 0x000fe40003f06270 */
[----:B------:R-:W-:-:S11]  /*10d0*/  ISETP.GE.AND P1, PT, R21, RZ, PT ;  /* 0x000000ff1500720c */ /* 0x000fd60003f26270 */
[----:B------:R-:W-:Y:S01]  /*10e0*/  @P0 MOV R19, RZ ;  /* 0x000000ff00130202 */ /* 0x000fe20000000f00 */
[----:B------:R-:W-:Y:S02]  /*10f0*/  @!P0 IMAD.MOV.U32 R19, RZ, RZ, -0x40 ;  /* 0xffffffc0ff138424 */ /* 0x000fe400078e00ff */
[----:B------:R-:W-:Y:S01]  /*1100*/  @!P0 FFMA R3, R3, 1.84467440737095516160e+19, RZ ;  /* 0x5f80000003038823 */ /* 0x000fe200000000ff */
[----:B------:R-:W-:Y:S02]  /*1110*/  @!P1 FFMA R0, R0, 1.84467440737095516160e+19, RZ ;  /* 0x5f80000000009823 */ /* 0x000fe400000000ff */
[----:B------:R-:W-:-:S07]  /*1120*/  @!P1 IADD3 R19, PT, PT, R19, 0x40, RZ ;  /* 0x0000004013139810 */ /* 0x000fce0007ffe0ff */
.L_x_13:
[----:B------:R-:W-:Y:S02]  /*1130*/  LEA R21, R18, 0xc0800000, 0x17 ;  /* 0xc080000012157811 */ /* 0x000fe400078eb8ff */
[----:B------:R-:W-:-:S03]  /*1140*/  IADD3 R20, PT, PT, R20, -0x7f, RZ ;  /* 0xffffff8114147810 */ /* 0x000fc60007ffe0ff */
[----:B------:R-:W-:Y:S01]  /*1150*/  IMAD.IADD R26, R0, 0x1, -R21 ;  /* 0x00000001001a7824 */ /* 0x000fe200078e0a15 */
[C---:B------:R-:W-:Y:S01]  /*1160*/  IADD3 R18, PT, PT, R20.reuse, 0x7f, -R18 ;  /* 0x0000007f14127810 */ /* 0x040fe20007ffe812 */
[----:B------:R-:W-:Y:S02]  /*1170*/  IMAD R0, R20, -0x800000, R3 ;  /* 0xff80000014007824 */ /* 0x000fe400078e0203 */
[----:B------:R-:W0:Y:S01]  /*1180*/  MUFU.RCP R22, R26 ;  /* 0x0000001a00167308 */ /* 0x000e220000001000 */
[----:B------:R-:W-:Y:S01]  /*1190*/  FADD.FTZ R21, -R26, -RZ ;  /* 0x800000ff1a157221 */ /* 0x000fe20000010100 */
[----:B------:R-:W-:-:S03]  /*11a0*/  IMAD.IADD R19, R18, 0x1, R19 ;  /* 0x0000000112137824 */ /* 0x000fc600078e0213 */
[----:B0-----:R-:W-:-:S04]  /*11b0*/  FFMA R25, R22, R21, 1 ;  /* 0x3f80000016197423 */ /* 0x001fc80000000015 */
[----:B------:R-:W-:-:S04]  /*11c0*/  FFMA R25, R22, R25, R22 ;  /* 0x0000001916197223 */ /* 0x000fc80000000016 */
[----:B------:R-:W-:-:S04]  /*11d0*/  FFMA R22, R0, R25, RZ ;  /* 0x0000001900167223 */ /* 0x000fc800000000ff */
[----:B------:R-:W-:-:S04]  /*11e0*/  FFMA R3, R21, R22, R0 ;  /* 0x0000001615037223 */ /* 0x000fc80000000000 */
[----:B------:R-:W-:-:S04]  /*11f0*/  FFMA R22, R25, R3, R22 ;  /* 0x0000000319167223 */ /* 0x000fc80000000016 */
[----:B------:R-:W-:-:S04]  /*1200*/  FFMA R21, R21, R22, R0 ;  /* 0x0000001615157223 */ /* 0x000fc80000000000 */
[----:B------:R-:W-:-:S05]  /*1210*/  FFMA R0, R25, R21, R22 ;  /* 0x0000001519007223 */ /* 0x000fca0000000016 */
[----:B------:R-:W-:-:S04]  /*1220*/  SHF.R.U32.HI R3, RZ, 0x17, R0 ;  /* 0x00000017ff037819 */ /* 0x000fc80000011600 */
[----:B------:R-:W-:-:S04]  /*1230*/  LOP3.LUT R18, R3, 0xff, RZ, 0xc0, !PT ;  /* 0x000000ff03127812 */ /* 0x000fc800078ec0ff */
[----:B------:R-:W-:-:S05]  /*1240*/  IADD3 R3, PT, PT, R18, R19, RZ ;  /* 0x0000001312037210 */ /* 0x000fca0007ffe0ff */
[----:B------:R-:W-:-:S05]  /*1250*/  VIADD R18, R3, 0xffffffff ;  /* 0xffffffff03127836 */ /* 0x000fca0000000000 */
[----:B------:R-:W-:-:S13]  /*1260*/  ISETP.GE.U32.AND P0, PT, R18, 0xfe, PT ;  /* 0x000000fe1200780c */ /* 0x000fda0003f06070 */
[----:B------:R-:W-:Y:S05]  /*1270*/  @!P0 BRA `(.L_x_18) ;  /* 0x0000000000808947 */ /* 0x000fea0003800000 */
[----:B------:R-:W-:-:S13]  /*1280*/  ISETP.GT.AND P0, PT, R3, 0xfe, PT ;  /* 0x000000fe0300780c */ /* 0x000fda0003f04270 */
[----:B------:R-:W-:Y:S05]  /*1290*/  @P0 BRA `(.L_x_19) ;  /* 0x00000000006c0947 */ /* 0x000fea0003800000 */
[----:B------:R-:W-:-:S13]  /*12a0*/  ISETP.GE.AND P0, PT, R3, 0x1, PT ;  /* 0x000000010300780c */ /* 0x000fda0003f06270 */
[----:B------:R-:W-:Y:S05]  /*12b0*/  @P0 BRA `(.L_x_20) ;  /* 0x0000000000980947 */ /* 0x000fea0003800000 */
[----:B------:R-:W-:Y:S02]  /*12c0*/  ISETP.GE.AND P0, PT, R3, -0x18, PT ;  /* 0xffffffe80300780c */ /* 0x000fe40003f06270 */
[----:B------:R-:W-:-:S11]  /*12d0*/  LOP3.LUT R0, R0, 0x80000000, RZ, 0xc0, !PT ;  /* 0x8000000000007812 */ /* 0x000fd600078ec0ff */
[----:B------:R-:W-:Y:S05]  /*12e0*/  @!P0 BRA `(.L_x_20) ;  /* 0x00000000008c8947 */ /* 0x000fea0003800000 */
[CCC-:B------:R-:W-:Y:S01]  /*12f0*/  FFMA.RZ R18, R25.reuse, R21.reuse, R22.reuse ;  /* 0x0000001519127223 */ /* 0x1c0fe2000000c016 */
[CCC-:B------:R-:W-:Y:S01]  /*1300*/  FFMA.RP R19, R25.reuse, R21.reuse, R22.reuse ;  /* 0x0000001519137223 */ /* 0x1c0fe20000008016 */
[----:B------:R-:W-:Y:S01]  /*1310*/  FFMA.RM R22, R25, R21, R22 ;  /* 0x0000001519167223 */ /* 0x000fe20000004016 */
[C---:B------:R-:W-:Y:S02]  /*1320*/  IADD3 R20, PT, PT, R3.reuse, 0x20, RZ ;  /* 0x0000002003147810 */ /* 0x040fe40007ffe0ff */
[----:B------:R-:W-:Y:S02]  /*1330*/  LOP3.LUT R18, R18, 0x7fffff, RZ, 0xc0, !PT ;  /* 0x007fffff12127812 */ /* 0x000fe400078ec0ff */
[C---:B------:R-:W-:Y:S02]  /*1340*/  ISETP.NE.AND P3, PT, R3.reuse, RZ, PT ;  /* 0x000000ff0300720c */ /* 0x040fe40003f65270 */
[----:B------:R-:W-:Y:S02]  /*1350*/  LOP3.LUT R21, R18, 0x800000, RZ, 0xfc, !PT ;  /* 0x0080000012157812 */ /* 0x000fe400078efcff */
[----:B------:R-:W-:Y:S01]  /*1360*/  ISETP.NE.AND P1, PT, R3, RZ, PT ;  /* 0x000000ff0300720c */ /* 0x000fe20003f25270 */
[----:B------:R-:W-:Y:S01]  /*1370*/  IMAD.MOV R3, RZ, RZ, -R3 ;  /* 0x000000ffff037224 */ /* 0x000fe200078e0a03 */
[----:B------:R-:W-:-:S02]  /*1380*/  SHF.L.U32 R20, R21, R20, RZ ;  /* 0x0000001415147219 */ /* 0x000fc400000006ff */
[----:B------:R-:W-:Y:S02]  /*1390*/  FSETP.NEU.FTZ.AND P0, PT, R19, R22, PT ;  /* 0x000000161300720b */ /* 0x000fe40003f1d000 */
[----:B------:R-:W-:Y:S02]  /*13a0*/  SEL R18, R3, RZ, P3 ;  /* 0x000000ff03127207 */ /* 0x000fe40001800000 */
[----:B------:R-:W-:Y:S02]  /*13b0*/  ISETP.NE.AND P1, PT, R20, RZ, P1 ;  /* 0x000000ff1400720c */ /* 0x000fe40000f25270 */
[----:B------:R-:W-:Y:S02]  /*13c0*/  SHF.R.U32.HI R18, RZ, R18, R21 ;  /* 0x00000012ff127219 */ /* 0x000fe40000011615 */
[----:B------:R-:W-:Y:S02]  /*13d0*/  PLOP3.LUT P0, PT, P0, P1, PT, 0xf8, 0x8f ;  /* 0x00000000008f781c */ /* 0x000fe40000703f70 */
[----:B------:R-:W-:-:S02]  /*13e0*/  SHF.R.U32.HI R20, RZ, 0x1, R18 ;  /* 0x00000001ff147819 */ /* 0x000fc40000011612 */
[----:B------:R-:W-:-:S04]  /*13f0*/  SEL R3, RZ, 0x1, !P0 ;  /* 0x00000001ff037807 */ /* 0x000fc80004000000 */
[----:B------:R-:W-:-:S04]  /*1400*/  LOP3.LUT R3, R3, 0x1, R20, 0xf8, !PT ;  /* 0x0000000103037812 */ /* 0x000fc800078ef814 */
[----:B------:R-:W-:-:S04]  /*1410*/  LOP3.LUT R3, R3, R18, RZ, 0xc0, !PT ;  /* 0x0000001203037212 */ /* 0x000fc800078ec0ff */
[----:B------:R-:W-:-:S04]  /*1420*/  IADD3 R3, PT, PT, R20, R3, RZ ;  /* 0x0000000314037210 */ /* 0x000fc80007ffe0ff */
[----:B------:R-:W-:Y:S01]  /*1430*/  LOP3.LUT R0, R3, R0, RZ, 0xfc, !PT ;  /* 0x0000000003007212 */ /* 0x000fe200078efcff */
[----:B------:R-:W-:Y:S06]  /*1440*/  BRA `(.L_x_20) ;  /* 0x0000000000347947 */ /* 0x000fec0003800000 */
.L_x_19:
[----:B------:R-:W-:-:S04]  /*1450*/  LOP3.LUT R0, R0, 0x80000000, RZ, 0xc0, !PT ;  /* 0x8000000000007812 */ /* 0x000fc800078ec0ff */
[----:B------:R-:W-:Y:S01]  /*1460*/  LOP3.LUT R0, R0, 0x7f800000, RZ, 0xfc, !PT ;  /* 0x7f80000000007812 */ /* 0x000fe200078efcff */
[----:B------:R-:W-:Y:S06]  /*1470*/  BRA `(.L_x_20) ;  /* 0x0000000000287947 */ /* 0x000fec0003800000 */
.L_x_18:
[----:B------:R-:W-:Y:S01]  /*1480*/  IMAD R0, R19, 0x800000, R0 ;  /* 0x0080000013007824 */ /* 0x000fe200078e0200 */
[----:B------:R-:W-:Y:S06]  /*1490*/  BRA `(.L_x_20) ;  /* 0x0000000000207947 */ /* 0x000fec0003800000 */
.L_x_17:
[----:B------:R-:W-:-:S04]  /*14a0*/  LOP3.LUT R0, R0, 0x80000000, R3, 0x48, !PT ;  /* 0x8000000000007812 */ /* 0x000fc800078e4803 */
[----:B------:R-:W-:Y:S01]  /*14b0*/  LOP3.LUT R0, R0, 0x7f800000, RZ, 0xfc, !PT ;  /* 0x7f80000000007812 */ /* 0x000fe200078efcff */
[----:B------:R-:W-:Y:S06]  /*14c0*/  BRA `(.L_x_20) ;  /* 0x0000000000147947 */ /* 0x000fec0003800000 */
.L_x_16:
[----:B------:R-:W-:Y:S01]  /*14d0*/  LOP3.LUT R0, R0, 0x80000000, R3, 0x48, !PT ;  /* 0x8000000000007812 */ /* 0x000fe200078e4803 */
[----:B------:R-:W-:Y:S06]  /*14e0*/  BRA `(.L_x_20) ;  /* 0x00000000000c7947 */ /* 0x000fec0003800000 */
.L_x_15:
[----:B------:R-:W0:Y:S01]  /*14f0*/  MUFU.RSQ R0, -QNAN ;  /* 0xffc0000000007908 */ /* 0x000e220000001400 */
[----:B------:R-:W-:Y:S05]  /*1500*/  BRA `(.L_x_20) ;  /* 0x0000000000047947 */ /* 0x000fea0003800000 */
.L_x_14:
[----:B------:R-:W-:-:S07]  /*1510*/  FADD.FTZ R0, R3, R0 ;  /* 0x0000000003007221 */ /* 0x000fce0000010000 */
.L_x_20:
[----:B------:R-:W-:-:S04]  /*1520*/  HFMA2 R3, -RZ, RZ, 0, 0 ;  /* 0x00000000ff037431 */ /* 0x000fc800000001ff */
[----:B0-----:R-:W-:Y:S05]  /*1530*/  RET.REL.NODEC R2 `(_ZN17signal_processing7kernels27generate_mel_filters_kernelEPfPKfS3_ii) ;  /* 0xffffffe802b07950 */ /* 0x001fea0003c3ffff */
.L_x_21:
[----:B------:R-:W-:-:S00]  /*1540*/  BRA `(.L_x_21) ;  /* 0xfffffffc00fc7947 */ /* 0x000fc0000383ffff */
[----:B------:R-:W-:-:S00]  /*1550*/  NOP ;  /* 0x0000000000007918 */ /* 0x000fc00000000000 */
        /* <DEDUP_REMOVED lines=10> */
.L_x_208:


//--------------------- .text._ZN17signal_processing7kernels15mfcc_dct_kernelEPKfPfiii --------------------------
	.section	.text._ZN17signal_processing7kernels15mfcc_dct_kernelEPKfPfiii,"ax",@progbits
	.align	128
        .global         _ZN17signal_processing7kernels15mfcc_dct_kernelEPKfPfiii
        .type           _ZN17signal_processing7kernels15mfcc_dct_kernelEPKfPfiii,@function
        .size           _ZN17signal_processing7kernels15mfcc_dct_kernelEPKfPfiii,(.L_x_210 - _ZN17signal_processing7kernels15mfcc_dct_kernelEPKfPfiii)
        .other          _ZN17signal_processing7kernels15mfcc_dct_kernelEPKfPfiii,@"STO_CUDA_ENTRY STV_DEFAULT"
_ZN17signal_processing7kernels15mfcc_dct_kernelEPKfPfiii:
.text._ZN17signal_processing7kernels15mfcc_dct_kernelEPKfPfiii:
[----:B------:R-:W0:Y:S01]  /*0000*/  LDC R1, c[0x0][0x37c] ;  /* 0x0000df00ff017b82 */ /* 0x000e220000000800 */
[----:B------:R-:W1:Y:S07]  /*0010*/  S2R R5, SR_TID.X ;  /* 0x0000000000057919 */ /* 0x000e6e0000002100 */
[----:B------:R-:W2:Y:S01]  /*0020*/  S2UR UR6, SR_CTAID.X ;  /* 0x00000000000679c3 */ /* 0x000ea20000002500 */
[----:B------:R-:W1:Y:S01]  /*0030*/  LDCU UR4, c[0x0][0x398] ;  /* 0x00007300ff0477ac */ /* 0x000e620008000800 */
[----:B0-----:R-:W-:-:S06]  /*0040*/  VIADD R1, R1, 0xffffffe0 ;  /* 0xffffffe001017836 */ /* 0x001fcc0000000000 */
[----:B------:R-:W2:Y:S01]  /*0050*/  LDC R0, c[0x0][0x390] ;  /* 0x0000e400ff007b82 */ /* 0x000ea20000000800 */
[----:B-1----:R-:W-:-:S04]  /*0060*/  ISETP.GE.AND P0, PT, R5, UR4, PT ;  /* 0x0000000405007c0c */ /* 0x002fc8000bf06270 */
[----:B--2---:R-:W-:-:S13]  /*0070*/  ISETP.LE.OR P0, PT, R0, UR6, P0 ;  /* 0x0000000600007c0c */ /* 0x004fda0008703670 */
[----:B------:R-:W-:Y:S05]  /*0080*/  @P0 EXIT ;  /* 0x000000000000094d */ /* 0x000fea0003800000 */
[----:B------:R-:W0:Y:S01]  /*0090*/  LDCU UR4, c[0x0][0x394] ;  /* 0x00007280ff0477ac */ /* 0x000e220008000800 */
[----:B------:R-:W-:Y:S01]  /*00a0*/  IMAD.MOV.U32 R7, RZ, RZ, RZ ;  /* 0x000000ffff077224 */ /* 0x000fe200078e00ff */
[----:B------:R-:W1:Y:S01]  /*00b0*/  LDCU.64 UR8, c[0x0][0x358] ;  /* 0x00006b00ff0877ac */ /* 0x000e620008000a00 */
[----:B0-----:R-:W-:-:S05]  /*00c0*/  IMAD.U32 R10, RZ, RZ, UR4 ;  /* 0x00000004ff0a7e24 */ /* 0x001fca000f8e00ff */
[----:B------:R-:W-:-:S13]  /*00d0*/  ISETP.GE.AND P0, PT, R10, 0x1, PT ;  /* 0x000000010a00780c */ /* 0x000fda0003f06270 */
[----:B-1----:R-:W-:Y:S05]  /*00e0*/  @!P0 BRA `(.L_x_22) ;  /* 0x0000000800208947 */ /* 0x002fea0003800000 */
[----:B------:R-:W-:Y:S01]  /*00f0*/  I2FP.F32.U32 R3, R10 ;  /* 0x0000000a00037245 */ /* 0x000fe20000201000 */
[----:B------:R-:W-:Y:S02]  /*0100*/  UMOV UR4, 0x40490fdb ;  /* 0x40490fdb00047882 */ /* 0x000fe40000000000 */
[----:B------:R-:W-:Y:S01]  /*0110*/  MOV R4, UR4 ;  /* 0x0000000400047c02 */ /* 0x000fe20008000f00 */
[----:B------:R-:W0:Y:S08]  /*0120*/  MUFU.RCP R0, R3 ;  /* 0x0000000300007308 */ /* 0x000e300000001000 */
[----:B------:R-:W1:Y:S01]  /*0130*/  FCHK P0, R4, R3 ;  /* 0x0000000304007302 */ /* 0x000e620000000000 */
[----:B0-----:R-:W-:-:S04]  /*0140*/  FFMA R7, -R3, R0, 1 ;  /* 0x3f80000003077423 */ /* 0x001fc80000000100 */
[----:B------:R-:W-:-:S04]  /*0150*/  FFMA R0, R0, R7, R0 ;  /* 0x0000000700007223 */ /* 0x000fc80000000000 */
[----:B------:R-:W-:-:S04]  /*0160*/  FFMA R11, R0, 3.1415927410125732422, RZ ;  /* 0x40490fdb000b7823 */ /* 0x000fc800000000ff */
[----:B------:R-:W-:-:S04]  /*0170*/  FFMA R2, -R3, R11, 3.1415927410125732422 ;  /* 0x40490fdb03027423 */ /* 0x000fc8000000010b */
[----:B------:R-:W-:Y:S01]  /*0180*/  FFMA R11, R0, R2, R11 ;  /* 0x00000002000b7223 */ /* 0x000fe2000000000b */
[----:B-1----:R-:W-:Y:S06]  /*0190*/  @!P0 BRA `(.L_x_23) ;  /* 0x0000000000108947 */ /* 0x002fec0003800000 */
[----:B------:R-:W-:Y:S01]  /*01a0*/  IMAD.MOV.U32 R0, RZ, RZ, 0x40490fdb ;  /* 0x40490fdbff007424 */ /* 0x000fe200078e00ff */
[----:B------:R-:W-:-:S07]  /*01b0*/  MOV R2, 0x1d0 ;  /* 0x000001d000027802 */ /* 0x000fce0000000f00 */
[----:B------:R-:W-:Y:S05]  /*01c0*/  CALL.REL.NOINC `($__internal_2_$__cuda_sm3x_div_rn_noftz_f32_slowpath) ;  /* 0x0000000800dc7944 */ /* 0x000fea0003c00000 */
[----:B------:R-:W-:-:S07]  /*01d0*/  IMAD.MOV.U32 R11, RZ, RZ, R0 ;  /* 0x000000ffff0b7224 */ /* 0x000fce00078e0000 */
.L_x_23:
[----:B------:R-:W-:Y:S01]  /*01e0*/  HFMA2 R13, -RZ, RZ, 0, 0 ;  /* 0x00000000ff0d7431 */ /* 0x000fe200000001ff */
[----:B------:R-:W-:Y:S01]  /*01f0*/  I2FP.F32.U32 R12, R5 ;  /* 0x00000005000c7245 */ /* 0x000fe20000201000 */
[----:B------:R-:W-:-:S07]  /*0200*/  IMAD.MOV.U32 R7, RZ, RZ, RZ ;  /* 0x000000ffff077224 */ /* 0x000fce00078e00ff */
.L_x_27:
[----:B------:R-:W0:Y:S08]  /*0210*/  LDC R10, c[0x0][0x394] ;  /* 0x0000e500ff0a7b82 */ /* 0x000e300000000800 */
[----:B------:R-:W1:Y:S01]  /*0220*/  LDC.64 R8, c[0x0][0x380] ;  /* 0x0000e000ff087b82 */ /* 0x000e620000000a00 */
[----:B0-----:R-:W-:-:S04]  /*0230*/  IMAD R3, R10, UR6, R13 ;  /* 0x000000060a037c24 */ /* 0x001fc8000f8e020d */
[----:B-1----:R-:W-:-:S06]  /*0240*/  IMAD.WIDE.U32 R8, R3, 0x4, R8 ;  /* 0x0000000403087825 */ /* 0x002fcc00078e0008 */
[----:B------:R-:W2:Y:S01]  /*0250*/  LDG.E.CONSTANT R8, desc[UR8][R8.64] ;  /* 0x0000000808087981 */ /* 0x000ea2000c1e9900 */
[----:B------:R-:W-:Y:S01]  /*0260*/  I2FP.F32.U32 R0, R13 ;  /* 0x0000000d00007245 */ /* 0x000fe20000201000 */
[----:B------:R-:W-:Y:S04]  /*0270*/  BSSY.RECONVERGENT B0, `(.L_x_24) ;  /* 0x0000044000007945 */ /* 0x000fe80003800200 */
[----:B------:R-:W-:-:S04]  /*0280*/  FADD R0, R0, 0.5 ;  /* 0x3f00000000007421 */ /* 0x000fc80000000000 */
[----:B------:R-:W-:-:S04]  /*0290*/  FMUL R15, R0, R11 ;  /* 0x0000000b000f7220 */ /* 0x000fc80000400000 */
[----:B------:R-:W-:-:S04]  /*02a0*/  FMUL R15, R12, R15 ;  /* 0x0000000f0c0f7220 */ /* 0x000fc80000400000 */
[C---:B------:R-:W-:Y:S01]  /*02b0*/  FMUL R2, R15.reuse, 0.63661974668502807617 ;  /* 0x3f22f9830f027820 */ /* 0x040fe20000400000 */
[----:B------:R-:W-:-:S05]  /*02c0*/  FSETP.GE.AND P0, PT, |R15|, 105615, PT ;  /* 0x47ce47800f00780b */ /* 0x000fca0003f06200 */
[----:B------:R-:W0:Y:S02]  /*02d0*/  F2I.NTZ R2, R2 ;  /* 0x0000000200027305 */ /* 0x000e240000203100 */
[----:B0-----:R-:W-:-:S05]  /*02e0*/  I2FP.F32.S32 R0, R2 ;  /* 0x0000000200007245 */ /* 0x001fca0000201400 */
[----:B------:R-:W-:-:S04]  /*02f0*/  FFMA R3, R0, -1.5707962512969970703, R15 ;  /* 0xbfc90fda00037823 */ /* 0x000fc8000000000f */
[----:B------:R-:W-:-:S04]  /*0300*/  FFMA R3, R0, -7.5497894158615963534e-08, R3 ;  /* 0xb3a2216800037823 */ /* 0x000fc80000000003 */
[----:B------:R-:W-:Y:S01]  /*0310*/  FFMA R0, R0, -5.3903029534742383927e-15, R3 ;  /* 0xa7c234c500007823 */ /* 0x000fe20000000003 */
[----:B--2---:R-:W-:Y:S01]  /*0320*/  FMNMX R14, R8, 1.00000001335143196e-10, !PT ;  /* 0x2edbe6ff080e7809 */ /* 0x004fe20007800000 */
[----:B------:R-:W-:Y:S06]  /*0330*/  @!P0 BRA `(.L_x_25) ;  /* 0x0000000000dc8947 */ /* 0x000fec0003800000 */
[----:B------:R-:W-:-:S13]  /*0340*/  FSETP.NEU.AND P0, PT, |R15|, +INF , PT ;  /* 0x7f8000000f00780b */ /* 0x000fda0003f0d200 */
[----:B------:R-:W-:Y:S01]  /*0350*/  @!P0 FMUL R0, RZ, R15 ;  /* 0x0000000fff008220 */ /* 0x000fe20000400000 */
[----:B------:R-:W-:Y:S01]  /*0360*/  @!P0 IMAD.MOV.U32 R2, RZ, RZ, RZ ;  /* 0x000000ffff028224 */ /* 0x000fe200078e00ff */
[----:B------:R-:W-:Y:S06]  /*0370*/  @!P0 BRA `(.L_x_25) ;  /* 0x0000000000cc8947 */ /* 0x000fec0003800000 */
[----:B------:R-:W-:Y:S01]  /*0380*/  IMAD.SHL.U32 R2, R15, 0x100, RZ ;  /* 0x000001000f027824 */ /* 0x000fe200078e00ff */
[----:B------:R-:W-:Y:S01]  /*0390*/  MOV R0, R1 ;  /* 0x0000000100007202 */ /* 0x000fe20000000f00 */
[----:B------:R-:W-:Y:S01]  /*03a0*/  IMAD.MOV.U32 R6, RZ, RZ, RZ ;  /* 0x000000ffff067224 */ /* 0x000fe200078e00ff */
[----:B------:R-:W0:Y:S02]  /*03b0*/  LDCU.64 UR10, c[0x4][0x140] ;  /* 0x01002800ff0a77ac */ /* 0x000e240008000a00 */
[----:B------:R-:W-:Y:S01]  /*03c0*/  LOP3.LUT R19, R2, 0x80000000, RZ, 0xfc, !PT ;  /* 0x8000000002137812 */ /* 0x000fe200078efcff */
[----:B------:R-:W-:Y:S01]  /*03d0*/  UMOV UR5, URZ ;  /* 0x000000ff00057c82 */ /* 0x000fe20008000000 */
[----:B------:R-:W-:-:S05]  /*03e0*/  UMOV UR4, URZ ;  /* 0x000000ff00047c82 */ /* 0x000fca0008000000 */
.L_x_26:
[----:B0-----:R-:W-:Y:S02]  /*03f0*/  IMAD.U32 R8, RZ, RZ, UR10 ;  /* 0x0000000aff087e24 */ /* 0x001fe4000f8e00ff */
[----:B------:R-:W-:-:S05]  /*0400*/  IMAD.U32 R9, RZ, RZ, UR11 ;  /* 0x0000000bff097e24 */ /* 0x000fca000f8e00ff */
[----:B------:R-:W2:Y:S01]  /*0410*/  LDG.E.CONSTANT R2, desc[UR8][R8.64] ;  /* 0x0000000808027981 */ /* 0x000ea2000c1e9900 */
[----:B------:R-:W-:Y:S02]  /*0420*/  UIADD3 UR10, UP0, UPT, UR10, 0x4, URZ ;  /* 0x000000040a0a7890 */ /* 0x000fe4000ff1e0ff */
[----:B------:R-:W-:Y:S02]  /*0430*/  UIADD3 UR4, UPT, UPT, UR4, 0x1, URZ ;  /* 0x0000000104047890 */ /* 0x000fe4000fffe0ff */
[----:B------:R-:W-:Y:S02]  /*0440*/  UIADD3.X UR11, UPT, UPT, URZ, UR11, URZ, UP0, !UPT ;  /* 0x0000000bff0b7290 */ /* 0x000fe400087fe4ff */
[----:B------:R-:W-:Y:S01]  /*0450*/  UISETP.NE.AND UP0, UPT, UR4, 0x6, UPT ;  /* 0x000000060400788c */ /* 0x000fe2000bf05270 */
[----:B--2---:R-:W-:-:S03]  /*0460*/  IMAD.WIDE.U32 R2, R2, R19, RZ ;  /* 0x0000001302027225 */ /* 0x004fc600078e00ff */
[----:B------:R-:W-:-:S04]  /*0470*/  IADD3 R17, P0, PT, R2, R6, RZ ;  /* 0x0000000602117210 */ /* 0x000fc80007f1e0ff */
[----:B------:R-:W-:Y:S01]  /*0480*/  IADD3.X R6, PT, PT, R3, UR5, RZ, P0, !PT ;  /* 0x0000000503067c10 */ /* 0x000fe200087fe4ff */
[----:B------:R0:W-:Y:S02]  /*0490*/  STL [R0], R17 ;  /* 0x0000001100007387 */ /* 0x0001e40000100800 */
[----:B0-----:R-:W-:Y:S01]  /*04a0*/  VIADD R0, R0, 0x4 ;  /* 0x0000000400007836 */ /* 0x001fe20000000000 */
[----:B------:R-:W-:Y:S06]  /*04b0*/  BRA.U UP0, `(.L_x_26) ;  /* 0xfffffffd00cc7547 */ /* 0x000fec000b83ffff */
[----:B------:R-:W-:Y:S01]  /*04c0*/  SHF.R.U32.HI R4, RZ, 0x17, R15 ;  /* 0x00000017ff047819 */ /* 0x000fe2000001160f */
[----:B------:R0:W-:Y:S03]  /*04d0*/  STL [R1+0x18], R6 ;  /* 0x0000180601007387 */ /* 0x0001e60000100800 */
[C---:B------:R-:W-:Y:S02]  /*04e0*/  LOP3.LUT R0, R4.reuse, 0xe0, RZ, 0xc0, !PT ;  /* 0x000000e004007812 */ /* 0x040fe400078ec0ff */
[----:B------:R-:W-:Y:S02]  /*04f0*/  LOP3.LUT P0, RZ, R4, 0x1f, RZ, 0xc0, !PT ;  /* 0x0000001f04ff7812 */ /* 0x000fe4000780c0ff */
[----:B------:R-:W-:-:S04]  /*0500*/  IADD3 R0, PT, PT, R0, -0x80, RZ ;  /* 0xffffff8000007810 */ /* 0x000fc80007ffe0ff */
[----:B------:R-:W-:-:S05]  /*0510*/  SHF.R.U32.HI R0, RZ, 0x5, R0 ;  /* 0x00000005ff007819 */ /* 0x000fca0000011600 */
[----:B------:R-:W-:-:S05]  /*0520*/  IMAD R16, R0, -0x4, R1 ;  /* 0xfffffffc00107824 */ /* 0x000fca00078e0201 */
[----:B------:R-:W2:Y:S04]  /*0530*/  LDL R0, [R16+0x18] ;  /* 0x0000180010007983 */ /* 0x000ea80000100800 */
[----:B------:R-:W2:Y:S04]  /*0540*/  LDL R3, [R16+0x14] ;  /* 0x0000140010037983 */ /* 0x000ea80000100800 */
[----:B------:R-:W3:Y:S01]  /*0550*/  @P0 LDL R2, [R16+0x10] ;  /* 0x0000100010020983 */ /* 0x000ee20000100800 */
[----:B------:R-:W-:Y:S01]  /*0560*/  LOP3.LUT R4, R4, 0x1f, RZ, 0xc0, !PT ;  /* 0x0000001f04047812 */ /* 0x000fe200078ec0ff */
[----:B------:R-:W-:Y:S01]  /*0570*/  UMOV UR4, 0x54442d19 ;  /* 0x54442d1900047882 */ /* 0x000fe20000000000 */
[----:B------:R-:W-:-:S02]  /*0580*/  UMOV UR5, 0x3bf921fb ;  /* 0x3bf921fb00057882 */ /* 0x000fc40000000000 */
[-C--:B--2---:R-:W-:Y:S02]  /*0590*/  @P0 SHF.L.W.U32.HI R0, R3, R4.reuse, R0 ;  /* 0x0000000403000219 */ /* 0x084fe40000010e00 */
[----:B---3--:R-:W-:Y:S02]  /*05a0*/  @P0 SHF.L.W.U32.HI R3, R2, R4, R3 ;  /* 0x0000000402030219 */ /* 0x008fe40000010e03 */
[----:B------:R-:W-:Y:S02]  /*05b0*/  ISETP.GE.AND P0, PT, R15, RZ, PT ;  /* 0x000000ff0f00720c */ /* 0x000fe40003f06270 */
[C---:B------:R-:W-:Y:S01]  /*05c0*/  SHF.L.W.U32.HI R2, R3.reuse, 0x2, R0 ;  /* 0x0000000203027819 */ /* 0x040fe20000010e00 */
[----:B------:R-:W-:-:S03]  /*05d0*/  IMAD.SHL.U32 R3, R3, 0x4, RZ ;  /* 0x0000000403037824 */ /* 0x000fc600078e00ff */
[----:B------:R-:W-:Y:S02]  /*05e0*/  SHF.R.S32.HI R4, RZ, 0x1f, R2 ;  /* 0x0000001fff047819 */ /* 0x000fe40000011402 */
[----:B------:R-:W-:Y:S02]  /*05f0*/  LOP3.LUT R15, R2, R15, RZ, 0x3c, !PT ;  /* 0x0000000f020f7212 */ /* 0x000fe400078e3cff */
[C---:B------:R-:W-:Y:S02]  /*0600*/  LOP3.LUT R8, R4.reuse, R3, RZ, 0x3c, !PT ;  /* 0x0000000304087212 */ /* 0x040fe400078e3cff */
[----:B------:R-:W-:Y:S02]  /*0610*/  LOP3.LUT R9, R4, R2, RZ, 0x3c, !PT ;  /* 0x0000000204097212 */ /* 0x000fe400078e3cff */
[----:B------:R-:W-:Y:S02]  /*0620*/  SHF.R.U32.HI R3, RZ, 0x1e, R0 ;  /* 0x0000001eff037819 */ /* 0x000fe40000011600 */
[----:B------:R-:W-:-:S02]  /*0630*/  ISETP.GE.AND P1, PT, R15, RZ, PT ;  /* 0x000000ff0f00720c */ /* 0x000fc40003f26270 */
[----:B------:R-:W1:Y:S01]  /*0640*/  I2F.F64.S64 R8, R8 ;  /* 0x0000000800087312 */ /* 0x000e620000301c00 */
[----:B------:R-:W-:-:S05]  /*0650*/  LEA.HI R2, R2, R3, RZ, 0x1 ;  /* 0x0000000302027211 */ /* 0x000fca00078f08ff */
[----:B------:R-:W-:-:S04]  /*0660*/  IMAD.MOV R0, RZ, RZ, -R2 ;  /* 0x000000ffff007224 */ /* 0x000fc800078e0a02 */
[----:B------:R-:W-:Y:S01]  /*0670*/  @!P0 IMAD.MOV.U32 R2, RZ, RZ, R0 ;  /* 0x000000ffff028224 */ /* 0x000fe200078e0000 */
[----:B-1----:R-:W-:-:S10]  /*0680*/  DMUL R16, R8, UR4 ;  /* 0x0000000408107c28 */ /* 0x002fd40008000000 */
[----:B------:R-:W1:Y:S02]  /*0690*/  F2F.F32.F64 R16, R16 ;  /* 0x0000001000107310 */ /* 0x000e640000301000 */
[----:B01----:R-:W-:-:S07]  /*06a0*/  FSEL R0, -R16, R16, !P1 ;  /* 0x0000001010007208 */ /* 0x003fce0004800100 */
.L_x_25:
[----:B------:R-:W-:Y:S05]  /*06b0*/  BSYNC.RECONVERGENT B0 ;  /* 0x0000000000007941 */ /* 0x000fea0003800200 */
.L_x_24:
[----:B------:R-:W-:Y:S01]  /*06c0*/  IADD3 R9, PT, PT, R14, -0x3f2aaaab, RZ ;  /* 0xc0d555550e097810 */ /* 0x000fe20007ffe0ff */
[----:B------:R-:W-:Y:S02]  /*06d0*/  IMAD.MOV.U32 R4, RZ, RZ, 0x3e055027 ;  /* 0x3e055027ff047424 */ /* 0x000fe400078e00ff */
[----:B------:R-:W-:Y:S01]  /*06e0*/  FMUL R15, R0, R0 ;  /* 0x00000000000f7220 */ /* 0x000fe20000400000 */
[----:B------:R-:W-:Y:S01]  /*06f0*/  IMAD.MOV.U32 R8, RZ, RZ, 0x37cbac00 ;  /* 0x37cbac00ff087424 */ /* 0x000fe200078e00ff */
[----:B------:R-:W-:Y:S01]  /*0700*/  LOP3.LUT R9, R9, 0xff800000, RZ, 0xc0, !PT ;  /* 0xff80000009097812 */ /* 0x000fe200078ec0ff */
[----:B------:R-:W-:Y:S01]  /*0710*/  IMAD.MOV.U32 R17, RZ, RZ, 0x7f800000 ;  /* 0x7f800000ff117424 */ /* 0x000fe200078e00ff */
[C---:B------:R-:W-:Y:S01]  /*0720*/  LOP3.LUT R16, R2.reuse, 0x1, RZ, 0xc0, !PT ;  /* 0x0000000102107812 */ /* 0x040fe200078ec0ff */
[----:B------:R-:W-:Y:S01]  /*0730*/  VIADD R2, R2, 0x1 ;  /* 0x0000000102027836 */ /* 0x000fe20000000000 */
[----:B------:R-:W-:Y:S01]  /*0740*/  IADD3 R13, PT, PT, R13, 0x1, RZ ;  /* 0x000000010d0d7810 */ /* 0x000fe20007ffe0ff */
[----:B------:R-:W-:Y:S01]  /*0750*/  IMAD.IADD R3, R14, 0x1, -R9 ;  /* 0x000000010e037824 */ /* 0x000fe200078e0a09 */
[----:B------:R-:W-:-:S02]  /*0760*/  ISETP.NE.U32.AND P1, PT, R16, 0x1, PT ;  /* 0x000000011000780c */ /* 0x000fc40003f25070 */
[----:B------:R-:W-:Y:S01]  /*0770*/  MOV R16, 0x3c0885e4 ;  /* 0x3c0885e400107802 */ /* 0x000fe20000000f00 */
[----:B------:R-:W-:Y:S01]  /*0780*/  FADD R3, R3, -1 ;  /* 0xbf80000003037421 */ /* 0x000fe20000000000 */
[----:B------:R-:W-:Y:S02]  /*0790*/  LOP3.LUT P0, RZ, R2, 0x2, RZ, 0xc0, !PT ;  /* 0x0000000202ff7812 */ /* 0x000fe4000780c0ff */
[----:B------:R-:W-:Y:S01]  /*07a0*/  FSEL R0, R0, 1, !P1 ;  /* 0x3f80000000007808 */ /* 0x000fe20004800000 */
[----:B------:R-:W-:Y:S01]  /*07b0*/  FFMA R4, R3, -R4, 0.14084610342979431152 ;  /* 0x3e1039f603047423 */ /* 0x000fe20000000804 */
[----:B------:R-:W-:-:S03]  /*07c0*/  ISETP.NE.AND P2, PT, R13, R10, PT ;  /* 0x0000000a0d00720c */ /* 0x000fc60003f45270 */
[----:B------:R-:W-:-:S04]  /*07d0*/  FFMA R4, R3, R4, -0.12148627638816833496 ;  /* 0xbdf8cdcc03047423 */ /* 0x000fc80000000004 */
[----:B------:R-:W-:Y:S01]  /*07e0*/  FFMA R6, R3, R4, 0.13980610668659210205 ;  /* 0x3e0f295503067423 */ /* 0x000fe20000000004 */
[----:B------:R-:W-:-:S03]  /*07f0*/  FFMA R4, R15, R8, -0.0013887860113754868507 ;  /* 0xbab607ed0f047423 */ /* 0x000fc60000000008 */
[C---:B------:R-:W-:Y:S02]  /*0800*/  FFMA R6, R3.reuse, R6, -0.16684235632419586182 ;  /* 0xbe2ad8b903067423 */ /* 0x040fe40000000006 */
[----:B------:R-:W-:Y:S02]  /*0810*/  FSEL R4, R4, -0.00019574658654164522886, P1 ;  /* 0xb94d415304047808 */ /* 0x000fe40000800000 */
[C---:B------:R-:W-:Y:S01]  /*0820*/  FFMA R8, R3.reuse, R6, 0.20012299716472625732 ;  /* 0x3e4ced0b03087423 */ /* 0x040fe20000000006 */
[----:B------:R-:W-:Y:S01]  /*0830*/  FSEL R6, R16, 0.041666727513074874878, !P1 ;  /* 0x3d2aaabb10067808 */ /* 0x000fe20004800000 */
[----:B------:R-:W-:Y:S02]  /*0840*/  IMAD.MOV.U32 R16, RZ, RZ, 0x3e2aaaa8 ;  /* 0x3e2aaaa8ff107424 */ /* 0x000fe400078e00ff */
[----:B------:R-:W-:Y:S02]  /*0850*/  FFMA R8, R3, R8, -0.24999669194221496582 ;  /* 0xbe7fff2203087423 */ /* 0x000fe40000000008 */
[----:B------:R-:W-:Y:S01]  /*0860*/  FFMA R4, R15, R4, R6 ;  /* 0x000000040f047223 */ /* 0x000fe20000000006 */
[----:B------:R-:W-:Y:S01]  /*0870*/  FSEL R2, -R16, -0.4999999701976776123, !P1 ;  /* 0xbeffffff10027808 */ /* 0x000fe20004800100 */
[----:B------:R-:W-:Y:S01]  /*0880*/  FFMA R8, R3, R8, 0.33333182334899902344 ;  /* 0x3eaaaa7803087423 */ /* 0x000fe20000000008 */
[C---:B------:R-:W-:Y:S01]  /*0890*/  ISETP.GT.U32.AND P1, PT, R14.reuse, 0x7f7fffff, PT ;  /* 0x7f7fffff0e00780c */ /* 0x040fe20003f24070 */
[----:B------:R-:W-:-:S02]  /*08a0*/  FFMA R14, R14, R17, +INF ;  /* 0x7f8000000e0e7423 */ /* 0x000fc40000000011 */
[----:B------:R-:W-:Y:S01]  /*08b0*/  FFMA R8, R3, R8, -0.5 ;  /* 0xbf00000003087423 */ /* 0x000fe20000000008 */
[C---:B------:R-:W-:Y:S01]  /*08c0*/  FFMA R4, R15.reuse, R4, R2 ;  /* 0x000000040f047223 */ /* 0x040fe20000000002 */
[----:B------:R-:W-:Y:S01]  /*08d0*/  I2FP.F32.S32 R2, R9 ;  /* 0x0000000900027245 */ /* 0x000fe20000201400 */
[----:B------:R-:W-:Y:S01]  /*08e0*/  FFMA R15, R15, R0, RZ ;  /* 0x000000000f0f7223 */ /* 0x000fe200000000ff */
[----:B------:R-:W-:-:S03]  /*08f0*/  FMUL R8, R3, R8 ;  /* 0x0000000803087220 */ /* 0x000fc60000400000 */
[----:B------:R-:W-:Y:S01]  /*0900*/  FFMA R0, R15, R4, R0 ;  /* 0x000000040f007223 */ /* 0x000fe20000000000 */
[----:B------:R-:W-:Y:S01]  /*0910*/  FFMA R8, R3, R8, R3 ;  /* 0x0000000803087223 */ /* 0x000fe20000000003 */
[----:B------:R-:W-:Y:S02]  /*0920*/  FFMA R3, R2, 1.1920928955078125e-07, RZ ;  /* 0x3400000002037823 */ /* 0x000fe400000000ff */
[----:B------:R-:W-:Y:S02]  /*0930*/  @P0 FADD R0, RZ, -R0 ;  /* 0x80000000ff000221 */ /* 0x000fe40000000000 */
[----:B------:R-:W-:-:S04]  /*0940*/  @!P1 FFMA R14, R3, 0.69314718246459960938, R8 ;  /* 0x3f317218030e9823 */ /* 0x000fc80000000008 */
[----:B------:R-:W-:Y:S01]  /*0950*/  FFMA R7, R0, R14, R7 ;  /* 0x0000000e00077223 */ /* 0x000fe20000000007 */
[----:B------:R-:W-:Y:S06]  /*0960*/  @P2 BRA `(.L_x_27) ;  /* 0xfffffff800282947 */ /* 0x000fec000383ffff */
.L_x_22:
[----:B------:R-:W-:Y:S01]  /*0970*/  I2FP.F32.S32 R3, R10 ;  /* 0x0000000a00037245 */ /* 0x000fe20000201400 */
[----:B------:R-:W-:Y:S01]  /*0980*/  IMAD.MOV.U32 R0, RZ, RZ, 0x3f800000 ;  /* 0x3f800000ff007424 */ /* 0x000fe200078e00ff */
[----:B------:R-:W-:Y:S01]  /*0990*/  ISETP.NE.AND P0, PT, R5, RZ, PT ;  /* 0x000000ff0500720c */ /* 0x000fe20003f05270 */
[----:B------:R-:W-:Y:S01]  /*09a0*/  BSSY.RECONVERGENT B0, `(.L_x_28) ;  /* 0x000000d000007945 */ /* 0x000fe20003800200 */
[----:B------:R-:W0:Y:S02]  /*09b0*/  MUFU.RCP R2, R3 ;  /* 0x0000000300027308 */ /* 0x000e240000001000 */
[----:B------:R-:W-:-:S08]  /*09c0*/  FSEL R0, R0, 2, !P0 ;  /* 0x4000000000007808 */ /* 0x000fd00004000000 */
[----:B------:R-:W1:Y:S01]  /*09d0*/  FCHK P0, R0, R3 ;  /* 0x0000000300007302 */ /* 0x000e620000000000 */
[----:B0-----:R-:W-:-:S04]  /*09e0*/  FFMA R9, -R3, R2, 1 ;  /* 0x3f80000003097423 */ /* 0x001fc80000000102 */
[----:B------:R-:W-:-:S04]  /*09f0*/  FFMA R9, R2, R9, R2 ;  /* 0x0000000902097223 */ /* 0x000fc80000000002 */
[----:B------:R-:W-:-:S04]  /*0a00*/  FFMA R2, R0, R9, RZ ;  /* 0x0000000900027223 */ /* 0x000fc800000000ff */
[----:B------:R-:W-:-:S04]  /*0a10*/  FFMA R4, -R3, R2, R0 ;  /* 0x0000000203047223 */ /* 0x000fc80000000100 */
[----:B------:R-:W-:Y:S01]  /*0a20*/  FFMA R2, R9, R4, R2 ;  /* 0x0000000409027223 */ /* 0x000fe20000000002 */
[----:B-1----:R-:W-:Y:S06]  /*0a30*/  @!P0 BRA `(.L_x_29) ;  /* 0x00000000000c8947 */ /* 0x002fec0003800000 */
[----:B------:R-:W-:-:S07]  /*0a40*/  MOV R2, 0xa60 ;  /* 0x00000a6000027802 */ /* 0x000fce0000000f00 */
[----:B------:R-:W-:Y:S05]  /*0a50*/  CALL.REL.NOINC `($__internal_2_$__cuda_sm3x_div_rn_noftz_f32_slowpath) ;  /* 0x0000000000b87944 */ /* 0x000fea0003c00000 */
[----:B------:R-:W-:-:S07]  /*0a60*/  IMAD.MOV.U32 R2, RZ, RZ, R0 ;  /* 0x000000ffff027224 */ /* 0x000fce00078e0000 */
.L_x_29:
[----:B------:R-:W-:Y:S05]  /*0a70*/  BSYNC.RECONVERGENT B0 ;  /* 0x0000000000007941 */ /* 0x000fea0003800200 */
.L_x_28:
[----:B------:R-:W-:Y:S01]  /*0a80*/  VIADD R0, R2, 0xf3000000 ;  /* 0xf300000002007836 */ /* 0x000fe20000000000 */
[----:B------:R0:W1:Y:S01]  /*0a90*/  MUFU.RSQ R9, R2 ;  /* 0x0000000200097308 */ /* 0x0000620000001400 */
[----:B------:R-:W-:Y:S03]  /*0aa0*/  BSSY.RECONVERGENT B0, `(.L_x_30) ;  /* 0x000000b000007945 */ /* 0x000fe60003800200 */
[----:B------:R-:W-:-:S13]  /*0ab0*/  ISETP.GT.U32.AND P0, PT, R0, 0x727fffff, PT ;  /* 0x727fffff0000780c */ /* 0x000fda0003f04070 */
[----:B01----:R-:W-:Y:S05]  /*0ac0*/  @!P0 BRA `(.L_x_31) ;  /* 0x0000000000108947 */ /* 0x003fea0003800000 */
[----:B------:R-:W-:Y:S02]  /*0ad0*/  MOV R0, R2 ;  /* 0x0000000200007202 */ /* 0x000fe40000000f00 */
[----:B------:R-:W-:-:S07]  /*0ae0*/  MOV R10, 0xb00 ;  /* 0x00000b00000a7802 */ /* 0x000fce0000000f00 */
[----:B------:R-:W-:Y:S05]  /*0af0*/  CALL.REL.NOINC `($__internal_1_$__cuda_sm20_sqrt_rn_f32_slowpath) ;  /* 0x0000000000347944 */ /* 0x000fea0003c00000 */
[----:B------:R-:W-:Y:S05]  /*0b00*/  BRA `(.L_x_32) ;  /* 0x0000000000107947 */ /* 0x000fea0003800000 */
.L_x_31:
[C---:B------:R-:W-:Y:S01]  /*0b10*/  FMUL.FTZ R3, R9.reuse, R2 ;  /* 0x0000000209037220 */ /* 0x040fe20000410000 */
[----:B------:R-:W-:-:S03]  /*0b20*/  FMUL.FTZ R4, R9, 0.5 ;  /* 0x3f00000009047820 */ /* 0x000fc60000410000 */
[----:B------:R-:W-:-:S04]  /*0b30*/  FFMA R0, -R3, R3, R2 ;  /* 0x0000000303007223 */ /* 0x000fc80000000102 */
[----:B------:R-:W-:-:S07]  /*0b40*/  FFMA R0, R0, R4, R3 ;  /* 0x0000000400007223 */ /* 0x000fce0000000003 */
.L_x_32:
[----:B------:R-:W-:Y:S05]  /*0b50*/  BSYNC.RECONVERGENT B0 ;  /* 0x0000000000007941 */ /* 0x000fea0003800200 */
.L_x_30:
[----:B------:R-:W0:Y:S01]  /*0b60*/  LDC R4, c[0x0][0x398] ;  /* 0x0000e600ff047b82 */ /* 0x000e220000000800 */
[----:B------:R-:W-:-:S07]  /*0b70*/  FMUL R7, R0, R7 ;  /* 0x0000000700077220 */ /* 0x000fce0000400000 */
[----:B------:R-:W1:Y:S01]  /*0b80*/  LDC.64 R2, c[0x0][0x388] ;  /* 0x0000e200ff027b82 */ /* 0x000e620000000a00 */
[----:B0-----:R-:W-:-:S04]  /*0b90*/  IMAD R5, R4, UR6, R5 ;  /* 0x0000000604057c24 */ /* 0x001fc8000f8e0205 */
[----:B-1----:R-:W-:-:S05]  /*0ba0*/  IMAD.WIDE R2, R5, 0x4, R2 ;  /* 0x0000000405027825 */ /* 0x002fca00078e0202 */
[----:B------:R-:W-:Y:S01]  /*0bb0*/  STG.E desc[UR8][R2.64], R7 ;  /* 0x0000000702007986 */ /* 0x000fe2000c101908 */
[----:B------:R-:W-:Y:S05]  /*0bc0*/  EXIT ;  /* 0x000000000000794d */ /* 0x000fea0003800000 */
        .weak           $__internal_1_$__cuda_sm20_sqrt_rn_f32_slowpath
        .type           $__internal_1_$__cuda_sm20_sqrt_rn_f32_slowpath,@function
        .size           $__internal_1_$__cuda_sm20_sqrt_rn_f32_slowpath,($__internal_2_$__cuda_sm3x_div_rn_noftz_f32_slowpath - $__internal_1_$__cuda_sm20_sqrt_rn_f32_slowpath)
$__internal_1_$__cuda_sm20_sqrt_rn_f32_slowpath:
[----:B------:R-:W-:-:S13]  /*0bd0*/  LOP3.LUT P0, RZ, R0, 0x7fffffff, RZ, 0xc0, !PT ;  /* 0x7fffffff00ff7812 */ /* 0x000fda000780c0ff */
[----:B------:R-:W-:Y:S01]  /*0be0*/  @!P0 IMAD.MOV.U32 R2, RZ, RZ, R0 ;  /* 0x000000ffff028224 */ /* 0x000fe200078e0000 */
[----:B------:R-:W-:Y:S06]  /*0bf0*/  @!P0 BRA `(.L_x_33) ;  /* 0x0000000000408947 */ /* 0x000fec0003800000 */
[----:B------:R-:W-:-:S13]  /*0c00*/  FSETP.GEU.FTZ.AND P0, PT, R0, RZ, PT ;  /* 0x000000ff0000720b */ /* 0x000fda0003f1e000 */
[----:B------:R-:W-:Y:S01]  /*0c10*/  @!P0 IMAD.MOV.U32 R2, RZ, RZ, 0x7fffffff ;  /* 0x7fffffffff028424 */ /* 0x000fe200078e00ff */
[----:B------:R-:W-:Y:S06]  /*0c20*/  @!P0 BRA `(.L_x_33) ;  /* 0x0000000000348947 */ /* 0x000fec0003800000 */
[----:B------:R-:W-:-:S13]  /*0c30*/  FSETP.GTU.FTZ.AND P0, PT, |R0|, +INF , PT ;  /* 0x7f8000000000780b */ /* 0x000fda0003f1c200 */
[----:B------:R-:W-:Y:S01]  /*0c40*/  @P0 FADD.FTZ R2, R0, 1 ;  /* 0x3f80000000020421 */ /* 0x000fe20000010000 */
[----:B------:R-:W-:Y:S06]  /*0c50*/  @P0 BRA `(.L_x_33) ;  /* 0x0000000000280947 */ /* 0x000fec0003800000 */
[----:B------:R-:W-:-:S13]  /*0c60*/  FSETP.NEU.FTZ.AND P0, PT, |R0|, +INF , PT ;  /* 0x7f8000000000780b */ /* 0x000fda0003f1d200 */
[----:B------:R-:W-:-:S04]  /*0c70*/  @P0 FFMA R3, R0, 1.84467440737095516160e+19, RZ ;  /* 0x5f80000000030823 */ /* 0x000fc800000000ff */
[----:B------:R-:W0:Y:S02]  /*0c80*/  @P0 MUFU.RSQ R2, R3 ;  /* 0x0000000300020308 */ /* 0x000e240000001400 */
[----:B0-----:R-:W-:Y:S01]  /*0c90*/  @P0 FMUL.FTZ R4, R3, R2 ;  /* 0x0000000203040220 */ /* 0x001fe20000410000 */
[----:B------:R-:W-:Y:S01]  /*0ca0*/  @P0 FMUL.FTZ R8, R2, 0.5 ;  /* 0x3f00000002080820 */ /* 0x000fe20000410000 */
[----:B------:R-:W-:Y:S02]  /*0cb0*/  @!P0 MOV R2, R0 ;  /* 0x0000000000028202 */ /* 0x000fe40000000f00 */
[----:B------:R-:W-:-:S04]  /*0cc0*/  @P0 FADD.FTZ R6, -R4, -RZ ;  /* 0x800000ff04060221 */ /* 0x000fc80000010100 */
[----:B------:R-:W-:-:S04]  /*0cd0*/  @P0 FFMA R9, R4, R6, R3 ;  /* 0x0000000604090223 */ /* 0x000fc80000000003 */
[----:B------:R-:W-:-:S04]  /*0ce0*/  @P0 FFMA R8, R9, R8, R4 ;  /* 0x0000000809080223 */ /* 0x000fc80000000004 */
[----:B------:R-:W-:-:S07]  /*0cf0*/  @P0 FMUL.FTZ R2, R8, 2.3283064365386962891e-10 ;  /* 0x2f80000008020820 */ /* 0x000fce0000410000 */
.L_x_33:
[----:B------:R-:W-:Y:S02]  /*0d00*/  HFMA2 R3, -RZ, RZ, 0, 0 ;  /* 0x00000000ff037431 */ /* 0x000fe400000001ff */
[----:B------:R-:W-:Y:S02]  /*0d10*/  IMAD.MOV.U32 R0, RZ, RZ, R2 ;  /* 0x000000ffff007224 */ /* 0x000fe400078e0002 */
[----:B------:R-:W-:-:S04]  /*0d20*/  IMAD.MOV.U32 R2, RZ, RZ, R10 ;  /* 0x000000ffff027224 */ /* 0x000fc800078e000a */
[----:B------:R-:W-:Y:S05]  /*0d30*/  RET.REL.NODEC R2 `(_ZN17signal_processing7kernels15mfcc_dct_kernelEPKfPfiii) ;  /* 0xfffffff002b07950 */ /* 0x000fea0003c3ffff */
        .weak           $__internal_2_$__cuda_sm3x_div_rn_noftz_f32_slowpath
        .type           $__internal_2_$__cuda_sm3x_div_rn_noftz_f32_slowpath,@function
        .size           $__internal_2_$__cuda_sm3x_div_rn_noftz_f32_slowpath,(.L_x_210 - $__internal_2_$__cuda_sm3x_div_rn_noftz_f32_slowpath)
$__internal_2_$__cuda_sm3x_div_rn_noftz_f32_slowpath:
[----:B------:R-:W-:Y:S01]  /*0d40*/  SHF.R.U32.HI R6, RZ, 0x17, R3 ;  /* 0x00000017ff067819 */ /* 0x000fe20000011603 */
[----:B------:R-:W-:Y:S01]  /*0d50*/  BSSY.RECONVERGENT B1, `(.L_x_34) ;  /* 0x0000062000017945 */ /* 0x000fe20003800200 */
[----:B------:R-:W-:Y:S02]  /*0d60*/  SHF.R.U32.HI R4, RZ, 0x17, R0 ;  /* 0x00000017ff047819 */ /* 0x000fe40000011600 */
[----:B------:R-:W-:Y:S02]  /*0d70*/  LOP3.LUT R12, R6, 0xff, RZ, 0xc0, !PT ;  /* 0x000000ff060c7812 */ /* 0x000fe400078ec0ff */
[----:B------:R-:W-:-:S03]  /*0d80*/  LOP3.LUT R10, R4, 0xff, RZ, 0xc0, !PT ;  /* 0x000000ff040a7812 */ /* 0x000fc600078ec0ff */
[----:B------:R-:W-:Y:S02]  /*0d90*/  VIADD R8, R12, 0xffffffff ;  /* 0xffffffff0c087836 */ /* 0x000fe40000000000 */
[----:B------:R-:W-:-:S03]  /*0da0*/  VIADD R6, R10, 0xffffffff ;  /* 0xffffffff0a067836 */ /* 0x000fc60000000000 */
[----:B------:R-:W-:-:S04]  /*0db0*/  ISETP.GT.U32.AND P0, PT, R8, 0xfd, PT ;  /* 0x000000fd0800780c */ /* 0x000fc80003f04070 */
[----:B------:R-:W-:-:S13]  /*0dc0*/  ISETP.GT.U32.OR P0, PT, R6, 0xfd, P0 ;  /* 0x000000fd0600780c */ /* 0x000fda0000704470 */
[----:B------:R-:W-:Y:S01]  /*0dd0*/  @!P0 MOV R4, RZ ;  /* 0x000000ff00048202 */ /* 0x000fe20000000f00 */
        /* <DEDUP_REMOVED lines=19> */
[----:B------:R-:W-:Y:S02]  /*0f10*/  @P0 IMAD.MOV.U32 R4, RZ, RZ, RZ ;  /* 0x000000ffff040224 */ /* 0x000fe400078e00ff */
[----:B------:R-:W-:Y:S01]  /*0f20*/  @!P0 FFMA R0, R0, 1.84467440737095516160e+19, RZ ;  /* 0x5f80000000008823 */ /* 0x000fe200000000ff */
[----:B------:R-:W-:Y:S02]  /*0f30*/  @!P0 IMAD.MOV.U32 R4, RZ, RZ, -0x40 ;  /* 0xffffffc0ff048424 */ /* 0x000fe400078e00ff */
[----:B------:R-:W-:-:S03]  /*0f40*/  @!P1 FFMA R3, R3, 1.84467440737095516160e+19, RZ ;  /* 0x5f80000003039823 */ /* 0x000fc600000000ff */
[----:B------:R-:W-:-:S07]  /*0f50*/  @!P1 IADD3 R4, PT, PT, R4, 0x40, RZ ;  /* 0x0000004004049810 */ /* 0x000fce0007ffe0ff */
.L_x_35:
[----:B------:R-:W-:Y:S01]  /*0f60*/  LEA R6, R12, 0xc0800000, 0x17 ;  /* 0xc08000000c067811 */ /* 0x000fe200078eb8ff */
[----:B------:R-:W-:Y:S04]  /*0f70*/  BSSY.RECONVERGENT B2, `(.L_x_40) ;  /* 0x0000036000027945 */ /* 0x000fe80003800200 */
[----:B------:R-:W-:Y:S02]  /*0f80*/  IMAD.IADD R6, R3, 0x1, -R6 ;  /* 0x0000000103067824 */ /* 0x000fe400078e0a06 */
[----:B------:R-:W-:Y:S02]  /*0f90*/  VIADD R3, R10, 0xffffff81 ;  /* 0xffffff810a037836 */ /* 0x000fe40000000000 */
[----:B------:R-:W0:Y:S01]  /*0fa0*/  MUFU.RCP R8, R6 ;  /* 0x0000000600087308 */ /* 0x000e220000001000 */
[----:B------:R-:W-:Y:S01]  /*0fb0*/  FADD.FTZ R9, -R6, -RZ ;  /* 0x800000ff06097221 */ /* 0x000fe20000010100 */
[----:B------:R-:W-:-:S03]  /*0fc0*/  IMAD R0, R3, -0x800000, R0 ;  /* 0xff80000003007824 */ /* 0x000fc600078e0200 */
[----:B0-----:R-:W-:-:S04]  /*0fd0*/  FFMA R11, R8, R9, 1 ;  /* 0x3f800000080b7423 */ /* 0x001fc80000000009 */
[----:B------:R-:W-:-:S04]  /*0fe0*/  FFMA R13, R8, R11, R8 ;  /* 0x0000000b080d7223 */ /* 0x000fc80000000008 */
[----:B------:R-:W-:-:S04]  /*0ff0*/  FFMA R8, R0, R13, RZ ;  /* 0x0000000d00087223 */ /* 0x000fc800000000ff */
[----:B------:R-:W-:-:S04]  /*1000*/  FFMA R11, R9, R8, R0 ;  /* 0x00000008090b7223 */ /* 0x000fc80000000000 */
[----:B------:R-:W-:-:S04]  /*1010*/  FFMA R8, R13, R11, R8 ;  /* 0x0000000b0d087223 */ /* 0x000fc80000000008 */
[----:B------:R-:W-:Y:S01]  /*1020*/  FFMA R11, R9, R8, R0 ;  /* 0x00000008090b7223 */ /* 0x000fe20000000000 */
[----:B------:R-:W-:-:S03]  /*1030*/  IADD3 R9, PT, PT, R3, 0x7f, -R12 ;  /* 0x0000007f03097810 */ /* 0x000fc60007ffe80c */
[----:B------:R-:W-:Y:S01]  /*1040*/  FFMA R0, R13, R11, R8 ;  /* 0x0000000b0d007223 */ /* 0x000fe20000000008 */
[----:B------:R-:W-:-:S04]  /*1050*/  IADD3 R9, PT, PT, R9, R4, RZ ;  /* 0x0000000409097210 */ /* 0x000fc80007ffe0ff */
[----:B------:R-:W-:-:S04]  /*1060*/  SHF.R.U32.HI R3, RZ, 0x17, R0 ;  /* 0x00000017ff037819 */ /* 0x000fc80000011600 */
[----:B------:R-:W-:-:S05]  /*1070*/  LOP3.LUT R3, R3, 0xff, RZ, 0xc0, !PT ;  /* 0x000000ff03037812 */ /* 0x000fca00078ec0ff */
[----:B------:R-:W-:-:S04]  /*1080*/  IMAD.IADD R10, R3, 0x1, R9 ;  /* 0x00000001030a7824 */ /* 0x000fc800078e0209 */
        /* <DEDUP_REMOVED lines=11> */
[C---:B------:R-:W-:Y:S01]  /*1140*/  IADD3 R9, PT, PT, R10.reuse, 0x20, RZ ;  /* 0x000000200a097810 */ /* 0x040fe20007ffe0ff */
[-CC-:B------:R-:W-:Y:S01]  /*1150*/  FFMA.RM R4, R13, R11.reuse, R8.reuse ;  /* 0x0000000b0d047223 */ /* 0x180fe20000004008 */
[C---:B------:R-:W-:Y:S02]  /*1160*/  ISETP.NE.AND P2, PT, R10.reuse, RZ, PT ;  /* 0x000000ff0a00720c */ /* 0x040fe40003f45270 */
[----:B------:R-:W-:Y:S01]  /*1170*/  LOP3.LUT R6, R3, 0x7fffff, RZ, 0xc0, !PT ;  /* 0x007fffff03067812 */ /* 0x000fe200078ec0ff */
[----:B------:R-:W-:Y:S01]  /*1180*/  FFMA.RP R3, R13, R11, R8 ;  /* 0x0000000b0d037223 */ /* 0x000fe20000008008 */
[----:B------:R-:W-:Y:S01]  /*1190*/  IMAD.MOV R8, RZ, RZ, -R10 ;  /* 0x000000ffff087224 */ /* 0x000fe200078e0a0a */
[----:B------:R-:W-:Y:S02]  /*11a0*/  ISETP.NE.AND P1, PT, R10, RZ, PT ;  /* 0x000000ff0a00720c */ /* 0x000fe40003f25270 */
[----:B------:R-:W-:-:S02]  /*11b0*/  LOP3.LUT R6, R6, 0x800000, RZ, 0xfc, !PT ;  /* 0x0080000006067812 */ /* 0x000fc400078efcff */
[----:B------:R-:W-:Y:S02]  /*11c0*/  FSETP.NEU.FTZ.AND P0, PT, R3, R4, PT ;  /* 0x000000040300720b */ /* 0x000fe40003f1d000 */
[----:B------:R-:W-:Y:S02]  /*11d0*/  SHF.L.U32 R9, R6, R9, RZ ;  /* 0x0000000906097219 */ /* 0x000fe400000006ff */
[----:B------:R-:W-:Y:S02]  /*11e0*/  SEL R3, R8, RZ, P2 ;  /* 0x000000ff08037207 */ /* 0x000fe40001000000 */
[----:B------:R-:W-:Y:S02]  /*11f0*/  ISETP.NE.AND P1, PT, R9, RZ, P1 ;  /* 0x000000ff0900720c */ /* 0x000fe40000f25270 */
[----:B------:R-:W-:Y:S02]  /*1200*/  SHF.R.U32.HI R3, RZ, R3, R6 ;  /* 0x00000003ff037219 */ /* 0x000fe40000011606 */
[----:B------:R-:W-:-:S02]  /*1210*/  PLOP3.LUT P0, PT, P0, P1, PT, 0xf8, 0x8f ;  /* 0x00000000008f781c */ /* 0x000fc40000703f70 */
[----:B------:R-:W-:Y:S02]  /*1220*/  SHF.R.U32.HI R9, RZ, 0x1, R3 ;  /* 0x00000001ff097819 */ /* 0x000fe40000011603 */
[----:B------:R-:W-:-:S04]  /*1230*/  SEL R4, RZ, 0x1, !P0 ;  /* 0x00000001ff047807 */ /* 0x000fc80004000000 */
[----:B------:R-:W-:-:S04]  /*1240*/  LOP3.LUT R4, R4, 0x1, R9, 0xf8, !PT ;  /* 0x0000000104047812 */ /* 0x000fc800078ef809 */
[----:B------:R-:W-:-:S05]  /*1250*/  LOP3.LUT R4, R4, R3, RZ, 0xc0, !PT ;  /* 0x0000000304047212 */ /* 0x000fca00078ec0ff */
[----:B------:R-:W-:-:S05]  /*1260*/  IMAD.IADD R9, R9, 0x1, R4 ;  /* 0x0000000109097824 */ /* 0x000fca00078e0204 */
[----:B------:R-:W-:Y:S01]  /*1270*/  LOP3.LUT R0, R9, R0, RZ, 0xfc, !PT ;  /* 0x0000000009007212 */ /* 0x000fe200078efcff */
[----:B------:R-:W-:Y:S06]  /*1280*/  BRA `(.L_x_43) ;  /* 0x0000000000107947 */ /* 0x000fec0003800000 */
.L_x_42:
[----:B------:R-:W-:-:S04]  /*1290*/  LOP3.LUT R0, R0, 0x80000000, RZ, 0xc0, !PT ;  /* 0x8000000000007812 */ /* 0x000fc800078ec0ff */
[----:B------:R-:W-:Y:S01]  /*12a0*/  LOP3.LUT R0, R0, 0x7f800000, RZ, 0xfc, !PT ;  /* 0x7f80000000007812 */ /* 0x000fe200078efcff */
[----:B------:R-:W-:Y:S06]  /*12b0*/  BRA `(.L_x_43) ;  /* 0x0000000000047947 */ /* 0x000fec0003800000 */
.L_x_41:
[----:B------:R-:W-:-:S07]  /*12c0*/  LEA R0, R9, R0, 0x17 ;  /* 0x0000000009007211 */ /* 0x000fce00078eb8ff */
.L_x_43:
[----:B------:R-:W-:Y:S05]  /*12d0*/  BSYNC.RECONVERGENT B2 ;  /* 0x0000000000027941 */ /* 0x000fea0003800200 */
.L_x_40:
[----:B------:R-:W-:Y:S05]  /*12e0*/  BRA `(.L_x_44) ;  /* 0x0000000000207947 */ /* 0x000fea0003800000 */
.L_x_39:
[----:B------:R-:W-:-:S04]  /*12f0*/  LOP3.LUT R0, R3, 0x80000000, R0, 0x48, !PT ;  /* 0x8000000003007812 */ /* 0x000fc800078e4800 */
[----:B------:R-:W-:Y:S01]  /*1300*/  LOP3.LUT R0, R0, 0x7f800000, RZ, 0xfc, !PT ;  /* 0x7f80000000007812 */ /* 0x000fe200078efcff */
[----:B------:R-:W-:Y:S06]  /*1310*/  BRA `(.L_x_44) ;  /* 0x0000000000147947 */ /* 0x000fec0003800000 */
.L_x_38:
[----:B------:R-:W-:Y:S01]  /*1320*/  LOP3.LUT R0, R3, 0x80000000, R0, 0x48, !PT ;  /* 0x8000000003007812 */ /* 0x000fe200078e4800 */
[----:B------:R-:W-:Y:S06]  /*1330*/  BRA `(.L_x_44) ;  /* 0x00000000000c7947 */ /* 0x000fec0003800000 */
.L_x_37:
[----:B------:R-:W0:Y:S01]  /*1340*/  MUFU.RSQ R0, -QNAN ;  /* 0xffc0000000007908 */ /* 0x000e220000001400 */
[----:B------:R-:W-:Y:S05]  /*1350*/  BRA `(.L_x_44) ;  /* 0x0000000000047947 */ /* 0x000fea0003800000 */
.L_x_36:
[----:B------:R-:W-:-:S07]  /*1360*/  FADD.FTZ R0, R0, R3 ;  /* 0x0000000300007221 */ /* 0x000fce0000010000 */
.L_x_44:
[----:B------:R-:W-:Y:S05]  /*1370*/  BSYNC.RECONVERGENT B1 ;  /* 0x0000000000017941 */ /* 0x000fea0003800200 */
.L_x_34:
[----:B------:R-:W-:-:S04]  /*1380*/  IMAD.MOV.U32 R3, RZ, RZ, 0x0 ;  /* 0x00000000ff037424 */ /* 0x000fc800078e00ff */
[----:B0-----:R-:W-:Y:S05]  /*1390*/  RET.REL.NODEC R2 `(_ZN17signal_processing7kernels15mfcc_dct_kernelEPKfPfiii) ;  /* 0xffffffec02187950 */ /* 0x001fea0003c3ffff */
.L_x_45:
        /* <DEDUP_REMOVED lines=14> */
.L_x_210:


//--------------------- .text._ZN17signal_processing7kernels21mel_filterbank_kernelEPKfPfS2_iii --------------------------
	.section	.text._ZN17signal_processing7kernels21mel_filterbank_kernelEPKfPfS2_iii,"ax",@progbits
	.align	128
        .global         _ZN17signal_processing7kernels21mel_filterbank_kernelEPKfPfS2_iii
        .type           _ZN17signal_processing7kernels21mel_filterbank_kernelEPKfPfS2_iii,@function
        .size           _ZN17signal_processing7kernels21mel_filterbank_kernelEPKfPfS2_iii,(.L_x_221 - _ZN17signal_processing7kernels21mel_filterbank_kernelEPKfPfS2_iii)
        .other          _ZN17signal_processing7kernels21mel_filterbank_kernelEPKfPfS2_iii,@"STO_CUDA_ENTRY STV_DEFAULT"
_ZN17signal_processing7kernels21mel_filterbank_kernelEPKfPfS2_iii:
.text._ZN17signal_processing7kernels21mel_filterbank_kernelEPKfPfS2_iii:
[----:B------:R-:W-:Y:S01]  /*0000*/  LDC R1, c[0x0][0x37c] ;  /* 0x0000df00ff017b82 */ /* 0x000fe20000000800 */
[----:B------:R-:W0:Y:S07]  /*0010*/  S2R R0, SR_TID.X ;  /* 0x0000000000007919 */ /* 0x000e2e0000002100 */
[----:B------:R-:W0:Y:S08]  /*0020*/  LDC R7, c[0x0][0x3a0] ;  /* 0x0000e800ff077b82 */ /* 0x000e300000000800 */
[----:B------:R-:W1:Y:S08]  /*0030*/  S2UR UR10, SR_CTAID.X ;  /* 0x00000000000a79c3 */ /* 0x000e700000002500 */
[----:B------:R-:W1:Y:S01]  /*0040*/  LDC R2, c[0x0][0x398] ;  /* 0x0000e600ff027b82 */ /* 0x000e620000000800 */
[----:B0-----:R-:W-:-:S04]  /*0050*/  ISETP.GE.AND P0, PT, R0, R7, PT ;  /* 0x000000070000720c */ /* 0x001fc80003f06270 */
[----:B-1----:R-:W-:-:S13]  /*0060*/  ISETP.LE.OR P0, PT, R2, UR10, P0 ;  /* 0x0000000a02007c0c */ /* 0x002fda0008703670 */
[----:B------:R-:W-:Y:S05]  /*0070*/  @P0 EXIT ;  /* 0x000000000000094d */ /* 0x000fea0003800000 */
[----:B------:R-:W0:Y:S01]  /*0080*/  LDCU UR6, c[0x0][0x39c] ;  /* 0x00007380ff0677ac */ /* 0x000e220008000800 */
[----:B------:R-:W-:Y:S01]  /*0090*/  HFMA2 R14, -RZ, RZ, 0, 0 ;  /* 0x00000000ff0e7431 */ /* 0x000fe200000001ff */
[----:B------:R-:W1:Y:S01]  /*00a0*/  LDCU.64 UR12, c[0x0][0x358] ;  /* 0x00006b00ff0c77ac */ /* 0x000e620008000a00 */
[----:B0-----:R-:W-:-:S09]  /*00b0*/  UISETP.GE.AND UP0, UPT, UR6, 0x1, UPT ;  /* 0x000000010600788c */ /* 0x001fd2000bf06270 */
[----:B-1----:R-:W-:Y:S05]  /*00c0*/  BRA.U !UP0, `(.L_x_46) ;  /* 0x0000000908d87547 */ /* 0x002fea000b800000 */
[----:B------:R-:W-:Y:S02]  /*00d0*/  UISETP.GE.U32.AND UP1, UPT, UR6, 0x10, UPT ;  /* 0x000000100600788c */ /* 0x000fe4000bf26070 */
[----:B------:R-:W-:Y:S01]  /*00e0*/  IMAD R6, R0, UR6, RZ ;  /* 0x0000000600067c24 */ /* 0x000fe2000f8e02ff */
[----:B------:R-:W-:Y:S01]  /*00f0*/  ULOP3.LUT UR8, UR6, 0xf, URZ, 0xc0, !UPT ;  /* 0x0000000f06087892 */ /* 0x000fe2000f8ec0ff */
[----:B------:R-:W-:Y:S01]  /*0100*/  MOV R14, RZ ;  /* 0x000000ff000e7202 */ /* 0x000fe20000000f00 */
[----:B------:R-:W-:Y:S01]  /*0110*/  UIMAD UR7, UR10, UR6, URZ ;  /* 0x000000060a0772a4 */ /* 0x000fe2000f8e02ff */
[----:B------:R-:W-:Y:S01]  /*0120*/  MOV R9, RZ ;  /* 0x000000ff00097202 */ /* 0x000fe20000000f00 */
[----:B------:R-:W-:Y:S02]  /*0130*/  UISETP.NE.AND UP0, UPT, UR8, URZ, UPT ;  /* 0x000000ff0800728c */ /* 0x000fe4000bf05270 */
[----:B------:R-:W-:Y:S09]  /*0140*/  BRA.U !UP1, `(.L_x_47) ;  /* 0x0000000509147547 */ /* 0x000ff2000b800000 */
[----:B------:R-:W0:Y:S01]  /*0150*/  LDC.64 R2, c[0x0][0x390] ;  /* 0x0000e400ff027b82 */ /* 0x000e220000000a00 */
[----:B------:R-:W1:Y:S01]  /*0160*/  LDCU.64 UR4, c[0x0][0x380] ;  /* 0x00007000ff0477ac */ /* 0x000e620008000a00 */
[----:B------:R-:W-:Y:S01]  /*0170*/  MOV R14, RZ ;  /* 0x000000ff000e7202 */ /* 0x000fe20000000f00 */
[----:B------:R-:W-:-:S06]  /*0180*/  ULOP3.LUT UR9, UR6, 0x7ffffff0, URZ, 0xc0, !UPT ;  /* 0x7ffffff006097892 */ /* 0x000fcc000f8ec0ff */
[----:B------:R-:W-:Y:S01]  /*0190*/  IMAD.U32 R9, RZ, RZ, UR9 ;  /* 0x00000009ff097e24 */ /* 0x000fe2000f8e00ff */
[----:B-1----:R-:W-:-:S04]  /*01a0*/  UIMAD.WIDE.U32 UR4, UR7, 0x4, UR4 ;  /* 0x00000004070478a5 */ /* 0x002fc8000f8e0004 */
[----:B------:R-:W-:Y:S01]  /*01b0*/  UIADD3 UR11, UP1, UPT, UR4, 0x20, URZ ;  /* 0x00000020040b7890 */ /* 0x000fe2000ff3e0ff */
[----:B0-----:R-:W-:-:S03]  /*01c0*/  IMAD.WIDE.U32 R2, R6, 0x4, R2 ;  /* 0x0000000406027825 */ /* 0x001fc600078e0002 */
[----:B------:R-:W-:Y:S01]  /*01d0*/  UIADD3.X UR4, UPT, UPT, URZ, UR5, URZ, UP1, !UPT ;  /* 0x00000005ff047290 */ /* 0x000fe20008ffe4ff */
[----:B------:R-:W-:Y:S01]  /*01e0*/  IADD3 R2, P0, PT, R2, 0x20, RZ ;  /* 0x0000002002027810 */ /* 0x000fe20007f1e0ff */
[----:B------:R-:W-:Y:S01]  /*01f0*/  UIADD3 UR5, UPT, UPT, -UR9, URZ, URZ ;  /* 0x000000ff09057290 */ /* 0x000fe2000fffe1ff */
[----:B------:R-:W-:Y:S02]  /*0200*/  MOV R4, UR11 ;  /* 0x0000000b00047c02 */ /* 0x000fe40008000f00 */
[----:B------:R-:W-:Y:S02]  /*0210*/  IADD3.X R3, PT, PT, RZ, R3, RZ, P0, !PT ;  /* 0x00000003ff037210 */ /* 0x000fe400007fe4ff */
[----:B------:R-:W-:-:S07]  /*0220*/  MOV R5, UR4 ;  /* 0x0000000400057c02 */ /* 0x000fce0008000f00 */
.L_x_48:
[----:B------:R-:W2:Y:S04]  /*0230*/  LDG.E.CONSTANT R17, desc[UR12][R4.64+-0x20] ;  /* 0xffffe00c04117981 */ /* 0x000ea8000c1e9900 */
[----:B------:R-:W2:Y:S04]  /*0240*/  LDG.E.CONSTANT R16, desc[UR12][R2.64+-0x20] ;  /* 0xffffe00c02107981 */ /* 0x000ea8000c1e9900 */
[----:B------:R-:W3:Y:S04]  /*0250*/  LDG.E.CONSTANT R19, desc[UR12][R4.64+-0x1c] ;  /* 0xffffe40c04137981 */ /* 0x000ee8000c1e9900 */
[----:B------:R-:W3:Y:S04]  /*0260*/  LDG.E.CONSTANT R24, desc[UR12][R2.64+-0x1c] ;  /* 0xffffe40c02187981 */ /* 0x000ee8000c1e9900 */
[----:B------:R-:W4:Y:S04]  /*0270*/  LDG.E.CONSTANT R18, desc[UR12][R4.64+-0x18] ;  /* 0xffffe80c04127981 */ /* 0x000f28000c1e9900 */
[----:B------:R-:W4:Y:S04]  /*0280*/  LDG.E.CONSTANT R21, desc[UR12][R2.64+-0x18] ;  /* 0xffffe80c02157981 */ /* 0x000f28000c1e9900 */
[----:B------:R-:W5:Y:S04]  /*0290*/  LDG.E.CONSTANT R23, desc[UR12][R4.64+-0x14] ;  /* 0xffffec0c04177981 */ /* 0x000f68000c1e9900 */
        /* <DEDUP_REMOVED lines=8> */
[----:B------:R-:W5:Y:S01]  /*0320*/  LDG.E.CONSTANT R15, desc[UR12][R2.64+-0x4] ;  /* 0xfffffc0c020f7981 */ /* 0x000f62000c1e9900 */
[----:B--2---:R-:W-:-:S03]  /*0330*/  FFMA R16, R17, R16, R14 ;  /* 0x0000001011107223 */ /* 0x004fc6000000000e */
[----:B------:R-:W2:Y:S04]  /*0340*/  LDG.E.CONSTANT R14, desc[UR12][R4.64] ;  /* 0x0000000c040e7981 */ /* 0x000ea8000c1e9900 */
[----:B------:R-:W2:Y:S01]  /*0350*/  LDG.E.CONSTANT R17, desc[UR12][R2.64] ;  /* 0x0000000c02117981 */ /* 0x000ea2000c1e9900 */
[----:B---3--:R-:W-:-:S03]  /*0360*/  FFMA R27, R19, R24, R16 ;  /* 0x00000018131b7223 */ /* 0x008fc60000000010 */
[----:B------:R-:W3:Y:S04]  /*0370*/  LDG.E.CONSTANT R16, desc[UR12][R4.64+0x4] ;  /* 0x0000040c04107981 */ /* 0x000ee8000c1e9900 */
[----:B------:R-:W3:Y:S01]  /*0380*/  LDG.E.CONSTANT R19, desc[UR12][R2.64+0x4] ;  /* 0x0000040c02137981 */ /* 0x000ee2000c1e9900 */
[----:B----4-:R-:W-:-:S03]  /*0390*/  FFMA R24, R18, R21, R27 ;  /* 0x0000001512187223 */ /* 0x010fc6000000001b */
[----:B------:R-:W4:Y:S04]  /*03a0*/  LDG.E.CONSTANT R18, desc[UR12][R4.64+0x8] ;  /* 0x0000080c04127981 */ /* 0x000f28000c1e9900 */
[----:B------:R-:W4:Y:S01]  /*03b0*/  LDG.E.CONSTANT R21, desc[UR12][R2.64+0x8] ;  /* 0x0000080c02157981 */ /* 0x000f22000c1e9900 */
[----:B-----5:R-:W-:-:S03]  /*03c0*/  FFMA R27, R23, R20, R24 ;  /* 0x00000014171b7223 */ /* 0x020fc60000000018 */
[----:B------:R-:W5:Y:S04]  /*03d0*/  LDG.E.CONSTANT R20, desc[UR12][R4.64+0xc] ;  /* 0x00000c0c04147981 */ /* 0x000f68000c1e9900 */
[----:B------:R-:W5:Y:S01]  /*03e0*/  LDG.E.CONSTANT R23, desc[UR12][R2.64+0xc] ;  /* 0x00000c0c02177981 */ /* 0x000f62000c1e9900 */
[----:B------:R-:W-:-:S03]  /*03f0*/  FFMA R27, R22, R25, R27 ;  /* 0x00000019161b7223 */ /* 0x000fc6000000001b */
        /* <DEDUP_REMOVED lines=9> */
[----:B------:R0:W5:Y:S04]  /*0490*/  LDG.E.CONSTANT R12, desc[UR12][R4.64+0x1c] ;  /* 0x00001c0c040c7981 */ /* 0x000168000c1e9900 */
[----:B------:R1:W5:Y:S01]  /*04a0*/  LDG.E.CONSTANT R15, desc[UR12][R2.64+0x1c] ;  /* 0x00001c0c020f7981 */ /* 0x000362000c1e9900 */
[----:B------:R-:W-:-:S04]  /*04b0*/  UIADD3 UR5, UPT, UPT, UR5, 0x10, URZ ;  /* 0x0000001005057890 */ /* 0x000fc8000fffe0ff */
[----:B------:R-:W-:Y:S01]  /*04c0*/  UISETP.NE.AND UP1, UPT, UR5, URZ, UPT ;  /* 0x000000ff0500728c */ /* 0x000fe2000bf25270 */
[----:B0-----:R-:W-:Y:S02]  /*04d0*/  IADD3 R4, P0, PT, R4, 0x40, RZ ;  /* 0x0000004004047810 */ /* 0x001fe40007f1e0ff */
[----:B-1----:R-:W-:Y:S02]  /*04e0*/  IADD3 R2, P1, PT, R2, 0x40, RZ ;  /* 0x0000004002027810 */ /* 0x002fe40007f3e0ff */
[----:B------:R-:W-:Y:S02]  /*04f0*/  IADD3.X R5, PT, PT, RZ, R5, RZ, P0, !PT ;  /* 0x00000005ff057210 */ /* 0x000fe400007fe4ff */
[----:B------:R-:W-:Y:S01]  /*0500*/  IADD3.X R3, PT, PT, RZ, R3, RZ, P1, !PT ;  /* 0x00000003ff037210 */ /* 0x000fe20000ffe4ff */
[----:B--2---:R-:W-:-:S04]  /*0510*/  FFMA R17, R14, R17, R27 ;  /* 0x000000110e117223 */ /* 0x004fc8000000001b */
[----:B---3--:R-:W-:-:S04]  /*0520*/  FFMA R17, R16, R19, R17 ;  /* 0x0000001310117223 */ /* 0x008fc80000000011 */
[----:B----4-:R-:W-:-:S04]  /*0530*/  FFMA R17, R18, R21, R17 ;  /* 0x0000001512117223 */ /* 0x010fc80000000011 */
[----:B-----5:R-:W-:-:S04]  /*0540*/  FFMA R17, R20, R23, R17 ;  /* 0x0000001714117223 */ /* 0x020fc80000000011 */
[----:B------:R-:W-:-:S04]  /*0550*/  FFMA R17, R22, R25, R17 ;  /* 0x0000001916117223 */ /* 0x000fc80000000011 */
[----:B------:R-:W-:-:S04]  /*0560*/  FFMA R11, R8, R11, R17 ;  /* 0x0000000b080b7223 */ /* 0x000fc80000000011 */
[----:B------:R-:W-:-:S04]  /*0570*/  FFMA R11, R10, R13, R11 ;  /* 0x0000000d0a0b7223 */ /* 0x000fc8000000000b */
[----:B------:R-:W-:Y:S01]  /*0580*/  FFMA R14, R12, R15, R11 ;  /* 0x0000000f0c0e7223 */ /* 0x000fe2000000000b */
[----:B------:R-:W-:Y:S06]  /*0590*/  BRA.U UP1, `(.L_x_48) ;  /* 0xfffffffd01247547 */ /* 0x000fec000b83ffff */
.L_x_47:
[----:B------:R-:W-:Y:S05]  /*05a0*/  BRA.U !UP0, `(.L_x_46) ;  /* 0x0000000508a07547 */ /* 0x000fea000b800000 */
[----:B------:R-:W-:Y:S02]  /*05b0*/  UISETP.GE.U32.AND UP0, UPT, UR8, 0x8, UPT ;  /* 0x000000080800788c */ /* 0x000fe4000bf06070 */
[----:B------:R-:W-:-:S04]  /*05c0*/  ULOP3.LUT UR5, UR6, 0x7, URZ, 0xc0, !UPT ;  /* 0x0000000706057892 */ /* 0x000fc8000f8ec0ff */
[----:B------:R-:W-:-:S03]  /*05d0*/  UISETP.NE.AND UP1, UPT, UR5, URZ, UPT ;  /* 0x000000ff0500728c */ /* 0x000fc6000bf25270 */
[----:B------:R-:W-:Y:S08]  /*05e0*/  BRA.U !UP0, `(.L_x_49) ;  /* 0x0000000108a47547 */ /* 0x000ff0000b800000 */
[----:B------:R-:W0:Y:S01]  /*05f0*/  LDC.64 R12, c[0x0][0x380] ;  /* 0x0000e000ff0c7b82 */ /* 0x000e220000000a00 */
[----:B------:R-:W1:Y:S01]  /*0600*/  LDCU.64 UR8, c[0x0][0x390] ;  /* 0x00007200ff0877ac */ /* 0x000e620008000a00 */
[C---:B------:R-:W-:Y:S01]  /*0610*/  IADD3 R18, P0, PT, R9.reuse, UR7, RZ ;  /* 0x0000000709127c10 */ /* 0x040fe2000ff1e0ff */
[----:B------:R-:W-:Y:S01]  /*0620*/  VIADD R17, R9, UR7 ;  /* 0x0000000709117c36 */ /* 0x000fe20008000000 */
[CC--:B------:R-:W-:Y:S02]  /*0630*/  IADD3 R8, P1, PT, R6.reuse, R9.reuse, RZ ;  /* 0x0000000906087210 */ /* 0x0c0fe40007f3e0ff */
[----:B------:R-:W-:Y:S02]  /*0640*/  IADD3 R5, PT, PT, R6, R9, RZ ;  /* 0x0000000906057210 */ /* 0x000fe40007ffe0ff */
[----:B------:R-:W2:Y:S01]  /*0650*/  LDC.64 R2, c[0x0][0x380] ;  /* 0x0000e000ff027b82 */ /* 0x000ea20000000a00 */
[----:B------:R-:W-:Y:S02]  /*0660*/  IADD3.X R19, PT, PT, RZ, RZ, RZ, P0, !PT ;  /* 0x000000ffff137210 */ /* 0x000fe400007fe4ff */
[----:B------:R-:W-:-:S05]  /*0670*/  IADD3.X R15, PT, PT, RZ, RZ, RZ, P1, !PT ;  /* 0x000000ffff0f7210 */ /* 0x000fca0000ffe4ff */
[----:B------:R-:W3:Y:S01]  /*0680*/  LDC.64 R10, c[0x0][0x390] ;  /* 0x0000e400ff0a7b82 */ /* 0x000ee20000000a00 */
[----:B-1----:R-:W-:Y:S01]  /*0690*/  LEA R4, P1, R8, UR8, 0x2 ;  /* 0x0000000808047c11 */ /* 0x002fe2000f8210ff */
[----:B0-----:R-:W-:-:S06]  /*06a0*/  IMAD.WIDE.U32 R16, R17, 0x4, R12 ;  /* 0x0000000411107825 */ /* 0x001fcc00078e000c */
[----:B------:R-:W4:Y:S01]  /*06b0*/  LDG.E.CONSTANT R17, desc[UR12][R16.64] ;  /* 0x0000000c10117981 */ /* 0x000f22000c1e9900 */
[----:B--2---:R-:W-:-:S04]  /*06c0*/  LEA R2, P0, R18, R2, 0x2 ;  /* 0x0000000212027211 */ /* 0x004fc800078010ff */
[----:B------:R-:W-:Y:S01]  /*06d0*/  LEA.HI.X R3, R18, R3, R19, 0x2, P0 ;  /* 0x0000000312037211 */ /* 0x000fe200000f1413 */
[----:B---3--:R-:W-:Y:S01]  /*06e0*/  IMAD.WIDE.U32 R10, R5, 0x4, R10 ;  /* 0x00000004050a7825 */ /* 0x008fe200078e000a */
[----:B------:R-:W-:-:S03]  /*06f0*/  LEA.HI.X R5, R8, UR9, R15, 0x2, P1 ;  /* 0x0000000908057c11 */ /* 0x000fc600088f140f */
[----:B------:R-:W2:Y:S04]  /*0700*/  LDG.E.CONSTANT R18, desc[UR12][R2.64+0x4] ;  /* 0x0000040c02127981 */ /* 0x000ea8000c1e9900 */
[----:B------:R-:W4:Y:S04]  /*0710*/  LDG.E.CONSTANT R15, desc[UR12][R10.64] ;  /* 0x0000000c0a0f7981 */ /* 0x000f28000c1e9900 */
[----:B------:R-:W2:Y:S04]  /*0720*/  LDG.E.CONSTANT R19, desc[UR12][R4.64+0x4] ;  /* 0x0000040c04137981 */ /* 0x000ea8000c1e9900 */
[----:B------:R-:W3:Y:S04]  /*0730*/  LDG.E.CONSTANT R21, desc[UR12][R4.64+0x8] ;  /* 0x0000080c04157981 */ /* 0x000ee8000c1e9900 */
[----:B------:R-:W3:Y:S04]  /*0740*/  LDG.E.CONSTANT R20, desc[UR12][R2.64+0x8] ;  /* 0x0000080c02147981 */ /* 0x000ee8000c1e9900 */
        /* <DEDUP_REMOVED lines=10> */
[----:B------:R-:W-:Y:S01]  /*07f0*/  IADD3 R9, PT, PT, R9, 0x8, RZ ;  /* 0x0000000809097810 */ /* 0x000fe20007ffe0ff */
[----:B----4-:R-:W-:-:S04]  /*0800*/  FFMA R15, R17, R15, R14 ;  /* 0x0000000f110f7223 */ /* 0x010fc8000000000e */
[----:B--2---:R-:W-:-:S04]  /*0810*/  FFMA R15, R18, R19, R15 ;  /* 0x00000013120f7223 */ /* 0x004fc8000000000f */
[----:B---3--:R-:W-:-:S04]  /*0820*/  FFMA R15, R20, R21, R15 ;  /* 0x00000015140f7223 */ /* 0x008fc8000000000f */
[----:B-----5:R-:W-:-:S04]  /*0830*/  FFMA R15, R22, R23, R15 ;  /* 0x00000017160f7223 */ /* 0x020fc8000000000f */
[----:B------:R-:W-:-:S04]  /*0840*/  FFMA R15, R24, R25, R15 ;  /* 0x00000019180f7223 */ /* 0x000fc8000000000f */
[----:B------:R-:W-:-:S04]  /*0850*/  FFMA R13, R12, R13, R15 ;  /* 0x0000000d0c0d7223 */ /* 0x000fc8000000000f */
[----:B------:R-:W-:-:S04]  /*0860*/  FFMA R11, R8, R11, R13 ;  /* 0x0000000b080b7223 */ /* 0x000fc8000000000d */
[----:B------:R-:W-:-:S07]  /*0870*/  FFMA R14, R16, R10, R11 ;  /* 0x0000000a100e7223 */ /* 0x000fce000000000b */
.L_x_49:
[----:B------:R-:W-:Y:S05]  /*0880*/  BRA.U !UP1, `(.L_x_46) ;  /* 0x0000000109e87547 */ /* 0x000fea000b800000 */
[----:B------:R-:W-:Y:S02]  /*0890*/  UISETP.GE.U32.AND UP0, UPT, UR5, 0x4, UPT ;  /* 0x000000040500788c */ /* 0x000fe4000bf06070 */
[----:B------:R-:W-:-:S04]  /*08a0*/  ULOP3.LUT UR4, UR6, 0x3, URZ, 0xc0, !UPT ;  /* 0x0000000306047892 */ /* 0x000fc8000f8ec0ff */
[----:B------:R-:W-:-:S03]  /*08b0*/  UISETP.NE.AND UP1, UPT, UR4, URZ, UPT ;  /* 0x000000ff0400728c */ /* 0x000fc6000bf25270 */
[----:B------:R-:W-:Y:S08]  /*08c0*/  BRA.U !UP0, `(.L_x_50) ;  /* 0x0000000108747547 */ /* 0x000ff0000b800000 */
[----:B------:R-:W0:Y:S01]  /*08d0*/  LDC.64 R12, c[0x0][0x380] ;  /* 0x0000e000ff0c7b82 */ /* 0x000e220000000a00 */
[----:B------:R-:W1:Y:S01]  /*08e0*/  LDCU.64 UR8, c[0x0][0x390] ;  /* 0x00007200ff0877ac */ /* 0x000e620008000a00 */
[CC--:B------:R-:W-:Y:S01]  /*08f0*/  IADD3 R15, PT, PT, R6.reuse, R9.reuse, RZ ;  /* 0x00000009060f7210 */ /* 0x0c0fe20007ffe0ff */
[C---:B------:R-:W-:Y:S01]  /*0900*/  VIADD R3, R9.reuse, UR7 ;  /* 0x0000000709037c36 */ /* 0x040fe20008000000 */
[----:B------:R-:W-:Y:S02]  /*0910*/  IADD3 R8, P0, PT, R9, UR7, RZ ;  /* 0x0000000709087c10 */ /* 0x000fe4000ff1e0ff */
[----:B------:R-:W-:Y:S02]  /*0920*/  IADD3 R17, P1, PT, R6, R9, RZ ;  /* 0x0000000906117210 */ /* 0x000fe40007f3e0ff */
[----:B------:R-:W2:Y:S01]  /*0930*/  LDC.64 R10, c[0x0][0x390] ;  /* 0x0000e400ff0a7b82 */ /* 0x000ea20000000a00 */
[----:B------:R-:W-:Y:S02]  /*0940*/  IADD3.X R16, PT, PT, RZ, RZ, RZ, P0, !PT ;  /* 0x000000ffff107210 */ /* 0x000fe400007fe4ff */
[----:B------:R-:W-:-:S05]  /*0950*/  IADD3.X R18, PT, PT, RZ, RZ, RZ, P1, !PT ;  /* 0x000000ffff127210 */ /* 0x000fca0000ffe4ff */
[----:B------:R-:W3:Y:S01]  /*0960*/  LDC.64 R4, c[0x0][0x380] ;  /* 0x0000e000ff047b82 */ /* 0x000ee20000000a00 */
[----:B-1----:R-:W-:Y:S01]  /*0970*/  LEA R2, P1, R17, UR8, 0x2 ;  /* 0x0000000811027c11 */ /* 0x002fe2000f8210ff */
[----:B0-----:R-:W-:-:S03]  /*0980*/  IMAD.WIDE.U32 R12, R3, 0x4, R12 ;  /* 0x00000004030c7825 */ /* 0x001fc600078e000c */
[----:B------:R-:W-:-:S03]  /*0990*/  LEA.HI.X R3, R17, UR9, R18, 0x2, P1 ;  /* 0x0000000911037c11 */ /* 0x000fc600088f1412 */
[----:B------:R-:W4:Y:S01]  /*09a0*/  LDG.E.CONSTANT R13, desc[UR12][R12.64] ;  /* 0x0000000c0c0d7981 */ /* 0x000f22000c1e9900 */
[----:B--2---:R-:W-:-:S03]  /*09b0*/  IMAD.WIDE.U32 R10, R15, 0x4, R10 ;  /* 0x000000040f0a7825 */ /* 0x004fc600078e000a */
[----:B------:R-:W2:Y:S04]  /*09c0*/  LDG.E.CONSTANT R18, desc[UR12][R2.64+0xc] ;  /* 0x00000c0c02127981 */ /* 0x000ea8000c1e9900 */
[----:B------:R-:W4:Y:S01]  /*09d0*/  LDG.E.CONSTANT R10, desc[UR12][R10.64] ;  /* 0x0000000c0a0a7981 */ /* 0x000f22000c1e9900 */
[----:B---3--:R-:W-:-:S04]  /*09e0*/  LEA R4, P0, R8, R4, 0x2 ;  /* 0x0000000408047211 */ /* 0x008fc800078010ff */
[----:B------:R-:W-:Y:S02]  /*09f0*/  LEA.HI.X R5, R8, R5, R16, 0x2, P0 ;  /* 0x0000000508057211 */ /* 0x000fe400000f1410 */
[----:B------:R-:W3:Y:S04]  /*0a00*/  LDG.E.CONSTANT R8, desc[UR12][R2.64+0x4] ;  /* 0x0000040c02087981 */ /* 0x000ee8000c1e9900 */
[----:B------:R-:W3:Y:S04]  /*0a10*/  LDG.E.CONSTANT R15, desc[UR12][R4.64+0x4] ;  /* 0x0000040c040f7981 */ /* 0x000ee8000c1e9900 */
[----:B------:R-:W5:Y:S04]  /*0a20*/  LDG.E.CONSTANT R16, desc[UR12][R2.64+0x8] ;  /* 0x0000080c02107981 */ /* 0x000f68000c1e9900 */
[----:B------:R-:W5:Y:S04]  /*0a30*/  LDG.E.CONSTANT R17, desc[UR12][R4.64+0x8] ;  /* 0x0000080c04117981 */ /* 0x000f68000c1e9900 */
[----:B------:R-:W2:Y:S01]  /*0a40*/  LDG.E.CONSTANT R19, desc[UR12][R4.64+0xc] ;  /* 0x00000c0c04137981 */ /* 0x000ea2000c1e9900 */
[----:B------:R-:W-:Y:S01]  /*0a50*/  IADD3 R9, PT, PT, R9, 0x4, RZ ;  /* 0x0000000409097810 */ /* 0x000fe20007ffe0ff */
[----:B----4-:R-:W-:-:S04]  /*0a60*/  FFMA R14, R13, R10, R14 ;  /* 0x0000000a0d0e7223 */ /* 0x010fc8000000000e */
[----:B---3--:R-:W-:-:S04]  /*0a70*/  FFMA R8, R15, R8, R14 ;  /* 0x000000080f087223 */ /* 0x008fc8000000000e */
[----:B-----5:R-:W-:-:S04]  /*0a80*/  FFMA R8, R17, R16, R8 ;  /* 0x0000001011087223 */ /* 0x020fc80000000008 */
[----:B--2---:R-:W-:-:S07]  /*0a90*/  FFMA R14, R19, R18, R8 ;  /* 0x00000012130e7223 */ /* 0x004fce0000000008 */
.L_x_50:
[----:B------:R-:W-:Y:S05]  /*0aa0*/  BRA.U !UP1, `(.L_x_46) ;  /* 0x0000000109607547 */ /* 0x000fea000b800000 */
[----:B------:R-:W0:Y:S01]  /*0ab0*/  LDC.64 R2, c[0x0][0x390] ;  /* 0x0000e400ff027b82 */ /* 0x000e220000000a00 */
[----:B------:R-:W-:Y:S01]  /*0ac0*/  IMAD.IADD R11, R6, 0x1, R9 ;  /* 0x00000001060b7824 */ /* 0x000fe200078e0209 */
[----:B------:R-:W-:Y:S01]  /*0ad0*/  IADD3 R9, PT, PT, R9, UR7, RZ ;  /* 0x0000000709097c10 */ /* 0x000fe2000fffe0ff */
[----:B------:R-:W-:-:S05]  /*0ae0*/  UIADD3 UR4, UPT, UPT, -UR4, URZ, URZ ;  /* 0x000000ff04047290 */ /* 0x000fca000fffe1ff */
[----:B------:R-:W1:Y:S01]  /*0af0*/  LDC.64 R4, c[0x0][0x380] ;  /* 0x0000e000ff047b82 */ /* 0x000e620000000a00 */
[----:B0-----:R-:W-:-:S03]  /*0b00*/  IMAD.WIDE.U32 R2, R11, 0x4, R2 ;  /* 0x000000040b027825 */ /* 0x001fc600078e0002 */
[----:B------:R-:W-:Y:S02]  /*0b10*/  MOV R6, R2 ;  /* 0x0000000200067202 */ /* 0x000fe40000000f00 */
[----:B------:R-:W-:Y:S01]  /*0b20*/  MOV R11, R3 ;  /* 0x00000003000b7202 */ /* 0x000fe20000000f00 */
[----:B-1----:R-:W-:-:S04]  /*0b30*/  IMAD.WIDE.U32 R4, R9, 0x4, R4 ;  /* 0x0000000409047825 */ /* 0x002fc800078e0004 */
[----:B------:R-:W-:Y:S01]  /*0b40*/  IMAD.MOV.U32 R9, RZ, RZ, R5 ;  /* 0x000000ffff097224 */ /* 0x000fe200078e0005 */
[----:B------:R-:W-:-:S07]  /*0b50*/  MOV R2, R4 ;  /* 0x0000000400027202 */ /* 0x000fce0000000f00 */
.L_x_51:
[----:B------:R-:W-:Y:S02]  /*0b60*/  MOV R3, R9 ;  /* 0x0000000900037202 */ /* 0x000fe40000000f00 */
[----:B------:R-:W-:Y:S02]  /*0b70*/  MOV R4, R6 ;  /* 0x0000000600047202 */ /* 0x000fe40000000f00 */
[----:B------:R-:W-:Y:S02]  /*0b80*/  MOV R5, R11 ;  /* 0x0000000b00057202 */ /* 0x000fe40000000f00 */
[----:B------:R0:W2:Y:S04]  /*0b90*/  LDG.E.CONSTANT R3, desc[UR12][R2.64] ;  /* 0x0000000c02037981 */ /* 0x0000a8000c1e9900 */
[----:B------:R-:W2:Y:S01]  /*0ba0*/  LDG.E.CONSTANT R4, desc[UR12][R4.64] ;  /* 0x0000000c04047981 */ /* 0x000ea2000c1e9900 */
[----:B------:R-:W-:Y:S01]  /*0bb0*/  UIADD3 UR4, UPT, UPT, UR4, 0x1, URZ ;  /* 0x0000000104047890 */ /* 0x000fe2000fffe0ff */
[----:B------:R-:W-:-:S03]  /*0bc0*/  IADD3 R6, P0, PT, R6, 0x4, RZ ;  /* 0x0000000406067810 */ /* 0x000fc60007f1e0ff */
[----:B------:R-:W-:Y:S01]  /*0bd0*/  UISETP.NE.AND UP0, UPT, UR4, URZ, UPT ;  /* 0x000000ff0400728c */ /* 0x000fe2000bf05270 */
[----:B0-----:R-:W-:Y:S02]  /*0be0*/  IADD3 R2, P1, PT, R2, 0x4, RZ ;  /* 0x0000000402027810 */ /* 0x001fe40007f3e0ff */
[----:B------:R-:W-:Y:S02]  /*0bf0*/  IADD3.X R11, PT, PT, RZ, R11, RZ, P0, !PT ;  /* 0x0000000bff0b7210 */ /* 0x000fe400007fe4ff */
[----:B------:R-:W-:Y:S01]  /*0c00*/  IADD3.X R9, PT, PT, RZ, R9, RZ, P1, !PT ;  /* 0x00000009ff097210 */ /* 0x000fe20000ffe4ff */
[----:B--2---:R-:W-:-:S03]  /*0c10*/  FFMA R14, R3, R4, R14 ;  /* 0x00000004030e7223 */ /* 0x004fc6000000000e */
[----:B------:R-:W-:Y:S05]  /*0c20*/  BRA.U UP0, `(.L_x_51) ;  /* 0xfffffffd00cc7547 */ /* 0x000fea000b83ffff */
.L_x_46:
[----:B------:R-:W0:Y:S01]  /*0c30*/  LDC.64 R2, c[0x0][0x388] ;  /* 0x0000e200ff027b82 */ /* 0x000e220000000a00 */
[----:B------:R-:W-:-:S04]  /*0c40*/  IMAD R7, R7, UR10, R0 ;  /* 0x0000000a07077c24 */ /* 0x000fc8000f8e0200 */
[----:B0-----:R-:W-:-:S05]  /*0c50*/  IMAD.WIDE.U32 R2, R7, 0x4, R2 ;  /* 0x0000000407027825 */ /* 0x001fca00078e0002 */
[----:B------:R-:W-:Y:S01]  /*0c60*/  STG.E desc[UR12][R2.64], R14 ;  /* 0x0000000e02007986 */ /* 0x000fe2000c10190c */
[----:B------:R-:W-:Y:S05]  /*0c70*/  EXIT ;  /* 0x000000000000794d */ /* 0x000fea0003800000 */
.L_x_52:
        /* <DEDUP_REMOVED lines=16> */
.L_x_221:


//--------------------- .text._ZN17signal_processing7kernels19wigner_ville_kernelEPK6float2Pfii --------------------------
	.section	.text._ZN17signal_processing7kernels19wigner_ville_kernelEPK6float2Pfii,"ax",@progbits
	.align	128
        .global         _ZN17signal_processing7kernels19wigner_ville_kernelEPK6float2Pfii
        .type           _ZN17signal_processing7kernels19wigner_ville_kernelEPK6float2Pfii,@function
        .size           _ZN17signal_processing7kernels19wigner_ville_kernelEPK6float2Pfii,(.L_x_211 - _ZN17signal_processing7kernels19wigner_ville_kernelEPK6float2Pfii)
        .other          _ZN17signal_processing7kernels19wigner_ville_kernelEPK6float2Pfii,@"STO_CUDA_ENTRY STV_DEFAULT"
_ZN17signal_processing7kernels19wigner_ville_kernelEPK6float2Pfii:
.text._ZN17signal_processing7kernels19wigner_ville_kernelEPK6float2Pfii:
[----:B------:R-:W0:Y:S01]  /*0000*/  LDC R1, c[0x0][0x37c] ;  /* 0x0000df00ff017b82 */ /* 0x000e220000000800 */
[----:B------:R-:W1:Y:S07]  /*0010*/  S2R R3, SR_TID.X ;  /* 0x0000000000037919 */ /* 0x000e6e0000002100 */
[----:B------:R-:W1:Y:S01]  /*0020*/  S2UR UR4, SR_CTAID.Y ;  /* 0x00000000000479c3 */ /* 0x000e620000002600 */
[----:B0-----:R-:W-:-:S07]  /*0030*/  VIADD R1, R1, 0xffffffe0 ;  /* 0xffffffe001017836 */ /* 0x001fce0000000000 */
[----:B------:R-:W1:Y:S08]  /*0040*/  LDC R6, c[0x0][0x360] ;  /* 0x0000d800ff067b82 */ /* 0x000e700000000800 */
[----:B------:R-:W0:Y:S08]  /*0050*/  LDC.64 R10, c[0x0][0x390] ;  /* 0x0000e400ff0a7b82 */ /* 0x000e300000000a00 */
[----:B------:R-:W2:Y:S01]  /*0060*/  S2UR UR6, SR_CTAID.X ;  /* 0x00000000000679c3 */ /* 0x000ea20000002500 */
[----:B-1----:R-:W-:-:S05]  /*0070*/  IMAD R6, R6, UR4, R3 ;  /* 0x0000000406067c24 */ /* 0x002fca000f8e0203 */
[----:B0-----:R-:W-:-:S04]  /*0080*/  ISETP.GE.AND P0, PT, R6, R11, PT ;  /* 0x0000000b0600720c */ /* 0x001fc80003f06270 */
[----:B--2---:R-:W-:-:S13]  /*0090*/  ISETP.LE.OR P0, PT, R10, UR6, P0 ;  /* 0x000000060a007c0c */ /* 0x004fda0008703670 */
[----:B------:R-:W-:Y:S05]  /*00a0*/  @P0 EXIT ;  /* 0x000000000000094d */ /* 0x000fea0003800000 */
[----:B------:R-:W-:Y:S01]  /*00b0*/  ULOP3.LUT UR4, URZ, UR6, URZ, 0x33, !UPT ;  /* 0x00000006ff047292 */ /* 0x000fe2000f8e33ff */
[----:B------:R-:W-:Y:S01]  /*00c0*/  IMAD.MOV.U32 R7, RZ, RZ, RZ ;  /* 0x000000ffff077224 */ /* 0x000fe200078e00ff */
[----:B------:R-:W0:Y:S01]  /*00d0*/  LDCU.64 UR8, c[0x0][0x358] ;  /* 0x00006b00ff0877ac */ /* 0x000e220008000a00 */
[----:B------:R-:W-:-:S03]  /*00e0*/  IMAD.MOV.U32 R8, RZ, RZ, RZ ;  /* 0x000000ffff087224 */ /* 0x000fc600078e00ff */
[----:B------:R-:W-:-:S05]  /*00f0*/  VIADD R9, R10, UR4 ;  /* 0x000000040a097c36 */ /* 0x000fca0008000000 */
[----:B------:R-:W-:-:S13]  /*0100*/  ISETP.GE.AND P0, PT, R9, RZ, PT ;  /* 0x000000ff0900720c */ /* 0x000fda0003f06270 */
[----:B0-----:R-:W-:Y:S05]  /*0110*/  @!P0 BRA `(.L_x_53) ;  /* 0x0000000c00308947 */ /* 0x001fea0003800000 */
[----:B------:R-:W-:Y:S01]  /*0120*/  VIMNMX R9, PT, PT, R9, UR6, PT ;  /* 0x0000000609097c48 */ /* 0x000fe2000bfe0100 */
[----:B------:R-:W-:Y:S01]  /*0130*/  IMAD.MOV.U32 R8, RZ, RZ, RZ ;  /* 0x000000ffff087224 */ /* 0x000fe200078e00ff */
[----:B------:R-:W-:Y:S01]  /*0140*/  I2FP.F32.U32 R11, R11 ;  /* 0x0000000b000b7245 */ /* 0x000fe20000201000 */
[----:B------:R-:W-:Y:S02]  /*0150*/  IMAD.MOV.U32 R7, RZ, RZ, RZ ;  /* 0x000000ffff077224 */ /* 0x000fe400078e00ff */
[----:B------:R-:W-:-:S07]  /*0160*/  IMAD.MOV R10, RZ, RZ, -R9 ;  /* 0x000000ffff0a7224 */ /* 0x000fce00078e0a09 */
.L_x_63:
[----:B------:R-:W-:Y:S01]  /*0170*/  LEA.HI R0, R10, R10, RZ, 0x1 ;  /* 0x0000000a0a007211 */ /* 0x000fe200078f08ff */
[----:B------:R-:W0:Y:S03]  /*0180*/  LDCU UR4, c[0x0][0x390] ;  /* 0x00007200ff0477ac */ /* 0x000e260008000800 */
[----:B------:R-:W-:-:S05]  /*0190*/  SHF.R.S32.HI R0, RZ, 0x1, R0 ;  /* 0x00000001ff007819 */ /* 0x000fca0000011400 */
[C---:B------:R-:W-:Y:S01]  /*01a0*/  VIADD R3, R0.reuse, UR6 ;  /* 0x0000000600037c36 */ /* 0x040fe20008000000 */
[----:B------:R-:W-:-:S04]  /*01b0*/  IADD3 R0, PT, PT, -R0, UR6, RZ ;  /* 0x0000000600007c10 */ /* 0x000fc8000fffe1ff */
[----:B------:R-:W-:Y:S02]  /*01c0*/  LOP3.LUT R2, R0, R3, RZ, 0xfc, !PT ;  /* 0x0000000300027212 */ /* 0x000fe400078efcff */
[----:B------:R-:W-:Y:S02]  /*01d0*/  VIMNMX R4, PT, PT, R3, R0, !PT ;  /* 0x0000000003047248 */ /* 0x000fe40007fe0100 */
[----:B------:R-:W-:-:S04]  /*01e0*/  ISETP.GE.AND P0, PT, R2, RZ, PT ;  /* 0x000000ff0200720c */ /* 0x000fc80003f06270 */
[----:B0-----:R-:W-:-:S13]  /*01f0*/  ISETP.GE.OR P0, PT, R4, UR4, !P0 ;  /* 0x0000000404007c0c */ /* 0x001fda000c706670 */
[----:B------:R-:W-:Y:S05]  /*0200*/  @P0 BRA `(.L_x_54) ;  /* 0x0000000800e80947 */ /* 0x000fea0003800000 */
[----:B------:R-:W0:Y:S02]  /*0210*/  LDC.64 R14, c[0x0][0x380] ;  /* 0x0000e000ff0e7b82 */ /* 0x000e240000000a00 */
[----:B0-----:R-:W-:-:S04]  /*0220*/  IMAD.WIDE R2, R3, 0x8, R14 ;  /* 0x0000000803027825 */ /* 0x001fc800078e020e */
[----:B------:R-:W-:Y:S02]  /*0230*/  IMAD.WIDE R14, R0, 0x8, R14 ;  /* 0x00000008000e7825 */ /* 0x000fe400078e020e */
[----:B------:R-:W2:Y:S04]  /*0240*/  LDG.E.64.CONSTANT R2, desc[UR8][R2.64] ;  /* 0x0000000802027981 */ /* 0x000ea8000c1e9b00 */
[----:B------:R-:W2:Y:S01]  /*0250*/  LDG.E.64.CONSTANT R14, desc[UR8][R14.64] ;  /* 0x000000080e0e7981 */ /* 0x000ea2000c1e9b00 */
[----:B------:R-:W0:Y:S01]  /*0260*/  MUFU.RCP R12, R11 ;  /* 0x0000000b000c7308 */ /* 0x000e220000001000 */
[----:B------:R-:W-:Y:S01]  /*0270*/  I2FP.F32.U32 R4, R6 ;  /* 0x0000000600047245 */ /* 0x000fe20000201000 */
[----:B------:R-:W-:Y:S01]  /*0280*/  BSSY.RECONVERGENT B0, `(.L_x_55) ;  /* 0x0000012000007945 */ /* 0x000fe20003800200 */
[----:B------:R-:W-:-:S03]  /*0290*/  I2FP.F32.S32 R0, R10 ;  /* 0x0000000a00007245 */ /* 0x000fc60000201400 */
[----:B------:R-:W-:-:S04]  /*02a0*/  FMUL R5, R4, -6.2831854820251464844 ;  /* 0xc0c90fdb04057820 */ /* 0x000fc80000400000 */
[----:B------:R-:W-:-:S04]  /*02b0*/  FMUL R0, R0, R5 ;  /* 0x0000000500007220 */ /* 0x000fc80000400000 */
[----:B------:R-:W1:Y:S01]  /*02c0*/  FCHK P0, R0, R11 ;  /* 0x0000000b00007302 */ /* 0x000e620000000000 */
[----:B0-----:R-:W-:-:S04]  /*02d0*/  FFMA R13, -R11, R12, 1 ;  /* 0x3f8000000b0d7423 */ /* 0x001fc8000000010c */
[----:B------:R-:W-:-:S04]  /*02e0*/  FFMA R13, R12, R13, R12 ;  /* 0x0000000d0c0d7223 */ /* 0x000fc8000000000c */
[----:B------:R-:W-:-:S04]  /*02f0*/  FFMA R12, R0, R13, RZ ;  /* 0x0000000d000c7223 */ /* 0x000fc800000000ff */
[----:B------:R-:W-:-:S04]  /*0300*/  FFMA R16, -R11, R12, R0 ;  /* 0x0000000c0b107223 */ /* 0x000fc80000000100 */
[----:B------:R-:W-:Y:S01]  /*0310*/  FFMA R13, R13, R16, R12 ;  /* 0x000000100d0d7223 */ /* 0x000fe2000000000c */
[-C--:B--2---:R-:W-:Y:S01]  /*0320*/  FMUL R5, R3, R15.reuse ;  /* 0x0000000f03057220 */ /* 0x084fe20000400000 */
[----:B------:R-:W-:-:S03]  /*0330*/  FMUL R4, R2, R15 ;  /* 0x0000000f02047220 */ /* 0x000fc60000400000 */
[-C--:B------:R-:W-:Y:S01]  /*0340*/  FFMA R12, R2, R14.reuse, R5 ;  /* 0x0000000e020c7223 */ /* 0x080fe20000000005 */
[----:B------:R-:W-:Y:S01]  /*0350*/  FFMA R14, R3, R14, -R4 ;  /* 0x0000000e030e7223 */ /* 0x000fe20000000804 */
[----:B-1----:R-:W-:Y:S06]  /*0360*/  @!P0 BRA `(.L_x_56) ;  /* 0x00000000000c8947 */ /* 0x002fec0003800000 */
[----:B------:R-:W-:-:S07]  /*0370*/  MOV R2, 0x390 ;  /* 0x0000039000027802 */ /* 0x000fce0000000f00 */
[----:B------:R-:W-:Y:S05]  /*0380*/  CALL.REL.NOINC `($__internal_3_$__cuda_sm3x_div_rn_noftz_f32_slowpath) ;  /* 0x0000000800b47944 */ /* 0x000fea0003c00000 */
[----:B------:R-:W-:-:S07]  /*0390*/  IMAD.MOV.U32 R13, RZ, RZ, R0 ;  /* 0x000000ffff0d7224 */ /* 0x000fce00078e0000 */
.L_x_56:
[----:B------:R-:W-:Y:S05]  /*03a0*/  BSYNC.RECONVERGENT B0 ;  /* 0x0000000000007941 */ /* 0x000fea0003800200 */
.L_x_55:
[C---:B------:R-:W-:Y:S01]  /*03b0*/  FMUL R0, R13.reuse, 0.63661974668502807617 ;  /* 0x3f22f9830d007820 */ /* 0x040fe20000400000 */
[----:B------:R-:W-:Y:S01]  /*03c0*/  FSETP.GE.AND P0, PT, |R13|, 105615, PT ;  /* 0x47ce47800d00780b */ /* 0x000fe20003f06200 */
[----:B------:R-:W-:Y:S04]  /*03d0*/  BSSY.RECONVERGENT B0, `(.L_x_57) ;  /* 0x0000040000007945 */ /* 0x000fe80003800200 */
[----:B------:R-:W0:Y:S02]  /*03e0*/  F2I.NTZ R0, R0 ;  /* 0x0000000000007305 */ /* 0x000e240000203100 */
[----:B0-----:R-:W-:Y:S01]  /*03f0*/  I2FP.F32.S32 R20, R0 ;  /* 0x0000000000147245 */ /* 0x001fe20000201400 */
[----:B------:R-:W-:-:S04]  /*0400*/  IMAD.MOV.U32 R22, RZ, RZ, R0 ;  /* 0x000000ffff167224 */ /* 0x000fc800078e0000 */
[----:B------:R-:W-:-:S04]  /*0410*/  FFMA R3, R20, -1.5707962512969970703, R13 ;  /* 0xbfc90fda14037823 */ /* 0x000fc8000000000d */
[----:B------:R-:W-:-:S04]  /*0420*/  FFMA R3, R20, -7.5497894158615963534e-08, R3 ;  /* 0xb3a2216814037823 */ /* 0x000fc80000000003 */
[----:B------:R-:W-:-:S04]  /*0430*/  FFMA R20, R20, -5.3903029534742383927e-15, R3 ;  /* 0xa7c234c514147823 */ /* 0x000fc80000000003 */
[----:B------:R-:W-:Y:S01]  /*0440*/  IMAD.MOV.U32 R2, RZ, RZ, R20 ;  /* 0x000000ffff027224 */ /* 0x000fe200078e0014 */
[----:B------:R-:W-:Y:S06]  /*0450*/  @!P0 BRA `(.L_x_58) ;  /* 0x0000000000dc8947 */ /* 0x000fec0003800000 */
[----:B------:R-:W-:-:S13]  /*0460*/  FSETP.NEU.AND P0, PT, |R13|, +INF , PT ;  /* 0x7f8000000d00780b */ /* 0x000fda0003f0d200 */
[----:B------:R-:W-:Y:S01]  /*0470*/  @!P0 FMUL R2, RZ, R13 ;  /* 0x0000000dff028220 */ /* 0x000fe20000400000 */
[----:B------:R-:W-:Y:S01]  /*0480*/  @!P0 IMAD.MOV.U32 R0, RZ, RZ, RZ ;  /* 0x000000ffff008224 */ /* 0x000fe200078e00ff */
[----:B------:R-:W-:Y:S06]  /*0490*/  @!P0 BRA `(.L_x_58) ;  /* 0x0000000000cc8947 */ /* 0x000fec0003800000 */
[----:B------:R-:W-:Y:S01]  /*04a0*/  IMAD.SHL.U32 R2, R13, 0x100, RZ ;  /* 0x000001000d027824 */ /* 0x000fe200078e00ff */
[----:B------:R-:W0:Y:S01]  /*04b0*/  LDCU.64 UR10, c[0x4][0x140] ;  /* 0x01002800ff0a77ac */ /* 0x000e220008000a00 */
[----:B------:R-:W-:Y:S02]  /*04c0*/  IMAD.MOV.U32 R16, RZ, RZ, RZ ;  /* 0x000000ffff107224 */ /* 0x000fe400078e00ff */
[----:B------:R-:W-:Y:S01]  /*04d0*/  IMAD.MOV.U32 R0, RZ, RZ, R1 ;  /* 0x000000ffff007224 */ /* 0x000fe200078e0001 */
[----:B------:R-:W-:Y:S01]  /*04e0*/  LOP3.LUT R17, R2, 0x80000000, RZ, 0xfc, !PT ;  /* 0x8000000002117812 */ /* 0x000fe200078efcff */
[----:B------:R-:W-:Y:S01]  /*04f0*/  UMOV UR5, URZ ;  /* 0x000000ff00057c82 */ /* 0x000fe20008000000 */
[----:B------:R-:W-:-:S05]  /*0500*/  UMOV UR4, URZ ;  /* 0x000000ff00047c82 */ /* 0x000fca0008000000 */
.L_x_59:
        /* <DEDUP_REMOVED lines=16> */
[----:B------:R-:W-:-:S03]  /*0610*/  LOP3.LUT P0, RZ, R4, 0x1f, RZ, 0xc0, !PT ;  /* 0x0000001f04ff7812 */ /* 0x000fc6000780c0ff */
[----:B------:R-:W-:-:S05]  /*0620*/  VIADD R0, R0, 0xffffff80 ;  /* 0xffffff8000007836 */ /* 0x000fca0000000000 */
        /* <DEDUP_REMOVED lines=19> */
[----:B------:R-:W0:Y:S01]  /*0760*/  I2F.F64.S64 R2, R2 ;  /* 0x0000000200027312 */ /* 0x000e220000301c00 */
[----:B------:R-:W-:-:S05]  /*0770*/  LEA.HI R0, R4, R5, RZ, 0x1 ;  /* 0x0000000504007211 */ /* 0x000fca00078f08ff */
[----:B------:R-:W-:-:S04]  /*0780*/  IMAD.MOV R4, RZ, RZ, -R0 ;  /* 0x000000ffff047224 */ /* 0x000fc800078e0a00 */
[----:B------:R-:W-:Y:S01]  /*0790*/  @!P0 IMAD.MOV.U32 R0, RZ, RZ, R4 ;  /* 0x000000ffff008224 */ /* 0x000fe200078e0004 */
[----:B0-----:R-:W-:-:S10]  /*07a0*/  DMUL R16, R2, UR4 ;  /* 0x0000000402107c28 */ /* 0x001fd40008000000 */
[----:B------:R-:W0:Y:S02]  /*07b0*/  F2F.F32.F64 R16, R16 ;  /* 0x0000001000107310 */ /* 0x000e240000301000 */
[----:B0-----:R-:W-:-:S07]  /*07c0*/  FSEL R2, -R16, R16, !P1 ;  /* 0x0000001010027208 */ /* 0x001fce0004800100 */
.L_x_58:
[----:B------:R-:W-:Y:S05]  /*07d0*/  BSYNC.RECONVERGENT B0 ;  /* 0x0000000000007941 */ /* 0x000fea0003800200 */
.L_x_57:
[----:B------:R-:W-:Y:S02]  /*07e0*/  IMAD.MOV.U32 R19, RZ, RZ, 0x37cbac00 ;  /* 0x37cbac00ff137424 */ /* 0x000fe400078e00ff */
[----:B------:R-:W-:Y:S01]  /*07f0*/  FMUL R3, R2, R2 ;  /* 0x0000000202037220 */ /* 0x000fe20000400000 */
[C---:B------:R-:W-:Y:S01]  /*0800*/  LOP3.LUT R5, R0.reuse, 0x1, RZ, 0xc0, !PT ;  /* 0x0000000100057812 */ /* 0x040fe200078ec0ff */
[----:B------:R-:W-:Y:S01]  /*0810*/  IMAD.MOV.U32 R18, RZ, RZ, 0x3c0885e4 ;  /* 0x3c0885e4ff127424 */ /* 0x000fe200078e00ff */
[----:B------:R-:W-:Y:S01]  /*0820*/  BSSY.RECONVERGENT B0, `(.L_x_60) ;  /* 0x0000044000007945 */ /* 0x000fe20003800200 */
[----:B------:R-:W-:Y:S01]  /*0830*/  FFMA R4, R3, R19, -0.0013887860113754868507 ;  /* 0xbab607ed03047423 */ /* 0x000fe20000000013 */
[----:B------:R-:W-:Y:S01]  /*0840*/  VIADD R0, R0, 0x1 ;  /* 0x0000000100007836 */ /* 0x000fe20000000000 */
[----:B------:R-:W-:Y:S01]  /*0850*/  ISETP.NE.U32.AND P0, PT, R5, 0x1, PT ;  /* 0x000000010500780c */ /* 0x000fe20003f05070 */
[----:B------:R-:W-:-:S03]  /*0860*/  IMAD.MOV.U32 R15, RZ, RZ, 0x3e2aaaa8 ;  /* 0x3e2aaaa8ff0f7424 */ /* 0x000fc600078e00ff */
[----:B------:R-:W-:Y:S02]  /*0870*/  FSEL R4, R4, -0.00019574658654164522886, P0 ;  /* 0xb94d415304047808 */ /* 0x000fe40000000000 */
[----:B------:R-:W-:Y:S02]  /*0880*/  FSEL R16, R18, 0.041666727513074874878, !P0 ;  /* 0x3d2aaabb12107808 */ /* 0x000fe40004000000 */
[----:B------:R-:W-:Y:S02]  /*0890*/  LOP3.LUT P1, RZ, R0, 0x2, RZ, 0xc0, !PT ;  /* 0x0000000200ff7812 */ /* 0x000fe4000782c0ff */
[----:B------:R-:W-:Y:S01]  /*08a0*/  FSEL R0, R2, 1, !P0 ;  /* 0x3f80000002007808 */ /* 0x000fe20004000000 */
[----:B------:R-:W-:Y:S01]  /*08b0*/  FFMA R4, R3, R4, R16 ;  /* 0x0000000403047223 */ /* 0x000fe20000000010 */
[----:B------:R-:W-:Y:S02]  /*08c0*/  FSEL R5, -R15, -0.4999999701976776123, !P0 ;  /* 0xbeffffff0f057808 */ /* 0x000fe40004000100 */
[----:B------:R-:W-:Y:S01]  /*08d0*/  FSETP.GE.AND P0, PT, |R13|, 105615, PT ;  /* 0x47ce47800d00780b */ /* 0x000fe20003f06200 */
[----:B------:R-:W-:-:S02]  /*08e0*/  FFMA R21, R3, R0, RZ ;  /* 0x0000000003157223 */ /* 0x000fc400000000ff */
[----:B------:R-:W-:-:S04]  /*08f0*/  FFMA R4, R3, R4, R5 ;  /* 0x0000000403047223 */ /* 0x000fc80000000005 */
[----:B------:R-:W-:-:S04]  /*0900*/  FFMA R21, R21, R4, R0 ;  /* 0x0000000415157223 */ /* 0x000fc80000000000 */
[----:B------:R-:W-:Y:S02]  /*0910*/  @P1 FADD R21, RZ, -R21 ;  /* 0x80000015ff151221 */ /* 0x000fe40000000000 */
[----:B------:R-:W-:Y:S05]  /*0920*/  @!P0 BRA `(.L_x_61) ;  /* 0x0000000000cc8947 */ /* 0x000fea0003800000 */
[----:B------:R-:W-:-:S13]  /*0930*/  FSETP.NEU.AND P0, PT, |R13|, +INF , PT ;  /* 0x7f8000000d00780b */ /* 0x000fda0003f0d200 */
[----:B------:R-:W-:Y:S01]  /*0940*/  @!P0 FMUL R20, RZ, R13 ;  /* 0x0000000dff148220 */ /* 0x000fe20000400000 */
[----:B------:R-:W-:Y:S01]  /*0950*/  @!P0 IMAD.MOV.U32 R22, RZ, RZ, RZ ;  /* 0x000000ffff168224 */ /* 0x000fe200078e00ff */
[----:B------:R-:W-:Y:S06]  /*0960*/  @!P0 BRA `(.L_x_61) ;  /* 0x0000000000bc8947 */ /* 0x000fec0003800000 */
[----:B------:R-:W0:Y:S01]  /*0970*/  LDC.64 R2, c[0x4][0x140] ;  /* 0x01005000ff027b82 */ /* 0x000e220000000a00 */
[----:B------:R-:W-:Y:S01]  /*0980*/  IMAD.SHL.U32 R4, R13, 0x100, RZ ;  /* 0x000001000d047824 */ /* 0x000fe200078e00ff */
[----:B------:R-:W-:Y:S01]  /*0990*/  UMOV UR4, URZ ;  /* 0x000000ff00047c82 */ /* 0x000fe20008000000 */
[----:B------:R-:W-:Y:S02]  /*09a0*/  IMAD.MOV.U32 R0, RZ, RZ, RZ ;  /* 0x000000ffff007224 */ /* 0x000fe400078e00ff */
[----:B------:R-:W-:Y:S01]  /*09b0*/  IMAD.MOV.U32 R20, RZ, RZ, RZ ;  /* 0x000000ffff147224 */ /* 0x000fe200078e00ff */
[----:B------:R-:W-:-:S07]  /*09c0*/  LOP3.LUT R25, R4, 0x80000000, RZ, 0xfc, !PT ;  /* 0x8000000004197812 */ /* 0x000fce00078efcff */
.L_x_62:
[----:B0-----:R-:W-:-:S06]  /*09d0*/  IMAD.WIDE.U32 R4, R20, 0x4, R2 ;  /* 0x0000000414047825 */ /* 0x001fcc00078e0002 */
[----:B------:R-:W2:Y:S01]  /*09e0*/  LDG.E.CONSTANT R4, desc[UR8][R4.64] ;  /* 0x0000000804047981 */ /* 0x000ea2000c1e9900 */
[C---:B-1----:R-:W-:Y:S02]  /*09f0*/  IMAD R22, R20.reuse, 0x4, R1 ;  /* 0x0000000414167824 */ /* 0x042fe400078e0201 */
[----:B------:R-:W-:-:S05]  /*0a00*/  VIADD R20, R20, 0x1 ;  /* 0x0000000114147836 */ /* 0x000fca0000000000 */
[----:B------:R-:W-:Y:S01]  /*0a10*/  ISETP.NE.AND P0, PT, R20, 0x6, PT ;  /* 0x000000061400780c */ /* 0x000fe20003f05270 */
[----:B--2---:R-:W-:-:S03]  /*0a20*/  IMAD.WIDE.U32 R16, R4, R25, RZ ;  /* 0x0000001904107225 */ /* 0x004fc600078e00ff */
[----:B------:R-:W-:-:S04]  /*0a30*/  IADD3 R23, P1, PT, R16, R0, RZ ;  /* 0x0000000010177210 */ /* 0x000fc80007f3e0ff */
[----:B------:R-:W-:Y:S01]  /*0a40*/  IADD3.X R0, PT, PT, R17, UR4, RZ, P1, !PT ;  /* 0x0000000411007c10 */ /* 0x000fe20008ffe4ff */
[----:B------:R1:W-:Y:S04]  /*0a50*/  STL [R22], R23 ;  /* 0x0000001716007387 */ /* 0x0003e80000100800 */
[----:B------:R-:W-:Y:S05]  /*0a60*/  @P0 BRA `(.L_x_62) ;  /* 0xfffffffc00d80947 */ /* 0x000fea000383ffff */
        /* <DEDUP_REMOVED lines=12> */
[----:B------:R-:W-:Y:S01]  /*0b30*/  UMOV UR5, 0x3bf921fb ;  /* 0x3bf921fb00057882 */ /* 0x000fe20000000000 */
[----:B------:R-:W-:-:S02]  /*0b40*/  ISETP.GE.AND P1, PT, R13, RZ, PT ;  /* 0x000000ff0d00720c */ /* 0x000fc40003f26270 */
[-C--:B--2---:R-:W-:Y:S02]  /*0b50*/  @P0 SHF.L.W.U32.HI R4, R3, R5.reuse, R4 ;  /* 0x0000000503040219 */ /* 0x084fe40000010e04 */
[----:B---3--:R-:W-:-:S04]  /*0b60*/  @P0 SHF.L.W.U32.HI R3, R2, R5, R3 ;  /* 0x0000000502030219 */ /* 0x008fc80000010e03 */
        /* <DEDUP_REMOVED lines=8> */
[----:B------:R-:W2:Y:S01]  /*0bf0*/  I2F.F64.S64 R2, R2 ;  /* 0x0000000200027312 */ /* 0x000ea20000301c00 */
[----:B-1----:R-:W-:-:S05]  /*0c00*/  LEA.HI R22, R20, R5, RZ, 0x1 ;  /* 0x0000000514167211 */ /* 0x002fca00078f08ff */
[----:B0-----:R-:W-:-:S04]  /*0c10*/  IMAD.MOV R0, RZ, RZ, -R22 ;  /* 0x000000ffff007224 */ /* 0x001fc800078e0a16 */
[----:B------:R-:W-:Y:S01]  /*0c20*/  @!P1 IMAD.MOV.U32 R22, RZ, RZ, R0 ;  /* 0x000000ffff169224 */ /* 0x000fe200078e0000 */
[----:B--2---:R-:W-:-:S10]  /*0c30*/  DMUL R16, R2, UR4 ;  /* 0x0000000402107c28 */ /* 0x004fd40008000000 */
[----:B------:R-:W0:Y:S02]  /*0c40*/  F2F.F32.F64 R16, R16 ;  /* 0x0000001000107310 */ /* 0x000e240000301000 */
[----:B0-----:R-:W-:-:S07]  /*0c50*/  FSEL R20, -R16, R16, !P0 ;  /* 0x0000001010147208 */ /* 0x001fce0004000100 */
.L_x_61:
[----:B------:R-:W-:Y:S05]  /*0c60*/  BSYNC.RECONVERGENT B0 ;  /* 0x0000000000007941 */ /* 0x000fea0003800200 */
.L_x_60:
[----:B------:R-:W-:Y:S01]  /*0c70*/  FMUL R2, R20, R20 ;  /* 0x0000001414027220 */ /* 0x000fe20000400000 */
[C---:B------:R-:W-:Y:S02]  /*0c80*/  LOP3.LUT R0, R22.reuse, 0x1, RZ, 0xc0, !PT ;  /* 0x0000000116007812 */ /* 0x040fe400078ec0ff */
[----:B------:R-:W-:Y:S01]  /*0c90*/  LOP3.LUT P1, RZ, R22, 0x2, RZ, 0xc0, !PT ;  /* 0x0000000216ff7812 */ /* 0x000fe2000782c0ff */
[----:B------:R-:W-:Y:S01]  /*0ca0*/  FFMA R19, R2, R19, -0.0013887860113754868507 ;  /* 0xbab607ed02137423 */ /* 0x000fe20000000013 */
[----:B------:R-:W-:-:S04]  /*0cb0*/  ISETP.NE.U32.AND P0, PT, R0, 0x1, PT ;  /* 0x000000010000780c */ /* 0x000fc80003f05070 */
[----:B------:R-:W-:Y:S02]  /*0cc0*/  FSEL R3, R18, 0.041666727513074874878, P0 ;  /* 0x3d2aaabb12037808 */ /* 0x000fe40000000000 */
[----:B------:R-:W-:Y:S02]  /*0cd0*/  FSEL R19, R19, -0.00019574658654164522886, !P0 ;  /* 0xb94d415313137808 */ /* 0x000fe40004000000 */
[----:B------:R-:W-:Y:S02]  /*0ce0*/  FSEL R0, R20, 1, P0 ;  /* 0x3f80000014007808 */ /* 0x000fe40000000000 */
[----:B------:R-:W-:Y:S01]  /*0cf0*/  FSEL R4, -R15, -0.4999999701976776123, P0 ;  /* 0xbeffffff0f047808 */ /* 0x000fe20000000100 */
[C---:B------:R-:W-:Y:S02]  /*0d00*/  FFMA R19, R2.reuse, R19, R3 ;  /* 0x0000001302137223 */ /* 0x040fe40000000003 */
[C---:B------:R-:W-:Y:S02]  /*0d10*/  FFMA R3, R2.reuse, R0, RZ ;  /* 0x0000000002037223 */ /* 0x040fe400000000ff */
[----:B------:R-:W-:-:S04]  /*0d20*/  FFMA R4, R2, R19, R4 ;  /* 0x0000001302047223 */ /* 0x000fc80000000004 */
[----:B------:R-:W-:-:S04]  /*0d30*/  FFMA R3, R3, R4, R0 ;  /* 0x0000000403037223 */ /* 0x000fc80000000000 */
[----:B------:R-:W-:-:S04]  /*0d40*/  @P1 FADD R3, RZ, -R3 ;  /* 0x80000003ff031221 */ /* 0x000fc80000000000 */
[-C--:B------:R-:W-:Y:S01]  /*0d50*/  FMUL R5, R14, R3.reuse ;  /* 0x000000030e057220 */ /* 0x080fe20000400000 */
[----:B------:R-:W-:-:S03]  /*0d60*/  FMUL R3, R12, R3 ;  /* 0x000000030c037220 */ /* 0x000fc60000400000 */
[-C--:B------:R-:W-:Y:S01]  /*0d70*/  FFMA R12, R12, R21.reuse, -R5 ;  /* 0x000000150c0c7223 */ /* 0x080fe20000000805 */
[----:B------:R-:W-:-:S03]  /*0d80*/  FFMA R3, R14, R21, R3 ;  /* 0x000000150e037223 */ /* 0x000fc60000000003 */
[----:B------:R-:W-:Y:S01]  /*0d90*/  FADD R7, R7, R12 ;  /* 0x0000000c07077221 */ /* 0x000fe20000000000 */
[----:B------:R-:W-:-:S07]  /*0da0*/  FADD R8, R8, R3 ;  /* 0x0000000308087221 */ /* 0x000fce0000000000 */
.L_x_54:
[C---:B------:R-:W-:Y:S01]  /*0db0*/  ISETP.NE.AND P0, PT, R10.reuse, R9, PT ;  /* 0x000000090a00720c */ /* 0x040fe20003f05270 */
[----:B------:R-:W-:-:S12]  /*0dc0*/  VIADD R10, R10, 0x1 ;  /* 0x000000010a0a7836 */ /* 0x000fd80000000000 */
[----:B------:R-:W-:Y:S05]  /*0dd0*/  @P0 BRA `(.L_x_63) ;  /* 0xfffffff000e40947 */ /* 0x000fea000383ffff */
.L_x_53:
[----:B------:R-:W0:Y:S01]  /*0de0*/  LDC R5, c[0x0][0x394] ;  /* 0x0000e500ff057b82 */ /* 0x000e220000000800 */
[----:B------:R-:W-:-:S04]  /*0df0*/  FMUL R8, R8, R8 ;  /* 0x0000000808087220 */ /* 0x000fc80000400000 */
[----:B------:R-:W-:-:S03]  /*0e00*/  FFMA R7, R7, R7, R8 ;  /* 0x0000000707077223 */ /* 0x000fc60000000008 */
[----:B------:R-:W1:Y:S01]  /*0e10*/  LDC.64 R2, c[0x0][0x388] ;  /* 0x0000e200ff027b82 */ /* 0x000e620000000a00 */
[----:B0-----:R-:W-:-:S04]  /*0e20*/  IMAD R5, R5, UR6, R6 ;  /* 0x0000000605057c24 */ /* 0x001fc8000f8e0206 */
[----:B-1----:R-:W-:-:S05]  /*0e30*/  IMAD.WIDE.U32 R2, R5, 0x4, R2 ;  /* 0x0000000405027825 */ /* 0x002fca00078e0002 */
[----:B------:R-:W-:Y:S01]  /*0e40*/  STG.E desc[UR8][R2.64], R7 ;  /* 0x0000000702007986 */ /* 0x000fe2000c101908 */
[----:B------:R-:W-:Y:S05]  /*0e50*/  EXIT ;  /* 0x000000000000794d */ /* 0x000fea0003800000 */
        .weak           $__internal_3_$__cuda_sm3x_div_rn_noftz_f32_slowpath
        .type           $__internal_3_$__cuda_sm3x_div_rn_noftz_f32_slowpath,@function
        .size           $__internal_3_$__cuda_sm3x_div_rn_noftz_f32_slowpath,(.L_x_211 - $__internal_3_$__cuda_sm3x_div_rn_noftz_f32_slowpath)
$__internal_3_$__cuda_sm3x_div_rn_noftz_f32_slowpath:
[--C-:B------:R-:W-:Y:S01]  /*0e60*/  SHF.R.U32.HI R4, RZ, 0x17, R11.reuse ;  /* 0x00000017ff047819 */ /* 0x100fe2000001160b */
[----:B------:R-:W-:Y:S01]  /*0e70*/  BSSY.RECONVERGENT B1, `(.L_x_64) ;  /* 0x0000064000017945 */ /* 0x000fe20003800200 */
[--C-:B------:R-:W-:Y:S01]  /*0e80*/  SHF.R.U32.HI R3, RZ, 0x17, R0.reuse ;  /* 0x00000017ff037819 */ /* 0x100fe20000011600 */
[----:B------:R-:W-:Y:S01]  /*0e90*/  IMAD.MOV.U32 R5, RZ, RZ, R0 ;  /* 0x000000ffff057224 */ /* 0x000fe200078e0000 */
[----:B------:R-:W-:Y:S01]  /*0ea0*/  LOP3.LUT R4, R4, 0xff, RZ, 0xc0, !PT ;  /* 0x000000ff04047812 */ /* 0x000fe200078ec0ff */
[----:B------:R-:W-:Y:S01]  /*0eb0*/  IMAD.MOV.U32 R16, RZ, RZ, R11 ;  /* 0x000000ffff107224 */ /* 0x000fe200078e000b */
[----:B------:R-:W-:-:S03]  /*0ec0*/  LOP3.LUT R18, R3, 0xff, RZ, 0xc0, !PT ;  /* 0x000000ff03127812 */ /* 0x000fc600078ec0ff */
[----:B------:R-:W-:Y:S02]  /*0ed0*/  VIADD R13, R4, 0xffffffff ;  /* 0xffffffff040d7836 */ /* 0x000fe40000000000 */
[----:B------:R-:W-:-:S03]  /*0ee0*/  VIADD R15, R18, 0xffffffff ;  /* 0xffffffff120f7836 */ /* 0x000fc60000000000 */
        /* <DEDUP_REMOVED lines=25> */
[----:B------:R-:W-:Y:S02]  /*1080*/  @!P1 FFMA R16, R11, 1.84467440737095516160e+19, RZ ;  /* 0x5f8000000b109823 */ /* 0x000fe400000000ff */
[----:B------:R-:W-:-:S07]  /*1090*/  @!P1 VIADD R3, R3, 0x40 ;  /* 0x0000004003039836 */ /* 0x000fce0000000000 */
.L_x_65:
        /* <DEDUP_REMOVED lines=11> */
[----:B------:R-:W-:Y:S01]  /*1150*/  FFMA R19, R18, R16, R5 ;  /* 0x0000001012137223 */ /* 0x000fe20000000005 */
[----:B------:R-:W-:-:S03]  /*1160*/  IADD3 R16, PT, PT, R13, 0x7f, -R4 ;  /* 0x0000007f0d107810 */ /* 0x000fc60007ffe804 */
[----:B------:R-:W-:Y:S02]  /*1170*/  FFMA R20, R17, R19, R0 ;  /* 0x0000001311147223 */ /* 0x000fe40000000000 */
[----:B------:R-:W-:Y:S02]  /*1180*/  IMAD.IADD R3, R16, 0x1, R3 ;  /* 0x0000000110037824 */ /* 0x000fe400078e0203 */
[----:B------:R-:W-:-:S05]  /*1190*/  FFMA R0, R18, R20, R19 ;  /* 0x0000001412007223 */ /* 0x000fca0000000013 */
        /* <DEDUP_REMOVED lines=14> */
[C---:B------:R-:W-:Y:S02]  /*1280*/  VIADD R16, R13.reuse, 0x20 ;  /* 0x000000200d107836 */ /* 0x040fe40000000000 */
[CCC-:B------:R-:W-:Y:S01]  /*1290*/  FFMA.RM R4, R18.reuse, R20.reuse, R19.reuse ;  /* 0x0000001412047223 */ /* 0x1c0fe20000004013 */
[----:B------:R-:W-:Y:S02]  /*12a0*/  ISETP.NE.AND P2, PT, R13, RZ, PT ;  /* 0x000000ff0d00720c */ /* 0x000fe40003f45270 */
[----:B------:R-:W-:Y:S01]  /*12b0*/  LOP3.LUT R5, R3, 0x7fffff, RZ, 0xc0, !PT ;  /* 0x007fffff03057812 */ /* 0x000fe200078ec0ff */
[----:B------:R-:W-:Y:S01]  /*12c0*/  FFMA.RP R3, R18, R20, R19 ;  /* 0x0000001412037223 */ /* 0x000fe20000008013 */
[----:B------:R-:W-:Y:S01]  /*12d0*/  ISETP.NE.AND P1, PT, R13, RZ, PT ;  /* 0x000000ff0d00720c */ /* 0x000fe20003f25270 */
[----:B------:R-:W-:Y:S01]  /*12e0*/  IMAD.MOV R13, RZ, RZ, -R13 ;  /* 0x000000ffff0d7224 */ /* 0x000fe200078e0a0d */
        /* <DEDUP_REMOVED lines=14> */
.L_x_72:
[----:B------:R-:W-:-:S04]  /*13d0*/  LOP3.LUT R0, R0, 0x80000000, RZ, 0xc0, !PT ;  /* 0x8000000000007812 */ /* 0x000fc800078ec0ff */
[----:B------:R-:W-:Y:S01]  /*13e0*/  LOP3.LUT R0, R0, 0x7f800000, RZ, 0xfc, !PT ;  /* 0x7f80000000007812 */ /* 0x000fe200078efcff */
[----:B------:R-:W-:Y:S06]  /*13f0*/  BRA `(.L_x_73) ;  /* 0x0000000000047947 */ /* 0x000fec0003800000 */
.L_x_71:
[----:B------:R-:W-:-:S07]  /*1400*/  IMAD R0, R3, 0x800000, R0 ;  /* 0x0080000003007824 */ /* 0x000fce00078e0200 */
.L_x_73:
[----:B------:R-:W-:Y:S05]  /*1410*/  BSYNC.RECONVERGENT B2 ;  /* 0x0000000000027941 */ /* 0x000fea0003800200 */
.L_x_70:
[----:B------:R-:W-:Y:S05]  /*1420*/  BRA `(.L_x_74) ;  /* 0x0000000000207947 */ /* 0x000fea0003800000 */
.L_x_69:
[----:B------:R-:W-:-:S04]  /*1430*/  LOP3.LUT R0, R16, 0x80000000, R5, 0x48, !PT ;  /* 0x8000000010007812 */ /* 0x000fc800078e4805 */
[----:B------:R-:W-:Y:S01]  /*1440*/  LOP3.LUT R0, R0, 0x7f800000, RZ, 0xfc, !PT ;  /* 0x7f80000000007812 */ /* 0x000fe200078efcff */
[----:B------:R-:W-:Y:S06]  /*1450*/  BRA `(.L_x_74) ;  /* 0x0000000000147947 */ /* 0x000fec0003800000 */
.L_x_68:
[----:B------:R-:W-:Y:S01]  /*1460*/  LOP3.LUT R0, R16, 0x80000000, R5, 0x48, !PT ;  /* 0x8000000010007812 */ /* 0x000fe200078e4805 */
[----:B------:R-:W-:Y:S06]  /*1470*/  BRA `(.L_x_74) ;  /* 0x00000000000c7947 */ /* 0x000fec0003800000 */
.L_x_67:
[----:B------:R-:W0:Y:S01]  /*1480*/  MUFU.RSQ R0, -QNAN ;  /* 0xffc0000000007908 */ /* 0x000e220000001400 */
[----:B------:R-:W-:Y:S05]  /*1490*/  BRA `(.L_x_74) ;  /* 0x0000000000047947 */ /* 0x000fea0003800000 */
.L_x_66:
[----:B------:R-:W-:-:S07]  /*14a0*/  FADD.FTZ R0, R0, R11 ;  /* 0x0000000b00007221 */ /* 0x000fce0000010000 */
.L_x_74:
[----:B------:R-:W-:Y:S05]  /*14b0*/  BSYNC.RECONVERGENT B1 ;  /* 0x0000000000017941 */ /* 0x000fea0003800200 */
.L_x_64:
[----:B------:R-:W-:-:S04]  /*14c0*/  IMAD.MOV.U32 R3, RZ, RZ, 0x0 ;  /* 0x00000000ff037424 */ /* 0x000fc800078e00ff */
[----:B0-----:R-:W-:Y:S05]  /*14d0*/  RET.REL.NODEC R2 `(_ZN17signal_processing7kernels19wigner_ville_kernelEPK6float2Pfii) ;  /* 0xffffffe802c87950 */ /* 0x001fea0003c3ffff */
.L_x_75:
        /* <DEDUP_REMOVED lines=10> */
.L_x_211:


//--------------------- .text._ZN17signal_processing7kernels22analytic_signal_kernelEPK6float2PS1_i --------------------------
	.section	.text._ZN17signal_processing7kernels22analytic_signal_kernelEPK6float2PS1_i,"ax",@progbits
	.align	128
        .global         _ZN17signal_processing7kernels22analytic_signal_kernelEPK6float2PS1_i
        .type           _ZN17signal_processing7kernels22analytic_signal_kernelEPK6float2PS1_i,@function
        .size           _ZN17signal_processing7kernels22analytic_signal_kernelEPK6float2PS1_i,(.L_x_223 - _ZN17signal_processing7kernels22analytic_signal_kernelEPK6float2PS1_i)
        .other          _ZN17signal_processing7kernels22analytic_signal_kernelEPK6float2PS1_i,@"STO_CUDA_ENTRY STV_DEFAULT"
_ZN17signal_processing7kernels22analytic_signal_kernelEPK6float2PS1_i:
.text._ZN17signal_processing7kernels22analytic_signal_kernelEPK6float2PS1_i:
[----:B------:R-:W-:Y:S01]  /*0000*/  LDC R1, c[0x0][0x37c] ;  /* 0x0000df00ff017b82 */ /* 0x000fe20000000800 */
[----:B------:R-:W0:Y:S07]  /*0010*/  S2R R0, SR_TID.X ;  /* 0x0000000000007919 */ /* 0x000e2e0000002100 */
[----:B------:R-:W0:Y:S01]  /*0020*/  S2UR UR4, SR_CTAID.X ;  /* 0x00000000000479c3 */ /* 0x000e220000002500 */
[----:B------:R-:W1:Y:S07]  /*0030*/  LDCU UR5, c[0x0][0x390] ;  /* 0x00007200ff0577ac */ /* 0x000e6e0008000800 */
[----:B------:R-:W0:Y:S02]  /*0040*/  LDC R7, c[0x0][0x360] ;  /* 0x0000d800ff077b82 */ /* 0x000e240000000800 */
[----:B0-----:R-:W-:-:S05]  /*0050*/  IMAD R7, R7, UR4, R0 ;  /* 0x0000000407077c24 */ /* 0x001fca000f8e0200 */
[----:B-1----:R-:W-:-:S13]  /*0060*/  ISETP.GE.AND P0, PT, R7, UR5, PT ;  /* 0x0000000507007c0c */ /* 0x002fda000bf06270 */
[----:B------:R-:W-:Y:S05]  /*0070*/  @P0 EXIT ;  /* 0x000000000000094d */ /* 0x000fea0003800000 */
[----:B------:R-:W-:Y:S01]  /*0080*/  ISETP.NE.AND P0, PT, R7, RZ, PT ;  /* 0x000000ff0700720c */ /* 0x000fe20003f05270 */
[----:B------:R-:W0:-:S12]  /*0090*/  LDCU.64 UR6, c[0x0][0x358] ;  /* 0x00006b00ff0677ac */ /* 0x000e180008000a00 */
[----:B------:R-:W-:Y:S05]  /*00a0*/  @P0 BRA `(.L_x_76) ;  /* 0x0000000000140947 */ /* 0x000fea0003800000 */
[----:B------:R-:W0:Y:S02]  /*00b0*/  LDC.64 R2, c[0x0][0x380] ;  /* 0x0000e000ff027b82 */ /* 0x000e240000000a00 */
[----:B0-----:R-:W2:Y:S06]  /*00c0*/  LDG.E.64.CONSTANT R2, desc[UR6][R2.64] ;  /* 0x0000000602027981 */ /* 0x001eac000c1e9b00 */
[----:B------:R-:W2:Y:S02]  /*00d0*/  LDC.64 R4, c[0x0][0x388] ;  /* 0x0000e200ff047b82 */ /* 0x000ea40000000a00 */
[----:B--2---:R-:W-:Y:S01]  /*00e0*/  STG.E.64 desc[UR6][R4.64], R2 ;  /* 0x0000000204007986 */ /* 0x004fe2000c101b06 */
[----:B------:R-:W-:Y:S05]  /*00f0*/  EXIT ;  /* 0x000000000000794d */ /* 0x000fea0003800000 */
.L_x_76:
[----:B------:R-:W-:-:S04]  /*0100*/  ULEA.HI UR4, UR5, UR5, URZ, 0x1 ;  /* 0x0000000505047291 */ /* 0x000fc8000f8f08ff */
[----:B------:R-:W-:-:S06]  /*0110*/  USHF.R.S32.HI UR4, URZ, 0x1, UR4 ;  /* 0x00000001ff047899 */ /* 0x000fcc0008011404 */
[----:B------:R-:W-:-:S13]  /*0120*/  ISETP.GE.AND P0, PT, R7, UR4, PT ;  /* 0x0000000407007c0c */ /* 0x000fda000bf06270 */
[----:B------:R-:W-:Y:S05]  /*0130*/  @P0 BRA `(.L_x_77) ;  /* 0x0000000000240947 */ /* 0x000fea0003800000 */
[----:B------:R-:W1:Y:S08]  /*0140*/  LDC.64 R2, c[0x0][0x380] ;  /* 0x0000e000ff027b82 */ /* 0x000e700000000a00 */
[----:B------:R-:W2:Y:S01]  /*0150*/  LDC.64 R4, c[0x0][0x388] ;  /* 0x0000e200ff047b82 */ /* 0x000ea20000000a00 */
[----:B-1----:R-:W-:-:S06]  /*0160*/  IMAD.WIDE R2, R7, 0x8, R2 ;  /* 0x0000000807027825 */ /* 0x002fcc00078e0202 */
[----:B0-----:R-:W3:Y:S01]  /*0170*/  LDG.E.64.CONSTANT R2, desc[UR6][R2.64] ;  /* 0x0000000602027981 */ /* 0x001ee2000c1e9b00 */
[----:B--2---:R-:W-:-:S04]  /*0180*/  IMAD.WIDE R4, R7, 0x8, R4 ;  /* 0x0000000807047825 */ /* 0x004fc800078e0204 */
[----:B---3--:R-:W-:Y:S01]  /*0190*/  FADD R6, R2, R2 ;  /* 0x0000000202067221 */ /* 0x008fe20000000000 */
[----:B------:R-:W-:-:S05]  /*01a0*/  FADD R7, R3, R3 ;  /* 0x0000000303077221 */ /* 0x000fca0000000000 */
[----:B------:R-:W-:Y:S01]  /*01b0*/  STG.E.64 desc[UR6][R4.64], R6 ;  /* 0x0000000604007986 */ /* 0x000fe2000c101b06 */
[----:B------:R-:W-:Y:S05]  /*01c0*/  EXIT ;  /* 0x000000000000794d */ /* 0x000fea0003800000 */
.L_x_77:
[----:B------:R-:W1:Y:S02]  /*01d0*/  LDC.64 R2, c[0x0][0x388] ;  /* 0x0000e200ff027b82 */ /* 0x000e640000000a00 */
[----:B-1----:R-:W-:-:S05]  /*01e0*/  IMAD.WIDE R2, R7, 0x8, R2 ;  /* 0x0000000807027825 */ /* 0x002fca00078e0202 */
[----:B0-----:R-:W-:Y:S01]  /*01f0*/  STG.E.64 desc[UR6][R2.64], RZ ;  /* 0x000000ff02007986 */ /* 0x001fe2000c101b06 */
[----:B------:R-:W-:Y:S05]  /*0200*/  EXIT ;  /* 0x000000000000794d */ /* 0x000fea0003800000 */
.L_x_78:
        /* <DEDUP_REMOVED lines=15> */
.L_x_223:


//--------------------- .text._ZN17signal_processing7kernels22dwt_db4_forward_kernelEPKfPfS3_i --------------------------
	.section	.text._ZN17signal_processing7kernels22dwt_db4_forward_kernelEPKfPfS3_i,"ax",@progbits
	.align	128
        .global         _ZN17signal_processing7kernels22dwt_db4_forward_kernelEPKfPfS3_i
        .type           _ZN17signal_processing7kernels22dwt_db4_forward_kernelEPKfPfS3_i,@function
        .size           _ZN17signal_processing7kernels22dwt_db4_forward_kernelEPKfPfS3_i,(.L_x_224 - _ZN17signal_processing7kernels22dwt_db4_forward_kernelEPKfPfS3_i)
        .other          _ZN17signal_processing7kernels22dwt_db4_forward_kernelEPKfPfS3_i,@"STO_CUDA_ENTRY STV_DEFAULT"
_ZN17signal_processing7kernels22dwt_db4_forward_kernelEPKfPfS3_i:
.text._ZN17signal_processing7kernels22dwt_db4_forward_kernelEPKfPfS3_i:
[----:B------:R-:W-:Y:S01]  /*0000*/  LDC R1, c[0x0][0x37c] ;  /* 0x0000df00ff017b82 */ /* 0x000fe20000000800 */
[----:B------:R-:W0:Y:S07]  /*0010*/  S2R R4, SR_TID.X ;  /* 0x0000000000047919 */ /* 0x000e2e0000002100 */
[----:B------:R-:W1:Y:S08]  /*0020*/  LDC R8, c[0x0][0x398] ;  /* 0x0000e600ff087b82 */ /* 0x000e700000000800 */
[----:B------:R-:W0:Y:S08]  /*0030*/  S2UR UR4, SR_CTAID.X ;  /* 0x00000000000479c3 */ /* 0x000e300000002500 */
[----:B------:R-:W0:Y:S01]  /*0040*/  LDC R3, c[0x0][0x360] ;  /* 0x0000d800ff037b82 */ /* 0x000e220000000800 */
[----:B-1----:R-:W-:Y:S01]  /*0050*/  LEA.HI R2, R8, R8, RZ, 0x1 ;  /* 0x0000000808027211 */ /* 0x002fe200078f08ff */
[----:B0-----:R-:W-:-:S03]  /*0060*/  IMAD R0, R3, UR4, R4 ;  /* 0x0000000403007c24 */ /* 0x001fc6000f8e0204 */
[----:B------:R-:W-:-:S04]  /*0070*/  SHF.R.S32.HI R3, RZ, 0x1, R2 ;  /* 0x00000001ff037819 */ /* 0x000fc80000011402 */
[----:B------:R-:W-:-:S13]  /*0080*/  ISETP.GE.AND P0, PT, R0, R3, PT ;  /* 0x000000030000720c */ /* 0x000fda0003f06270 */
[----:B------:R-:W-:Y:S05]  /*0090*/  @P0 EXIT ;  /* 0x000000000000094d */ /* 0x000fea0003800000 */
[C---:B------:R-:W-:Y:S01]  /*00a0*/  ISETP.GE.AND P1, PT, R0.reuse, RZ, PT ;  /* 0x000000ff0000720c */ /* 0x040fe20003f26270 */
[C---:B------:R-:W-:Y:S01]  /*00b0*/  IMAD.SHL.U32 R5, R0.reuse, 0x2, RZ ;  /* 0x0000000200057824 */ /* 0x040fe200078e00ff */
[C---:B------:R-:W-:Y:S01]  /*00c0*/  ISETP.GE.AND P0, PT, R0.reuse, -0x1, PT ;  /* 0xffffffff0000780c */ /* 0x040fe20003f06270 */
[----:B------:R-:W0:Y:S01]  /*00d0*/  LDCU.64 UR6, c[0x0][0x358] ;  /* 0x00006b00ff0677ac */ /* 0x000e220008000a00 */
[----:B------:R-:W-:-:S04]  /*00e0*/  ISETP.GT.AND P2, PT, R0, RZ, PT ;  /* 0x000000ff0000720c */ /* 0x000fc80003f44270 */
[----:B------:R-:W-:-:S05]  /*00f0*/  ISETP.GT.AND P5, PT, R5, R8, P2 ;  /* 0x000000080500720c */ /* 0x000fca00017a4270 */
[C---:B------:R-:W-:Y:S01]  /*0100*/  @P1 VIADD R2, R5.reuse, 0x2 ;  /* 0x0000000205021836 */ /* 0x040fe20000000000 */
[-C--:B------:R-:W-:Y:S02]  /*0110*/  @P1 LEA R9, R8, -R5.reuse, 0x1 ;  /* 0x8000000508091211 */ /* 0x080fe400078e08ff */
[C---:B------:R-:W-:Y:S01]  /*0120*/  @P0 IADD3 R7, PT, PT, R5.reuse, 0x3, RZ ;  /* 0x0000000305070810 */ /* 0x040fe20007ffe0ff */
[----:B------:R-:W-:Y:S01]  /*0130*/  @P2 VIADD R12, R5, 0xffffffff ;  /* 0xffffffff050c2836 */ /* 0x000fe20000000000 */
[-C--:B------:R-:W-:Y:S02]  /*0140*/  ISETP.GT.AND P3, PT, R2, R8.reuse, P1 ;  /* 0x000000080200720c */ /* 0x080fe40000f64270 */
[----:B------:R-:W1:Y:S01]  /*0150*/  LDC.64 R2, c[0x0][0x380] ;  /* 0x0000e000ff027b82 */ /* 0x000e620000000a00 */
[----:B------:R-:W-:Y:S02]  /*0160*/  ISETP.GT.AND P4, PT, R7, R8, P0 ;  /* 0x000000080700720c */ /* 0x000fe40000784270 */
[----:B------:R-:W-:-:S02]  /*0170*/  @P2 LOP3.LUT R6, RZ, R5, RZ, 0x33, !PT ;  /* 0x00000005ff062212 */ /* 0x000fc400078e33ff */
[C---:B------:R-:W-:Y:S02]  /*0180*/  @P0 LEA R7, R8.reuse, -R5, 0x1 ;  /* 0x8000000508070211 */ /* 0x040fe400078e08ff */
[C---:B------:R-:W-:Y:S01]  /*0190*/  @P0 IADD3 R10, PT, PT, R5.reuse, 0x2, RZ ;  /* 0x00000002050a0810 */ /* 0x040fe20007ffe0ff */
[C---:B------:R-:W-:Y:S01]  /*01a0*/  @P5 IMAD R12, R8.reuse, 0x2, R6 ;  /* 0x00000002080c5824 */ /* 0x040fe200078e0206 */
[C---:B------:R-:W-:Y:S01]  /*01b0*/  @P1 ISETP.GE.AND P5, PT, R5.reuse, R8, PT ;  /* 0x000000080500120c */ /* 0x040fe20003fa6270 */
[----:B------:R-:W-:Y:S02]  /*01c0*/  @P1 IMAD R6, R8, 0x2, -R5 ;  /* 0x0000000208061824 */ /* 0x000fe400078e0a05 */
[----:B------:R-:W-:Y:S01]  /*01d0*/  @P1 VIADD R8, R5, 0x1 ;  /* 0x0000000105081836 */ /* 0x000fe20000000000 */
[----:B------:R-:W-:Y:S01]  /*01e0*/  @P3 IADD3 R8, PT, PT, R9, -0x3, RZ ;  /* 0xfffffffd09083810 */ /* 0x000fe20007ffe0ff */
[----:B------:R-:W-:Y:S02]  /*01f0*/  @P1 VIADD R6, R6, 0xfffffffe ;  /* 0xfffffffe06061836 */ /* 0x000fe40000000000 */
[----:B------:R-:W-:Y:S01]  /*0200*/  @P4 VIADD R10, R7, 0xfffffffc ;  /* 0xfffffffc070a4836 */ /* 0x000fe20000000000 */
[----:B------:R-:W-:-:S02]  /*0210*/  @!P2 IADD3 R7, PT, PT, -R5, 0x1, RZ ;  /* 0x000000010507a810 */ /* 0x000fc40007ffe1ff */
[C---:B------:R-:W-:Y:S01]  /*0220*/  @P1 SEL R9, R5.reuse, R6, !P5 ;  /* 0x0000000605091207 */ /* 0x040fe20006800000 */
[----:B------:R-:W-:Y:S01]  /*0230*/  @P0 IMAD.MOV.U32 R13, RZ, RZ, R10 ;  /* 0x000000ffff0d0224 */ /* 0x000fe200078e000a */
[----:B------:R-:W-:Y:S02]  /*0240*/  @P1 MOV R11, R8 ;  /* 0x00000008000b1202 */ /* 0x000fe40000000f00 */
[----:B------:R-:W-:Y:S02]  /*0250*/  @P2 MOV R7, R12 ;  /* 0x0000000c00072202 */ /* 0x000fe40000000f00 */
[----:B------:R-:W-:Y:S02]  /*0260*/  @!P1 IADD3 R9, PT, PT, -R5, RZ, RZ ;  /* 0x000000ff05099210 */ /* 0x000fe40007ffe1ff */
[----:B------:R-:W-:Y:S01]  /*0270*/  @!P1 LOP3.LUT R11, RZ, R5, RZ, 0x33, !PT ;  /* 0x00000005ff0b9212 */ /* 0x000fe200078e33ff */
[----:B-1----:R-:W-:Y:S01]  /*0280*/  IMAD.WIDE R6, R7, 0x4, R2 ;  /* 0x0000000407067825 */ /* 0x002fe200078e0202 */
[----:B------:R-:W-:-:S03]  /*0290*/  @!P0 IADD3 R13, PT, PT, -R5, -0x2, RZ ;  /* 0xfffffffe050d8810 */ /* 0x000fc60007ffe1ff */
[--C-:B------:R-:W-:Y:S01]  /*02a0*/  IMAD.WIDE R8, R9, 0x4, R2.reuse ;  /* 0x0000000409087825 */ /* 0x100fe200078e0202 */
[----:B0-----:R-:W2:Y:S03]  /*02b0*/  LDG.E.CONSTANT R12, desc[UR6][R6.64] ;  /* 0x00000006060c7981 */ /* 0x001ea6000c1e9900 */
[--C-:B------:R-:W-:Y:S01]  /*02c0*/  IMAD.WIDE R10, R11, 0x4, R2.reuse ;  /* 0x000000040b0a7825 */ /* 0x100fe200078e0202 */
[----:B------:R0:W3:Y:S03]  /*02d0*/  LDG.E.CONSTANT R14, desc[UR6][R8.64] ;  /* 0x00000006080e7981 */ /* 0x0000e6000c1e9900 */
[----:B------:R-:W-:Y:S02]  /*02e0*/  IMAD.WIDE R2, R13, 0x4, R2 ;  /* 0x000000040d027825 */ /* 0x000fe400078e0202 */
[----:B------:R-:W4:Y:S04]  /*02f0*/  LDG.E.CONSTANT R10, desc[UR6][R10.64] ;  /* 0x000000060a0a7981 */ /* 0x000f28000c1e9900 */
[----:B------:R1:W5:Y:S01]  /*0300*/  LDG.E.CONSTANT R16, desc[UR6][R2.64] ;  /* 0x0000000602107981 */ /* 0x000362000c1e9900 */
[----:B------:R-:W1:Y:S01]  /*0310*/  S2UR UR5, SR_CgaCtaId ;  /* 0x00000000000579c3 */ /* 0x000e620000008800 */
[----:B------:R-:W-:-:S07]  /*0320*/  UMOV UR4, 0x400 ;  /* 0x0000040000047882 */ /* 0x000fce0000000000 */
[----:B0-----:R-:W0:Y:S08]  /*0330*/  LDC.64 R8, c[0x0][0x390] ;  /* 0x0000e400ff087b82 */ /* 0x001e300000000a00 */
[----:B-1----:R-:W1:Y:S01]  /*0340*/  LDC.64 R2, c[0x0][0x388] ;  /* 0x0000e200ff027b82 */ /* 0x002e620000000a00 */
[----:B------:R-:W-:-:S06]  /*0350*/  ULEA UR4, UR5, UR4, 0x18 ;  /* 0x0000000405047291 */ /* 0x000fcc000f8ec0ff */
[----:B------:R-:W-:Y:S01]  /*0360*/  LEA R13, R4, UR4, 0x4 ;  /* 0x00000004040d7c11 */ /* 0x000fe2000f8e20ff */
[----:B-1----:R-:W-:-:S04]  /*0370*/  IMAD.WIDE R2, R0, 0x4, R2 ;  /* 0x0000000400027825 */ /* 0x002fc800078e0202 */
[----:B--2---:R-:W-:Y:S04]  /*0380*/  STS [R13], R12 ;  /* 0x0000000c0d007388 */ /* 0x004fe80000000800 */
[----:B---3--:R-:W-:Y:S04]  /*0390*/  STS [R13+0x4], R14 ;  /* 0x0000040e0d007388 */ /* 0x008fe80000000800 */
[----:B----4-:R-:W-:Y:S04]  /*03a0*/  STS [R13+0x8], R10 ;  /* 0x0000080a0d007388 */ /* 0x010fe80000000800 */
[----:B-----5:R-:W-:Y:S01]  /*03b0*/  STS [R13+0xc], R16 ;  /* 0x00000c100d007388 */ /* 0x020fe20000000800 */
[----:B------:R-:W-:Y:S06]  /*03c0*/  BAR.SYNC.DEFER_BLOCKING 0x0 ;  /* 0x0000000000007b1d */ /* 0x000fec0000010000 */
[----:B------:R-:W1:Y:S02]  /*03d0*/  LDS.128 R4, [R13] ;  /* 0x000000000d047984 */ /* 0x000e640000000c00 */
[C---:B-1----:R-:W-:Y:S01]  /*03e0*/  FMUL R11, R5.reuse, 0.83651632070541381836 ;  /* 0x3f5625ef050b7820 */ /* 0x042fe20000400000 */
[----:B------:R-:W-:-:S03]  /*03f0*/  FMUL R5, R5, 0.22414386272430419922 ;  /* 0x3e6585f805057820 */ /* 0x000fc60000400000 */
[C---:B------:R-:W-:Y:S01]  /*0400*/  FFMA R11, R4.reuse, 0.4829629063606262207, R11 ;  /* 0x3ef746ea040b7823 */ /* 0x040fe2000000000b */
[----:B------:R-:W-:-:S03]  /*0410*/  FFMA R5, R4, -0.12940952181816101074, -R5 ;  /* 0xbe0483ee04057823 */ /* 0x000fc60000000805 */
[C---:B------:R-:W-:Y:S01]  /*0420*/  FFMA R4, R6.reuse, 0.22414386272430419922, R11 ;  /* 0x3e6585f806047823 */ /* 0x040fe2000000000b */
[----:B------:R-:W-:-:S03]  /*0430*/  FFMA R6, R6, 0.83651632070541381836, R5 ;  /* 0x3f5625ef06067823 */ /* 0x000fc60000000005 */
[C---:B------:R-:W-:Y:S01]  /*0440*/  FFMA R11, R7.reuse, -0.12940952181816101074, R4 ;  /* 0xbe0483ee070b7823 */ /* 0x040fe20000000004 */
[----:B------:R-:W-:Y:S01]  /*0450*/  FFMA R7, R7, -0.4829629063606262207, R6 ;  /* 0xbef746ea07077823 */ /* 0x000fe20000000006 */
[----:B0-----:R-:W-:-:S03]  /*0460*/  IMAD.WIDE R4, R0, 0x4, R8 ;  /* 0x0000000400047825 */ /* 0x001fc600078e0208 */
[----:B------:R-:W-:Y:S04]  /*0470*/  STG.E desc[UR6][R2.64], R11 ;  /* 0x0000000b02007986 */ /* 0x000fe8000c101906 */
[----:B------:R-:W-:Y:S01]  /*0480*/  STG.E desc[UR6][R4.64], R7 ;  /* 0x0000000704007986 */ /* 0x000fe2000c101906 */
[----:B------:R-:W-:Y:S05]  /*0490*/  EXIT ;  /* 0x000000000000794d */ /* 0x000fea0003800000 */
.L_x_79:
        /* <DEDUP_REMOVED lines=14> */
.L_x_224:


//--------------------- .text._ZN17signal_processing7kernels23dwt_haar_inverse_kernelEPKfS2_Pfi --------------------------
	.section	.text._ZN17signal_processing7kernels23dwt_haar_inverse_kernelEPKfS2_Pfi,"ax",@progbits
	.align	128
        .global         _ZN17signal_processing7kernels23dwt_haar_inverse_kernelEPKfS2_Pfi
        .type           _ZN17signal_processing7kernels23dwt_haar_inverse_kernelEPKfS2_Pfi,@function
        .size           _ZN17signal_processing7kernels23dwt_haar_inverse_kernelEPKfS2_Pfi,(.L_x_225 - _ZN17signal_processing7kernels23dwt_haar_inverse_kernelEPKfS2_Pfi)
        .other          _ZN17signal_processing7kernels23dwt_haar_inverse_kernelEPKfS2_Pfi,@"STO_CUDA_ENTRY STV_DEFAULT"
_ZN17signal_processing7kernels23dwt_haar_inverse_kernelEPKfS2_Pfi:
.text._ZN17signal_processing7kernels23dwt_haar_inverse_kernelEPKfS2_Pfi:
        /* <DEDUP_REMOVED lines=8> */
[----:B------:R-:W0:Y:S01]  /*0080*/  LDC.64 R4, c[0x0][0x388] ;  /* 0x0000e200ff047b82 */ /* 0x000e220000000a00 */
[----:B------:R-:W1:Y:S01]  /*0090*/  LDCU.64 UR4, c[0x0][0x358] ;  /* 0x00006b00ff0477ac */ /* 0x000e620008000a00 */
[----:B------:R-:W-:-:S04]  /*00a0*/  LEA.HI R0, R9, R9, RZ, 0x1 ;  /* 0x0000000909007211 */ /* 0x000fc800078f08ff */
[----:B------:R-:W-:Y:S02]  /*00b0*/  SHF.R.S32.HI R7, RZ, 0x1, R0 ;  /* 0x00000001ff077819 */ /* 0x000fe40000011400 */
[----:B------:R-:W2:Y:S03]  /*00c0*/  LDC.64 R2, c[0x0][0x380] ;  /* 0x0000e000ff027b82 */ /* 0x000ea60000000a00 */
[----:B0-----:R-:W-:-:S06]  /*00d0*/  IMAD.WIDE R4, R7, 0x4, R4 ;  /* 0x0000000407047825 */ /* 0x001fcc00078e0204 */
[----:B-1----:R-:W3:Y:S01]  /*00e0*/  LDG.E.CONSTANT R4, desc[UR4][R4.64] ;  /* 0x0000000404047981 */ /* 0x002ee2000c1e9900 */
[----:B--2---:R-:W-:-:S05]  /*00f0*/  IMAD.WIDE R2, R7, 0x4, R2 ;  /* 0x0000000407027825 */ /* 0x004fca00078e0202 */
[----:B------:R-:W2:Y:S01]  /*0100*/  LDG.E.CONSTANT R0, desc[UR4][R2.64] ;  /* 0x0000000402007981 */ /* 0x000ea2000c1e9900 */
[----:B------:R-:W-:-:S04]  /*0110*/  LOP3.LUT R6, R9, 0x1, RZ, 0xc0, !PT ;  /* 0x0000000109067812 */ /* 0x000fc800078ec0ff */
[----:B------:R-:W-:-:S13]  /*0120*/  ISETP.NE.U32.AND P0, PT, R6, 0x1, PT ;  /* 0x000000010600780c */ /* 0x000fda0003f05070 */
[----:B------:R-:W0:Y:S02]  /*0130*/  @P0 LDC.64 R6, c[0x0][0x390] ;  /* 0x0000e400ff060b82 */ /* 0x000e240000000a00 */
[----:B0-----:R-:W-:-:S04]  /*0140*/  @P0 IMAD.WIDE R6, R9, 0x4, R6 ;  /* 0x0000000409060825 */ /* 0x001fc800078e0206 */
[----:B---3--:R-:W-:-:S04]  /*0150*/  FMUL R11, R4, 0.70710676908493041992 ;  /* 0x3f3504f3040b7820 */ /* 0x008fc80000400000 */
[----:B--2---:R-:W-:-:S05]  /*0160*/  @P0 FFMA R13, R0, 0.70710676908493041992, R11 ;  /* 0x3f3504f3000d0823 */ /* 0x004fca000000000b */
[----:B------:R0:W-:Y:S01]  /*0170*/  @P0 STG.E desc[UR4][R6.64], R13 ;  /* 0x0000000d06000986 */ /* 0x0001e2000c101904 */
[----:B------:R-:W-:Y:S05]  /*0180*/  @P0 EXIT ;  /* 0x000000000000094d */ /* 0x000fea0003800000 */
[----:B------:R-:W1:Y:S01]  /*0190*/  LDC.64 R2, c[0x0][0x390] ;  /* 0x0000e400ff027b82 */ /* 0x000e620000000a00 */
[----:B------:R-:W-:Y:S01]  /*01a0*/  FFMA R11, R0, 0.70710676908493041992, -R11 ;  /* 0x3f3504f3000b7823 */ /* 0x000fe2000000080b */
[----:B-1----:R-:W-:-:S05]  /*01b0*/  IMAD.WIDE R2, R9, 0x4, R2 ;  /* 0x0000000409027825 */ /* 0x002fca00078e0202 */
[----:B------:R-:W-:Y:S01]  /*01c0*/  STG.E desc[UR4][R2.64], R11 ;  /* 0x0000000b02007986 */ /* 0x000fe2000c101904 */
[----:B------:R-:W-:Y:S05]  /*01d0*/  EXIT ;  /* 0x000000000000794d */ /* 0x000fea0003800000 */
.L_x_80:
        /* <DEDUP_REMOVED lines=10> */
.L_x_225:


//--------------------- .text._ZN17signal_processing7kernels23dwt_haar_forward_kernelEPKfPfS3_i --------------------------
	.section	.text._ZN17signal_processing7kernels23dwt_haar_forward_kernelEPKfPfS3_i,"ax",@progbits
	.align	128
        .global         _ZN17signal_processing7kernels23dwt_haar_forward_kernelEPKfPfS3_i
        .type           _ZN17signal_processing7kernels23dwt_haar_forward_kernelEPKfPfS3_i,@function
        .size           _ZN17signal_processing7kernels23dwt_haar_forward_kernelEPKfPfS3_i,(.L_x_226 - _ZN17signal_processing7kernels23dwt_haar_forward_kernelEPKfPfS3_i)
        .other          _ZN17signal_processing7kernels23dwt_haar_forward_kernelEPKfPfS3_i,@"STO_CUDA_ENTRY STV_DEFAULT"
_ZN17signal_processing7kernels23dwt_haar_forward_kernelEPKfPfS3_i:
.text._ZN17signal_processing7kernels23dwt_haar_forward_kernelEPKfPfS3_i:
[----:B------:R-:W-:Y:S01]  /*0000*/  LDC R1, c[0x0][0x37c] ;  /* 0x0000df00ff017b82 */ /* 0x000fe20000000800 */
[----:B------:R-:W0:Y:S07]  /*0010*/  S2R R0, SR_TID.X ;  /* 0x0000000000007919 */ /* 0x000e2e0000002100 */
[----:B------:R-:W0:Y:S01]  /*0020*/  S2UR UR5, SR_CTAID.X ;  /* 0x00000000000579c3 */ /* 0x000e220000002500 */
[----:B------:R-:W1:Y:S07]  /*0030*/  LDCU UR4, c[0x0][0x398] ;  /* 0x00007300ff0477ac */ /* 0x000e6e0008000800 */
[----:B------:R-:W0:Y:S01]  /*0040*/  LDC R9, c[0x0][0x360] ;  /* 0x0000d800ff097b82 */ /* 0x000e220000000800 */
[----:B-1----:R-:W-:-:S04]  /*0050*/  ULEA.HI UR4, UR4, UR4, URZ, 0x1 ;  /* 0x0000000404047291 */ /* 0x002fc8000f8f08ff */
[----:B------:R-:W-:Y:S01]  /*0060*/  USHF.R.S32.HI UR4, URZ, 0x1, UR4 ;  /* 0x00000001ff047899 */ /* 0x000fe20008011404 */
[----:B0-----:R-:W-:-:S05]  /*0070*/  IMAD R9, R9, UR5, R0 ;  /* 0x0000000509097c24 */ /* 0x001fca000f8e0200 */
[----:B------:R-:W-:-:S13]  /*0080*/  ISETP.GE.AND P0, PT, R9, UR4, PT ;  /* 0x0000000409007c0c */ /* 0x000fda000bf06270 */
[----:B------:R-:W-:Y:S05]  /*0090*/  @P0 EXIT ;  /* 0x000000000000094d */ /* 0x000fea0003800000 */
[----:B------:R-:W0:Y:S01]  /*00a0*/  LDC.64 R2, c[0x0][0x380] ;  /* 0x0000e000ff027b82 */ /* 0x000e220000000a00 */
[----:B------:R-:W1:Y:S01]  /*00b0*/  LDCU.64 UR4, c[0x0][0x358] ;  /* 0x00006b00ff0477ac */ /* 0x000e620008000a00 */
[----:B------:R-:W-:-:S06]  /*00c0*/  SHF.L.U32 R5, R9, 0x1, RZ ;  /* 0x0000000109057819 */ /* 0x000fcc00000006ff */
[----:B------:R-:W2:Y:S01]  /*00d0*/  LDC.64 R6, c[0x0][0x390] ;  /* 0x0000e400ff067b82 */ /* 0x000ea20000000a00 */
[----:B0-----:R-:W-:-:S07]  /*00e0*/  IMAD.WIDE R2, R5, 0x4, R2 ;  /* 0x0000000405027825 */ /* 0x001fce00078e0202 */
[----:B------:R-:W0:Y:S01]  /*00f0*/  LDC.64 R4, c[0x0][0x388] ;  /* 0x0000e200ff047b82 */ /* 0x000e220000000a00 */
[----:B-1----:R-:W3:Y:S04]  /*0100*/  LDG.E.CONSTANT R0, desc[UR4][R2.64] ;  /* 0x0000000402007981 */ /* 0x002ee8000c1e9900 */
[----:B------:R-:W3:Y:S01]  /*0110*/  LDG.E.CONSTANT R11, desc[UR4][R2.64+0x4] ;  /* 0x00000404020b7981 */ /* 0x000ee2000c1e9900 */
[----:B--2---:R-:W-:-:S04]  /*0120*/  IMAD.WIDE R6, R9, 0x4, R6 ;  /* 0x0000000409067825 */ /* 0x004fc800078e0206 */
[----:B0-----:R-:W-:-:S04]  /*0130*/  IMAD.WIDE R4, R9, 0x4, R4 ;  /* 0x0000000409047825 */ /* 0x001fc800078e0204 */
[C-C-:B---3--:R-:W-:Y:S01]  /*0140*/  FADD R8, R0.reuse, R11.reuse ;  /* 0x0000000b00087221 */ /* 0x148fe20000000000 */
[----:B------:R-:W-:-:S03]  /*0150*/  FADD R0, R0, -R11 ;  /* 0x8000000b00007221 */ /* 0x000fc60000000000 */
[----:B------:R-:W-:Y:S01]  /*0160*/  FMUL R9, R8, 0.70710676908493041992 ;  /* 0x3f3504f308097820 */ /* 0x000fe20000400000 */
[----:B------:R-:W-:-:S04]  /*0170*/  FMUL R11, R0, 0.70710676908493041992 ;  /* 0x3f3504f3000b7820 */ /* 0x000fc80000400000 */
[----:B------:R-:W-:Y:S04]  /*0180*/  STG.E desc[UR4][R4.64], R9 ;  /* 0x0000000904007986 */ /* 0x000fe8000c101904 */
[----:B------:R-:W-:Y:S01]  /*0190*/  STG.E desc[UR4][R6.64], R11 ;  /* 0x0000000b06007986 */ /* 0x000fe2000c101904 */
[----:B------:R-:W-:Y:S05]  /*01a0*/  EXIT ;  /* 0x000000000000794d */ /* 0x000fea0003800000 */
.L_x_81:
        /* <DEDUP_REMOVED lines=13> */
.L_x_226:


//--------------------- .text._ZN17signal_processing7kernels20cwt_scalogram_kernelEPK6float2Pfiibf --------------------------
	.section	.text._ZN17signal_processing7kernels20cwt_scalogram_kernelEPK6float2Pfiibf,"ax",@progbits
	.align	128
        .global         _ZN17signal_processing7kernels20cwt_scalogram_kernelEPK6float2Pfiibf
        .type           _ZN17signal_processing7kernels20cwt_scalogram_kernelEPK6float2Pfiibf,@function
        .size           _ZN17signal_processing7kernels20cwt_scalogram_kernelEPK6float2Pfiibf,(.L_x_227 - _ZN17signal_processing7kernels20cwt_scalogram_kernelEPK6float2Pfiibf)
        .other          _ZN17signal_processing7kernels20cwt_scalogram_kernelEPK6float2Pfiibf,@"STO_CUDA_ENTRY STV_DEFAULT"
_ZN17signal_processing7kernels20cwt_scalogram_kernelEPK6float2Pfiibf:
.text._ZN17signal_processing7kernels20cwt_scalogram_kernelEPK6float2Pfiibf:
[----:B------:R-:W-:Y:S01]  /*0000*/  LDC R1, c[0x0][0x37c] ;  /* 0x0000df00ff017b82 */ /* 0x000fe20000000800 */
[----:B------:R-:W0:Y:S07]  /*0010*/  S2R R0, SR_TID.X ;  /* 0x0000000000007919 */ /* 0x000e2e0000002100 */
[----:B------:R-:W0:Y:S08]  /*0020*/  S2UR UR5, SR_CTAID.Y ;  /* 0x00000000000579c3 */ /* 0x000e300000002600 */
[----:B------:R-:W0:Y:S08]  /*0030*/  LDC R5, c[0x0][0x360] ;  /* 0x0000d800ff057b82 */ /* 0x000e300000000800 */
[----:B------:R-:W1:Y:S08]  /*0040*/  LDC.64 R6, c[0x0][0x390] ;  /* 0x0000e400ff067b82 */ /* 0x000e700000000a00 */
[----:B------:R-:W2:Y:S01]  /*0050*/  S2UR UR4, SR_CTAID.X ;  /* 0x00000000000479c3 */ /* 0x000ea20000002500 */
[----:B0-----:R-:W-:-:S05]  /*0060*/  IMAD R5, R5, UR5, R0 ;  /* 0x0000000505057c24 */ /* 0x001fca000f8e0200 */
[----:B-1----:R-:W-:-:S04]  /*0070*/  ISETP.GE.AND P0, PT, R5, R6, PT ;  /* 0x000000060500720c */ /* 0x002fc80003f06270 */
[----:B--2---:R-:W-:-:S13]  /*0080*/  ISETP.LE.OR P0, PT, R7, UR4, P0 ;  /* 0x0000000407007c0c */ /* 0x004fda0008703670 */
[----:B------:R-:W-:Y:S05]  /*0090*/  @P0 EXIT ;  /* 0x000000000000094d */ /* 0x000fea0003800000 */
[----:B------:R-:W0:Y:S01]  /*00a0*/  LDC.64 R2, c[0x0][0x380] ;  /* 0x0000e000ff027b82 */ /* 0x000e220000000a00 */
[----:B------:R-:W1:Y:S01]  /*00b0*/  LDCU.64 UR6, c[0x0][0x358] ;  /* 0x00006b00ff0677ac */ /* 0x000e620008000a00 */
[----:B------:R-:W-:Y:S01]  /*00c0*/  IMAD R0, R6, UR4, R5 ;  /* 0x0000000406007c24 */ /* 0x000fe2000f8e0205 */
[----:B------:R-:W2:Y:S03]  /*00d0*/  LDCU.U8 UR4, c[0x0][0x398] ;  /* 0x00007300ff0477ac */ /* 0x000ea60008000000 */
[----:B0-----:R-:W-:-:S06]  /*00e0*/  IMAD.WIDE.U32 R2, R0, 0x8, R2 ;  /* 0x0000000800027825 */ /* 0x001fcc00078e0002 */
[----:B-1----:R-:W3:Y:S01]  /*00f0*/  LDG.E.64.CONSTANT R2, desc[UR6][R2.64] ;  /* 0x0000000602027981 */ /* 0x002ee2000c1e9b00 */
[----:B--2---:R-:W-:-:S04]  /*0100*/  UPRMT UR4, UR4, 0x8880, URZ ;  /* 0x0000888004047896 */ /* 0x004fc800080000ff */
[----:B------:R-:W-:Y:S01]  /*0110*/  UISETP.NE.AND UP0, UPT, UR4, URZ, UPT ;  /* 0x000000ff0400728c */ /* 0x000fe2000bf05270 */
[----:B---3--:R-:W-:-:S04]  /*0120*/  FMUL R5, R3, R3 ;  /* 0x0000000303057220 */ /* 0x008fc80000400000 */
[----:B------:R-:W-:-:S04]  /*0130*/  FFMA R5, R2, R2, R5 ;  /* 0x0000000202057223 */ /* 0x000fc80000000005 */
[----:B------:R-:W-:Y:S05]  /*0140*/  BRA.U !UP0, `(.L_x_82) ;  /* 0x0000000108887547 */ /* 0x000fea000b800000 */
[----:B------:R-:W0:Y:S01]  /*0150*/  LDCU UR4, c[0x0][0x39c] ;  /* 0x00007380ff0477ac */ /* 0x000e220008000800 */
[----:B------:R-:W-:Y:S01]  /*0160*/  HFMA2 R3, -RZ, RZ, 1.5048828125, 33.21875 ;  /* 0x3e055027ff037431 */ /* 0x000fe200000001ff */
[----:B0-----:R-:W-:-:S04]  /*0170*/  FMNMX R5, R5, UR4, !PT ;  /* 0x0000000405057c09 */ /* 0x001fc8000f800000 */
[----:B------:R-:W-:-:S04]  /*0180*/  FSETP.GEU.AND P0, PT, R5, 1.175494350822287508e-38, PT ;  /* 0x008000000500780b */ /* 0x000fc80003f0e000 */
[----:B------:R-:W-:-:S09]  /*0190*/  FSEL R4, RZ, -23, P0 ;  /* 0xc1b80000ff047808 */ /* 0x000fd20000000000 */
[----:B------:R-:W-:-:S05]  /*01a0*/  @!P0 FMUL R5, R5, 8388608 ;  /* 0x4b00000005058820 */ /* 0x000fca0000400000 */
[C---:B------:R-:W-:Y:S02]  /*01b0*/  IADD3 R2, PT, PT, R5.reuse, -0x3f2aaaab, RZ ;  /* 0xc0d5555505027810 */ /* 0x040fe40007ffe0ff */
[----:B------:R-:W-:Y:S02]  /*01c0*/  ISETP.GT.U32.AND P0, PT, R5, 0x7f7fffff, PT ;  /* 0x7f7fffff0500780c */ /* 0x000fe40003f04070 */
[----:B------:R-:W-:-:S04]  /*01d0*/  LOP3.LUT R6, R2, 0xff800000, RZ, 0xc0, !PT ;  /* 0xff80000002067812 */ /* 0x000fc800078ec0ff */
[----:B------:R-:W-:-:S05]  /*01e0*/  IADD3 R2, PT, PT, R5, -R6, RZ ;  /* 0x8000000605027210 */ /* 0x000fca0007ffe0ff */
[----:B------:R-:W-:-:S04]  /*01f0*/  FADD R8, R2, -1 ;  /* 0xbf80000002087421 */ /* 0x000fc80000000000 */
[----:B------:R-:W-:-:S04]  /*0200*/  FFMA R3, R8, -R3, 0.14084610342979431152 ;  /* 0x3e1039f608037423 */ /* 0x000fc80000000803 */
[----:B------:R-:W-:-:S04]  /*0210*/  FFMA R3, R8, R3, -0.12148627638816833496 ;  /* 0xbdf8cdcc08037423 */ /* 0x000fc80000000003 */
[----:B------:R-:W-:-:S04]  /*0220*/  FFMA R3, R8, R3, 0.13980610668659210205 ;  /* 0x3e0f295508037423 */ /* 0x000fc80000000003 */
[----:B------:R-:W-:-:S04]  /*0230*/  FFMA R3, R8, R3, -0.16684235632419586182 ;  /* 0xbe2ad8b908037423 */ /* 0x000fc80000000003 */
[----:B------:R-:W-:-:S04]  /*0240*/  FFMA R3, R8, R3, 0.20012299716472625732 ;  /* 0x3e4ced0b08037423 */ /* 0x000fc80000000003 */
[----:B------:R-:W-:-:S04]  /*0250*/  FFMA R3, R8, R3, -0.24999669194221496582 ;  /* 0xbe7fff2208037423 */ /* 0x000fc80000000003 */
[C---:B------:R-:W-:Y:S02]  /*0260*/  FFMA R7, R8.reuse, R3, 0.33333182334899902344 ;  /* 0x3eaaaa7808077423 */ /* 0x040fe40000000003 */
[----:B------:R-:W0:Y:S02]  /*0270*/  LDC.64 R2, c[0x0][0x388] ;  /* 0x0000e200ff027b82 */ /* 0x000e240000000a00 */
[C---:B------:R-:W-:Y:S01]  /*0280*/  FFMA R9, R8.reuse, R7, -0.5 ;  /* 0xbf00000008097423 */ /* 0x040fe20000000007 */
[----:B------:R-:W-:Y:S02]  /*0290*/  I2FP.F32.S32 R7, R6 ;  /* 0x0000000600077245 */ /* 0x000fe40000201400 */
[----:B------:R-:W-:Y:S01]  /*02a0*/  MOV R6, 0x7f800000 ;  /* 0x7f80000000067802 */ /* 0x000fe20000000f00 */
[----:B------:R-:W-:Y:S02]  /*02b0*/  FMUL R9, R8, R9 ;  /* 0x0000000908097220 */ /* 0x000fe40000400000 */
[----:B------:R-:W-:-:S02]  /*02c0*/  FFMA R4, R7, 1.1920928955078125e-07, R4 ;  /* 0x3400000007047823 */ /* 0x000fc40000000004 */
[----:B------:R-:W-:-:S04]  /*02d0*/  FFMA R9, R8, R9, R8 ;  /* 0x0000000908097223 */ /* 0x000fc80000000008 */
[----:B------:R-:W-:Y:S01]  /*02e0*/  FFMA R4, R4, 0.69314718246459960938, R9 ;  /* 0x3f31721804047823 */ /* 0x000fe20000000009 */
[C---:B------:R-:W-:Y:S01]  /*02f0*/  @P0 FFMA R4, R5.reuse, R6, +INF ;  /* 0x7f80000005040423 */ /* 0x040fe20000000006 */
[----:B------:R-:W-:-:S03]  /*0300*/  FSETP.NEU.AND P0, PT, R5, RZ, PT ;  /* 0x000000ff0500720b */ /* 0x000fc60003f0d000 */
[----:B------:R-:W-:-:S04]  /*0310*/  FMUL R4, R4, 0.43429449200630187988 ;  /* 0x3ede5bd904047820 */ /* 0x000fc80000400000 */
[----:B------:R-:W-:Y:S01]  /*0320*/  FMUL R4, R4, 10 ;  /* 0x4120000004047820 */ /* 0x000fe20000400000 */
[----:B0-----:R-:W-:-:S04]  /*0330*/  IMAD.WIDE.U32 R2, R0, 0x4, R2 ;  /* 0x0000000400027825 */ /* 0x001fc800078e0002 */
[----:B------:R-:W-:-:S05]  /*0340*/  FSEL R5, R4, -INF , P0 ;  /* 0xff80000004057808 */ /* 0x000fca0000000000 */
[----:B------:R-:W-:Y:S01]  /*0350*/  STG.E desc[UR6][R2.64], R5 ;  /* 0x0000000502007986 */ /* 0x000fe2000c101906 */
[----:B------:R-:W-:Y:S05]  /*0360*/  EXIT ;  /* 0x000000000000794d */ /* 0x000fea0003800000 */
.L_x_82:
[----:B------:R-:W0:Y:S02]  /*0370*/  LDC.64 R2, c[0x0][0x388] ;  /* 0x0000e200ff027b82 */ /* 0x000e240000000a00 */
[----:B0-----:R-:W-:-:S05]  /*0380*/  IMAD.WIDE.U32 R2, R0, 0x4, R2 ;  /* 0x0000000400027825 */ /* 0x001fca00078e0002 */
[----:B------:R-:W-:Y:S01]  /*0390*/  STG.E desc[UR6][R2.64], R5 ;  /* 0x0000000502007986 */ /* 0x000fe2000c101906 */
[----:B------:R-:W-:Y:S05]  /*03a0*/  EXIT ;  /* 0x000000000000794d */ /* 0x000fea0003800000 */
.L_x_83:
        /* <DEDUP_REMOVED lines=13> */
.L_x_227:


//--------------------- .text._ZN17signal_processing7kernels20cwt_frequency_kernelEPK6float2S3_PS1_ii --------------------------
	.section	.text._ZN17signal_processing7kernels20cwt_frequency_kernelEPK6float2S3_PS1_ii,"ax",@progbits
	.align	128
        .global         _ZN17signal_processing7kernels20cwt_frequency_kernelEPK6float2S3_PS1_ii
        .type           _ZN17signal_processing7kernels20cwt_frequency_kernelEPK6float2S3_PS1_ii,@function
        .size           _ZN17signal_processing7kernels20cwt_frequency_kernelEPK6float2S3_PS1_ii,(.L_x_228 - _ZN17signal_processing7kernels20cwt_frequency_kernelEPK6float2S3_PS1_ii)
        .other          _ZN17signal_processing7kernels20cwt_frequency_kernelEPK6float2S3_PS1_ii,@"STO_CUDA_ENTRY STV_DEFAULT"
_ZN17signal_processing7kernels20cwt_frequency_kernelEPK6float2S3_PS1_ii:
.text._ZN17signal_processing7kernels20cwt_frequency_kernelEPK6float2S3_PS1_ii:
[----:B------:R-:W-:Y:S01]  /*0000*/  LDC R1, c[0x0][0x37c] ;  /* 0x0000df00ff017b82 */ /* 0x000fe20000000800 */
[----:B------:R-:W0:Y:S07]  /*0010*/  S2R R7, SR_TID.X ;  /* 0x0000000000077919 */ /* 0x000e2e0000002100 */
[----:B------:R-:W1:Y:S08]  /*0020*/  S2UR UR6, SR_CTAID.X ;  /* 0x00000000000679c3 */ /* 0x000e700000002500 */
[----:B------:R-:W1:Y:S02]  /*0030*/  LDC.64 R8, c[0x0][0x398] ;  /* 0x0000e600ff087b82 */ /* 0x000e640000000a00 */
[----:B-1----:R-:W-:-:S04]  /*0040*/  ISETP.LE.AND P0, PT, R9, UR6, PT ;  /* 0x0000000609007c0c */ /* 0x002fc8000bf03270 */
[----:B0-----:R-:W-:-:S13]  /*0050*/  ISETP.GE.OR P0, PT, R7, R8, P0 ;  /* 0x000000080700720c */ /* 0x001fda0000706670 */
[----:B------:R-:W-:Y:S05]  /*0060*/  @P0 EXIT ;  /* 0x000000000000094d */ /* 0x000fea0003800000 */
[----:B------:R-:W0:Y:S01]  /*0070*/  LDC.64 R2, c[0x0][0x380] ;  /* 0x0000e000ff027b82 */ /* 0x000e220000000a00 */
[----:B------:R-:W1:Y:S01]  /*0080*/  LDCU.64 UR4, c[0x0][0x358] ;  /* 0x00006b00ff0477ac */ /* 0x000e620008000a00 */
[----:B------:R-:W-:-:S06]  /*0090*/  IMAD R9, R8, UR6, R7 ;  /* 0x0000000608097c24 */ /* 0x000fcc000f8e0207 */
[----:B------:R-:W2:Y:S01]  /*00a0*/  LDC.64 R4, c[0x0][0x388] ;  /* 0x0000e200ff047b82 */ /* 0x000ea20000000a00 */
[----:B0-----:R-:W-:-:S07]  /*00b0*/  IMAD.WIDE.U32 R2, R7, 0x8, R2 ;  /* 0x0000000807027825 */ /* 0x001fce00078e0002 */
[----:B------:R-:W0:Y:S01]  /*00c0*/  LDC.64 R6, c[0x0][0x390] ;  /* 0x0000e400ff067b82 */ /* 0x000e220000000a00 */
[----:B-1----:R-:W3:Y:S01]  /*00d0*/  LDG.E.64.CONSTANT R2, desc[UR4][R2.64] ;  /* 0x0000000402027981 */ /* 0x002ee2000c1e9b00 */
[----:B--2---:R-:W-:-:S06]  /*00e0*/  IMAD.WIDE.U32 R4, R9, 0x8, R4 ;  /* 0x0000000809047825 */ /* 0x004fcc00078e0004 */
[----:B------:R-:W3:Y:S01]  /*00f0*/  LDG.E.64.CONSTANT R4, desc[UR4][R4.64] ;  /* 0x0000000404047981 */ /* 0x000ee2000c1e9b00 */
[----:B0-----:R-:W-:-:S04]  /*0100*/  IMAD.WIDE.U32 R6, R9, 0x8, R6 ;  /* 0x0000000809067825 */ /* 0x001fc800078e0006 */
[-C--:B---3--:R-:W-:Y:S01]  /*0110*/  FMUL R11, R3, R5.reuse ;  /* 0x00000005030b7220 */ /* 0x088fe20000400000 */
[----:B------:R-:W-:-:S03]  /*0120*/  FMUL R0, R2, R5 ;  /* 0x0000000502007220 */ /* 0x000fc60000400000 */
[-C--:B------:R-:W-:Y:S01]  /*0130*/  FFMA R8, R2, R4.reuse, -R11 ;  /* 0x0000000402087223 */ /* 0x080fe2000000080b */
[----:B------:R-:W-:-:S05]  /*0140*/  FFMA R9, R3, R4, R0 ;  /* 0x0000000403097223 */ /* 0x000fca0000000000 */
[----:B------:R-:W-:Y:S01]  /*0150*/  STG.E.64 desc[UR4][R6.64], R8 ;  /* 0x0000000806007986 */ /* 0x000fe2000c101b04 */
[----:B------:R-:W-:Y:S05]  /*0160*/  EXIT ;  /* 0x000000000000794d */ /* 0x000fea0003800000 */
.L_x_84:
        /* <DEDUP_REMOVED lines=9> */
.L_x_228:


//--------------------- .text._ZN17signal_processing7kernels26cwt_generate_filter_kernelEP6float2PKfS4_iiif --------------------------
	.section	.text._ZN17signal_processing7kernels26cwt_generate_filter_kernelEP6float2PKfS4_iiif,"ax",@progbits
	.align	128
        .global         _ZN17signal_processing7kernels26cwt_generate_filter_kernelEP6float2PKfS4_iiif
        .type           _ZN17signal_processing7kernels26cwt_generate_filter_kernelEP6float2PKfS4_iiif,@function
        .size           _ZN17signal_processing7kernels26cwt_generate_filter_kernelEP6float2PKfS4_iiif,(.L_x_212 - _ZN17signal_processing7kernels26cwt_generate_filter_kernelEP6float2PKfS4_iiif)
        .other          _ZN17signal_processing7kernels26cwt_generate_filter_kernelEP6float2PKfS4_iiif,@"STO_CUDA_ENTRY STV_DEFAULT"
_ZN17signal_processing7kernels26cwt_generate_filter_kernelEP6float2PKfS4_iiif:
.text._ZN17signal_processing7kernels26cwt_generate_filter_kernelEP6float2PKfS4_iiif:
[----:B------:R-:W-:Y:S01]  /*0000*/  LDC R1, c[0x0][0x37c] ;  /* 0x0000df00ff017b82 */ /* 0x000fe20000000800 */
[----:B------:R-:W0:Y:S01]  /*0010*/  S2R R2, SR_CTAID.X ;  /* 0x0000000000027919 */ /* 0x000e220000002500 */
[----:B------:R-:W0:Y:S01]  /*0020*/  LDCU.64 UR4, c[0x0][0x398] ;  /* 0x00007300ff0477ac */ /* 0x000e220008000a00 */
[----:B------:R-:W1:Y:S01]  /*0030*/  S2R R3, SR_TID.X ;  /* 0x0000000000037919 */ /* 0x000e620000002100 */
[----:B0-----:R-:W-:-:S04]  /*0040*/  ISETP.GE.AND P0, PT, R2, UR5, PT ;  /* 0x0000000502007c0c */ /* 0x001fc8000bf06270 */
[----:B-1----:R-:W-:-:S13]  /*0050*/  ISETP.GE.OR P0, PT, R3, UR4, P0 ;  /* 0x0000000403007c0c */ /* 0x002fda0008706670 */
[----:B------:R-:W-:Y:S05]  /*0060*/  @P0 EXIT ;  /* 0x000000000000094d */ /* 0x000fea0003800000 */
[----:B------:R-:W0:Y:S01]  /*0070*/  LDC.64 R6, c[0x0][0x388] ;  /* 0x0000e200ff067b82 */ /* 0x000e220000000a00 */
[----:B------:R-:W1:Y:S01]  /*0080*/  LDCU.64 UR4, c[0x0][0x358] ;  /* 0x00006b00ff0477ac */ /* 0x000e620008000a00 */
[----:B------:R-:W2:Y:S06]  /*0090*/  LDCU UR6, c[0x0][0x3a0] ;  /* 0x00007400ff0677ac */ /* 0x000eac0008000800 */
[----:B------:R-:W3:Y:S01]  /*00a0*/  LDC.64 R4, c[0x0][0x390] ;  /* 0x0000e400ff047b82 */ /* 0x000ee20000000a00 */
[----:B0-----:R-:W-:-:S06]  /*00b0*/  IMAD.WIDE.U32 R6, R3, 0x4, R6 ;  /* 0x0000000403067825 */ /* 0x001fcc00078e0006 */
[----:B-1----:R0:W5:Y:S01]  /*00c0*/  LDG.E.CONSTANT R7, desc[UR4][R6.64] ;  /* 0x0000000406077981 */ /* 0x002162000c1e9900 */
[----:B---3--:R-:W-:-:S05]  /*00d0*/  IMAD.WIDE.U32 R4, R2, 0x4, R4 ;  /* 0x0000000402047825 */ /* 0x008fca00078e0004 */
[----:B------:R0:W5:Y:S01]  /*00e0*/  LDG.E.CONSTANT R0, desc[UR4][R4.64] ;  /* 0x0000000404007981 */ /* 0x000162000c1e9900 */
[----:B--2---:R-:W-:-:S09]  /*00f0*/  UISETP.NE.AND UP0, UPT, UR6, 0x1, UPT ;  /* 0x000000010600788c */ /* 0x004fd2000bf05270 */
[----:B0-----:R-:W-:Y:S05]  /*0100*/  BRA.U !UP0, `(.L_x_85) ;  /* 0x0000000108487547 */ /* 0x001fea000b800000 */
[----:B------:R-:W-:Y:S01]  /*0110*/  UISETP.NE.AND UP0, UPT, UR6, URZ, UPT ;  /* 0x000000ff0600728c */ /* 0x000fe2000bf05270 */
[----:B------:R-:W-:-:S08]  /*0120*/  HFMA2 R6, -RZ, RZ, 0, 0 ;  /* 0x00000000ff067431 */ /* 0x000fd000000001ff */
[----:B------:R-:W-:Y:S05]  /*0130*/  BRA.U UP0, `(.L_x_86) ;  /* 0x0000000100787547 */ /* 0x000fea000b800000 */
[----:B------:R-:W0:Y:S01]  /*0140*/  LDCU UR6, c[0x0][0x3a4] ;  /* 0x00007480ff0677ac */ /* 0x000e220008000800 */
[----:B------:R-:W-:Y:S02]  /*0150*/  MOV R5, 0x3bbb989d ;  /* 0x3bbb989d00057802 */ /* 0x000fe40000000f00 */
[----:B------:R-:W-:Y:S01]  /*0160*/  MOV R6, 0x437c0000 ;  /* 0x437c000000067802 */ /* 0x000fe20000000f00 */
[----:B0----5:R-:W-:-:S04]  /*0170*/  FFMA R7, R0, R7, -UR6 ;  /* 0x8000000600077e23 */ /* 0x021fc80008000007 */
[----:B------:R-:W-:-:S04]  /*0180*/  FMUL R4, R7, -0.5 ;  /* 0xbf00000007047820 */ /* 0x000fc80000400000 */
[----:B------:R-:W-:-:S04]  /*0190*/  FMUL R4, R7, R4 ;  /* 0x0000000407047220 */ /* 0x000fc80000400000 */
[----:B------:R-:W-:-:S04]  /*01a0*/  FFMA.SAT R5, R4, R5, 0.5 ;  /* 0x3f00000004057423 */ /* 0x000fc80000002005 */
[----:B------:R-:W-:-:S04]  /*01b0*/  FFMA.RM R5, R5, R6, 12582913 ;  /* 0x4b40000105057423 */ /* 0x000fc80000004006 */
[C---:B------:R-:W-:Y:S01]  /*01c0*/  FADD R7, R5.reuse, -12583039 ;  /* 0xcb40007f05077421 */ /* 0x040fe20000000000 */
[----:B------:R-:W-:-:S03]  /*01d0*/  SHF.L.U32 R5, R5, 0x17, RZ ;  /* 0x0000001705057819 */ /* 0x000fc600000006ff */
[----:B------:R-:W-:-:S04]  /*01e0*/  FFMA R7, R4, 1.4426950216293334961, -R7 ;  /* 0x3fb8aa3b04077823 */ /* 0x000fc80000000807 */
[----:B------:R-:W-:-:S04]  /*01f0*/  FFMA R7, R4, 1.925963033500011079e-08, R7 ;  /* 0x32a5706004077823 */ /* 0x000fc80000000007 */
[----:B------:R-:W0:Y:S02]  /*0200*/  MUFU.EX2 R6, R7 ;  /* 0x0000000700067308 */ /* 0x000e240000000800 */
[----:B0-----:R-:W-:Y:S01]  /*0210*/  FMUL R6, R5, R6 ;  /* 0x0000000605067220 */ /* 0x001fe20000400000 */
[----:B------:R-:W-:Y:S06]  /*0220*/  BRA `(.L_x_86) ;  /* 0x00000000003c7947 */ /* 0x000fec0003800000 */
.L_x_85:
[----:B-----5:R-:W-:Y:S01]  /*0230*/  FMUL R7, R0, R7 ;  /* 0x0000000700077220 */ /* 0x020fe20000400000 */
[----:B------:R-:W-:Y:S01]  /*0240*/  HFMA2 R6, -RZ, RZ, 3.7421875, 0 ;  /* 0x437c0000ff067431 */ /* 0x000fe200000001ff */
[----:B------:R-:W-:Y:S02]  /*0250*/  MOV R5, 0x3bbb989d ;  /* 0x3bbb989d00057802 */ /* 0x000fe40000000f00 */
[----:B------:R-:W-:-:S04]  /*0260*/  FMUL R4, R7, -0.5 ;  /* 0xbf00000007047820 */ /* 0x000fc80000400000 */
[----:B------:R-:W-:-:S04]  /*0270*/  FMUL R4, R7, R4 ;  /* 0x0000000407047220 */ /* 0x000fc80000400000 */
[----:B------:R-:W-:-:S04]  /*0280*/  FFMA.SAT R5, R4, R5, 0.5 ;  /* 0x3f00000004057423 */ /* 0x000fc80000002005 */
[----:B------:R-:W-:Y:S01]  /*0290*/  FFMA.RM R5, R5, R6, 12582913 ;  /* 0x4b40000105057423 */ /* 0x000fe20000004006 */
[----:B------:R-:W-:-:S03]  /*02a0*/  FMUL R6, R7, R7 ;  /* 0x0000000707067220 */ /* 0x000fc60000400000 */
[C---:B------:R-:W-:Y:S01]  /*02b0*/  FADD R9, R5.reuse, -12583039 ;  /* 0xcb40007f05097421 */ /* 0x040fe20000000000 */
[----:B------:R-:W-:-:S03]  /*02c0*/  SHF.L.U32 R5, R5, 0x17, RZ ;  /* 0x0000001705057819 */ /* 0x000fc600000006ff */
[----:B------:R-:W-:-:S04]  /*02d0*/  FFMA R9, R4, 1.4426950216293334961, -R9 ;  /* 0x3fb8aa3b04097823 */ /* 0x000fc80000000809 */
[----:B------:R-:W-:-:S04]  /*02e0*/  FFMA R9, R4, 1.925963033500011079e-08, R9 ;  /* 0x32a5706004097823 */ /* 0x000fc80000000009 */
[----:B------:R-:W0:Y:S02]  /*02f0*/  MUFU.EX2 R4, R9 ;  /* 0x0000000900047308 */ /* 0x000e240000000800 */
[----:B0-----:R-:W-:-:S04]  /*0300*/  FMUL R5, R5, R4 ;  /* 0x0000000405057220 */ /* 0x001fc80000400000 */
[----:B------:R-:W-:-:S07]  /*0310*/  FMUL R6, R6, R5 ;  /* 0x0000000506067220 */ /* 0x000fce0000400000 */
.L_x_86:
[----:B-----5:R-:W-:Y:S01]  /*0320*/  IADD3 R4, PT, PT, R0, -0xd000000, RZ ;  /* 0xf300000000047810 */ /* 0x020fe20007ffe0ff */
[----:B------:R0:W1:Y:S03]  /*0330*/  MUFU.RSQ R5, R0 ;  /* 0x0000000000057308 */ /* 0x0000660000001400 */
[----:B------:R-:W-:-:S13]  /*0340*/  ISETP.GT.U32.AND P0, PT, R4, 0x727fffff, PT ;  /* 0x727fffff0400780c */ /* 0x000fda0003f04070 */
[----:B0-----:R-:W-:Y:S05]  /*0350*/  @!P0 BRA `(.L_x_87) ;  /* 0x00000000000c8947 */ /* 0x001fea0003800000 */
[----:B------:R-:W-:-:S07]  /*0360*/  MOV R8, 0x380 ;  /* 0x0000038000087802 */ /* 0x000fce0000000f00 */
[----:B-1----:R-:W-:Y:S05]  /*0370*/  CALL.REL.NOINC `($__internal_4_$__cuda_sm20_sqrt_rn_f32_slowpath) ;  /* 0x0000000000347944 */ /* 0x002fea0003c00000 */
[----:B------:R-:W-:Y:S05]  /*0380*/  BRA `(.L_x_88) ;  /* 0x0000000000107947 */ /* 0x000fea0003800000 */
.L_x_87:
[----:B-1----:R-:W-:Y:S01]  /*0390*/  FMUL.FTZ R7, R0, R5 ;  /* 0x0000000500077220 */ /* 0x002fe20000410000 */
[----:B------:R-:W-:-:S03]  /*03a0*/  FMUL.FTZ R5, R5, 0.5 ;  /* 0x3f00000005057820 */ /* 0x000fc60000410000 */
[----:B------:R-:W-:-:S04]  /*03b0*/  FFMA R0, -R7, R7, R0 ;  /* 0x0000000707007223 */ /* 0x000fc80000000100 */
[----:B------:R-:W-:-:S07]  /*03c0*/  FFMA R7, R0, R5, R7 ;  /* 0x0000000500077223 */ /* 0x000fce0000000007 */
.L_x_88:
[----:B------:R-:W0:Y:S01]  /*03d0*/  LDC.64 R4, c[0x0][0x380] ;  /* 0x0000e000ff047b82 */ /* 0x000e220000000a00 */
[----:B------:R-:W1:Y:S01]  /*03e0*/  LDCU UR6, c[0x0][0x398] ;  /* 0x00007300ff0677ac */ /* 0x000e620008000800 */
[----:B------:R-:W-:Y:S01]  /*03f0*/  FMUL R6, R7, R6 ;  /* 0x0000000607067220 */ /* 0x000fe20000400000 */
[----:B------:R-:W-:Y:S01]  /*0400*/  FMUL R7, RZ, R7 ;  /* 0x00000007ff077220 */ /* 0x000fe20000400000 */
[----:B-1----:R-:W-:-:S04]  /*0410*/  IMAD R3, R2, UR6, R3 ;  /* 0x0000000602037c24 */ /* 0x002fc8000f8e0203 */
[----:B0-----:R-:W-:-:S05]  /*0420*/  IMAD.WIDE.U32 R2, R3, 0x8, R4 ;  /* 0x0000000803027825 */ /* 0x001fca00078e0004 */
[----:B------:R-:W-:Y:S01]  /*0430*/  STG.E.64 desc[UR4][R2.64], R6 ;  /* 0x0000000602007986 */ /* 0x000fe2000c101b04 */
[----:B------:R-:W-:Y:S05]  /*0440*/  EXIT ;  /* 0x000000000000794d */ /* 0x000fea0003800000 */
        .weak           $__internal_4_$__cuda_sm20_sqrt_rn_f32_slowpath
        .type           $__internal_4_$__cuda_sm20_sqrt_rn_f32_slowpath,@function
        .size           $__internal_4_$__cuda_sm20_sqrt_rn_f32_slowpath,(.L_x_212 - $__internal_4_$__cuda_sm20_sqrt_rn_f32_slowpath)
$__internal_4_$__cuda_sm20_sqrt_rn_f32_slowpath:
[----:B------:R-:W-:-:S13]  /*0450*/  LOP3.LUT P0, RZ, R0, 0x7fffffff, RZ, 0xc0, !PT ;  /* 0x7fffffff00ff7812 */ /* 0x000fda000780c0ff */
[----:B------:R-:W-:Y:S01]  /*0460*/  @!P0 MOV R4, R0 ;  /* 0x0000000000048202 */ /* 0x000fe20000000f00 */
[----:B------:R-:W-:Y:S06]  /*0470*/  @!P0 BRA `(.L_x_89) ;  /* 0x0000000000448947 */ /* 0x000fec0003800000 */
[----:B------:R-:W-:-:S13]  /*0480*/  FSETP.GEU.FTZ.AND P0, PT, R0, RZ, PT ;  /* 0x000000ff0000720b */ /* 0x000fda0003f1e000 */
[----:B------:R-:W-:Y:S01]  /*0490*/  @!P0 MOV R4, 0x7fffffff ;  /* 0x7fffffff00048802 */ /* 0x000fe20000000f00 */
[----:B------:R-:W-:Y:S06]  /*04a0*/  @!P0 BRA `(.L_x_89) ;  /* 0x0000000000388947 */ /* 0x000fec0003800000 */
[----:B------:R-:W-:-:S13]  /*04b0*/  FSETP.GTU.FTZ.AND P0, PT, |R0|, +INF , PT ;  /* 0x7f8000000000780b */ /* 0x000fda0003f1c200 */
[----:B------:R-:W-:Y:S01]  /*04c0*/  @P0 FADD.FTZ R4, R0, 1 ;  /* 0x3f80000000040421 */ /* 0x000fe20000010000 */
[----:B------:R-:W-:Y:S06]  /*04d0*/  @P0 BRA `(.L_x_89) ;  /* 0x00000000002c0947 */ /* 0x000fec0003800000 */
[----:B------:R-:W-:-:S13]  /*04e0*/  FSETP.NEU.FTZ.AND P0, PT, |R0|, +INF , PT ;  /* 0x7f8000000000780b */ /* 0x000fda0003f1d200 */
[----:B------:R-:W-:Y:S01]  /*04f0*/  @!P0 MOV R4, R0 ;  /* 0x0000000000048202 */ /* 0x000fe20000000f00 */
[----:B------:R-:W-:Y:S06]  /*0500*/  @!P0 BRA `(.L_x_89) ;  /* 0x0000000000208947 */ /* 0x000fec0003800000 */
[----:B------:R-:W-:-:S04]  /*0510*/  FFMA R0, R0, 1.84467440737095516160e+19, RZ ;  /* 0x5f80000000007823 */ /* 0x000fc800000000ff */
[----:B------:R-:W0:Y:S02]  /*0520*/  MUFU.RSQ R5, R0 ;  /* 0x0000000000057308 */ /* 0x000e240000001400 */
[----:B0-----:R-:W-:Y:S01]  /*0530*/  FMUL.FTZ R7, R0, R5 ;  /* 0x0000000500077220 */ /* 0x001fe20000410000 */
[----:B------:R-:W-:-:S03]  /*0540*/  FMUL.FTZ R5, R5, 0.5 ;  /* 0x3f00000005057820 */ /* 0x000fc60000410000 */
[----:B------:R-:W-:-:S04]  /*0550*/  FADD.FTZ R4, -R7, -RZ ;  /* 0x800000ff07047221 */ /* 0x000fc80000010100 */
[----:B------:R-:W-:-:S04]  /*0560*/  FFMA R4, R7, R4, R0 ;  /* 0x0000000407047223 */ /* 0x000fc80000000000 */
[----:B------:R-:W-:-:S04]  /*0570*/  FFMA R4, R4, R5, R7 ;  /* 0x0000000504047223 */ /* 0x000fc80000000007 */
[----:B------:R-:W-:-:S07]  /*0580*/  FMUL.FTZ R4, R4, 2.3283064365386962891e-10 ;  /* 0x2f80000004047820 */ /* 0x000fce0000410000 */
.L_x_89:
[----:B------:R-:W-:Y:S01]  /*0590*/  HFMA2 R5, -RZ, RZ, 0, 0 ;  /* 0x00000000ff057431 */ /* 0x000fe200000001ff */
[----:B------:R-:W-:Y:S02]  /*05a0*/  MOV R7, R4 ;  /* 0x0000000400077202 */ /* 0x000fe40000000f00 */
[----:B------:R-:W-:-:S04]  /*05b0*/  MOV R4, R8 ;  /* 0x0000000800047202 */ /* 0x000fc80000000f00 */
[----:B------:R-:W-:Y:S05]  /*05c0*/  RET.REL.NODEC R4 `(_ZN17signal_processing7kernels26cwt_generate_filter_kernelEP6float2PKfS4_iiif) ;  /* 0xfffffff8048c7950 */ /* 0x000fea0003c3ffff */
.L_x_90:
        /* <DEDUP_REMOVED lines=11> */
.L_x_212:


//--------------------- .text._ZN17signal_processing7kernels17cwt_direct_kernelEPKfP6float2iiS2_ifi --------------------------
	.section	.text._ZN17signal_processing7kernels17cwt_direct_kernelEPKfP6float2iiS2_ifi,"ax",@progbits
	.align	128
        .global         _ZN17signal_processing7kernels17cwt_direct_kernelEPKfP6float2iiS2_ifi
        .type           _ZN17signal_processing7kernels17cwt_direct_kernelEPKfP6float2iiS2_ifi,@function
        .size           _ZN17signal_processing7kernels17cwt_direct_kernelEPKfP6float2iiS2_ifi,(.L_x_215 - _ZN17signal_processing7kernels17cwt_direct_kernelEPKfP6float2iiS2_ifi)
        .other          _ZN17signal_processing7kernels17cwt_direct_kernelEPKfP6float2iiS2_ifi,@"STO_CUDA_ENTRY STV_DEFAULT"
_ZN17signal_processing7kernels17cwt_direct_kernelEPKfP6float2iiS2_ifi:
.text._ZN17signal_processing7kernels17cwt_direct_kernelEPKfP6float2iiS2_ifi:
[----:B------:R-:W0:Y:S01]  /*0000*/  LDC R1, c[0x0][0x37c] ;  /* 0x0000df00ff017b82 */ /* 0x000e220000000800 */
[----:B------:R-:W1:Y:S07]  /*0010*/  S2R R3, SR_TID.X ;  /* 0x0000000000037919 */ /* 0x000e6e0000002100 */
[----:B------:R-:W1:Y:S01]  /*0020*/  S2UR UR4, SR_CTAID.Y ;  /* 0x00000000000479c3 */ /* 0x000e620000002600 */
[----:B------:R-:W2:Y:S01]  /*0030*/  LDCU.64 UR10, c[0x0][0x390] ;  /* 0x00007200ff0a77ac */ /* 0x000ea20008000a00 */
[----:B0-----:R-:W-:Y:S01]  /*0040*/  IADD3 R1, PT, PT, R1, -0x20, RZ ;  /* 0xffffffe001017810 */ /* 0x001fe20007ffe0ff */
[----:B------:R-:W0:Y:S05]  /*0050*/  S2R R5, SR_CTAID.X ;  /* 0x0000000000057919 */ /* 0x000e2a0000002500 */
[----:B------:R-:W1:Y:S02]  /*0060*/  LDC R6, c[0x0][0x360] ;  /* 0x0000d800ff067b82 */ /* 0x000e640000000800 */
[----:B-1----:R-:W-:-:S05]  /*0070*/  IMAD R6, R6, UR4, R3 ;  /* 0x0000000406067c24 */ /* 0x002fca000f8e0203 */
[----:B--2---:R-:W-:-:S04]  /*0080*/  ISETP.GE.AND P0, PT, R6, UR10, PT ;  /* 0x0000000a06007c0c */ /* 0x004fc8000bf06270 */
[----:B0-----:R-:W-:-:S13]  /*0090*/  ISETP.GE.OR P0, PT, R5, UR11, P0 ;  /* 0x0000000b05007c0c */ /* 0x001fda0008706670 */
[----:B------:R-:W-:Y:S05]  /*00a0*/  @P0 EXIT ;  /* 0x000000000000094d */ /* 0x000fea0003800000 */
[----:B------:R-:W0:Y:S01]  /*00b0*/  LDCU UR4, c[0x0][0x3a8] ;  /* 0x00007500ff0477ac */ /* 0x000e220008000800 */
[----:B------:R-:W-:Y:S01]  /*00c0*/  CS2R R10, SRZ ;  /* 0x00000000000a7805 */ /* 0x000fe2000001ff00 */
[----:B------:R-:W1:Y:S01]  /*00d0*/  LDCU.64 UR6, c[0x0][0x358] ;  /* 0x00006b00ff0677ac */ /* 0x000e620008000a00 */
[----:B0-----:R-:W-:-:S05]  /*00e0*/  IMAD.U32 R17, RZ, RZ, UR4 ;  /* 0x00000004ff117e24 */ /* 0x001fca000f8e00ff */
[----:B------:R-:W-:-:S13]  /*00f0*/  ISETP.GE.AND P0, PT, R17, RZ, PT ;  /* 0x000000ff1100720c */ /* 0x000fda0003f06270 */
[----:B-1----:R-:W-:Y:S05]  /*0100*/  @!P0 BRA `(.L_x_91) ;  /* 0x0000002c00c88947 */ /* 0x002fea0003800000 */
[----:B------:R-:W0:Y:S01]  /*0110*/  LDC.64 R8, c[0x0][0x398] ;  /* 0x0000e600ff087b82 */ /* 0x000e220000000a00 */
[----:B------:R-:W1:Y:S01]  /*0120*/  LDCU UR4, c[0x0][0x3a0] ;  /* 0x00007400ff0477ac */ /* 0x000e620008000800 */
[----:B0-----:R-:W-:-:S05]  /*0130*/  IMAD.WIDE.U32 R8, R5, 0x4, R8 ;  /* 0x0000000405087825 */ /* 0x001fca00078e0008 */
[----:B------:R0:W5:Y:S01]  /*0140*/  LDG.E.CONSTANT R4, desc[UR6][R8.64] ;  /* 0x0000000608047981 */ /* 0x000162000c1e9900 */
[----:B-1----:R-:W-:Y:S01]  /*0150*/  UISETP.NE.AND UP0, UPT, UR4, 0x1, UPT ;  /* 0x000000010400788c */ /* 0x002fe2000bf05270 */
[----:B------:R-:W-:Y:S01]  /*0160*/  IADD3 R3, PT, PT, -R17, RZ, RZ ;  /* 0x000000ff11037210 */ /* 0x000fe20007ffe1ff */
[----:B------:R-:W-:-:S07]  /*0170*/  UIADD3 UR5, UPT, UPT, UR10, -0x1, URZ ;  /* 0xffffffff0a057890 */ /* 0x000fce000fffe0ff */
[----:B0-----:R-:W-:Y:S05]  /*0180*/  BRA.U !UP0, `(.L_x_92) ;  /* 0x0000001908087547 */ /* 0x001fea000b800000 */
[----:B------:R-:W-:-:S09]  /*0190*/  UISETP.NE.AND UP0, UPT, UR4, URZ, UPT ;  /* 0x000000ff0400728c */ /* 0x000fd2000bf05270 */
[----:B------:R-:W-:Y:S05]  /*01a0*/  BRA.U UP0, `(.L_x_93) ;  /* 0x0000000d00807547 */ /* 0x000fea000b800000 */
[----:B-----5:R-:W-:Y:S01]  /*01b0*/  VIADD R0, R4, 0xf3000000 ;  /* 0xf300000004007836 */ /* 0x020fe20000000000 */
[----:B------:R0:W1:Y:S04]  /*01c0*/  MUFU.RSQ R7, R4 ;  /* 0x0000000400077308 */ /* 0x0000680000001400 */
[----:B------:R-:W-:-:S13]  /*01d0*/  ISETP.GT.U32.AND P0, PT, R0, 0x727fffff, PT ;  /* 0x727fffff0000780c */ /* 0x000fda0003f04070 */
[----:B01----:R-:W-:Y:S05]  /*01e0*/  @!P0 BRA `(.L_x_94) ;  /* 0x00000000000c8947 */ /* 0x003fea0003800000 */
[----:B------:R-:W-:-:S07]  /*01f0*/  MOV R14, 0x210 ;  /* 0x00000210000e7802 */ /* 0x000fce0000000f00 */
[----:B------:R-:W-:Y:S05]  /*0200*/  CALL.REL.NOINC `($__internal_6_$__cuda_sm20_sqrt_rn_f32_slowpath) ;  /* 0x00000030006c7944 */ /* 0x000fea0003c00000 */
[----:B------:R-:W-:Y:S05]  /*0210*/  BRA `(.L_x_95) ;  /* 0x0000000000107947 */ /* 0x000fea0003800000 */
.L_x_94:
[----:B------:R-:W-:Y:S01]  /*0220*/  FMUL.FTZ R9, R4, R7 ;  /* 0x0000000704097220 */ /* 0x000fe20000410000 */
[----:B------:R-:W-:-:S03]  /*0230*/  FMUL.FTZ R7, R7, 0.5 ;  /* 0x3f00000007077820 */ /* 0x000fc60000410000 */
[----:B------:R-:W-:-:S04]  /*0240*/  FFMA R0, -R9, R9, R4 ;  /* 0x0000000909007223 */ /* 0x000fc80000000104 */
[----:B------:R-:W-:-:S07]  /*0250*/  FFMA R0, R0, R7, R9 ;  /* 0x0000000700007223 */ /* 0x000fce0000000009 */
.L_x_95:
[----:B------:R-:W-:-:S04]  /*0260*/  IADD3 R2, PT, PT, R0, 0x1800000, RZ ;  /* 0x0180000000027810 */ /* 0x000fc80007ffe0ff */
[----:B------:R-:W-:-:S04]  /*0270*/  LOP3.LUT R2, R2, 0x7f800000, RZ, 0xc0, !PT ;  /* 0x7f80000002027812 */ /* 0x000fc800078ec0ff */
[----:B------:R-:W-:-:S13]  /*0280*/  ISETP.GT.U32.AND P0, PT, R2, 0x1ffffff, PT ;  /* 0x01ffffff0200780c */ /* 0x000fda0003f04070 */
[----:B------:R-:W-:Y:S05]  /*0290*/  @P0 BRA `(.L_x_96) ;  /* 0x0000000000100947 */ /* 0x000fea0003800000 */
[----:B------:R-:W-:-:S07]  /*02a0*/  MOV R12, 0x2c0 ;  /* 0x000002c0000c7802 */ /* 0x000fce0000000f00 */
[----:B------:R-:W-:Y:S05]  /*02b0*/  CALL.REL.NOINC `($__internal_5_$__cuda_sm20_rcp_rn_f32_slowpath) ;  /* 0x0000002c00747944 */ /* 0x000fea0003c00000 */
[----:B------:R-:W-:Y:S01]  /*02c0*/  IMAD.MOV.U32 R2, RZ, RZ, R9 ;  /* 0x000000ffff027224 */ /* 0x000fe200078e0009 */
[----:B------:R-:W-:Y:S06]  /*02d0*/  BRA `(.L_x_97) ;  /* 0x0000000000107947 */ /* 0x000fec0003800000 */
.L_x_96:
[----:B------:R-:W0:Y:S02]  /*02e0*/  MUFU.RCP R7, R0 ;  /* 0x0000000000077308 */ /* 0x000e240000001000 */
[----:B0-----:R-:W-:-:S04]  /*02f0*/  FFMA R2, R7, R0, -1 ;  /* 0xbf80000007027423 */ /* 0x001fc80000000000 */
[----:B------:R-:W-:-:S04]  /*0300*/  FADD.FTZ R2, -R2, -RZ ;  /* 0x800000ff02027221 */ /* 0x000fc80000010100 */
[----:B------:R-:W-:-:S07]  /*0310*/  FFMA R2, R7, R2, R7 ;  /* 0x0000000207027223 */ /* 0x000fce0000000007 */
.L_x_97:
[----:B------:R-:W-:-:S07]  /*0320*/  CS2R R10, SRZ ;  /* 0x00000000000a7805 */ /* 0x000fce000001ff00 */
.L_x_105:
[----:B------:R-:W0:Y:S01]  /*0330*/  MUFU.RCP R7, R4 ;  /* 0x0000000400077308 */ /* 0x000e220000001000 */
[----:B------:R-:W-:-:S05]  /*0340*/  I2FP.F32.S32 R0, R3 ;  /* 0x0000000300007245 */ /* 0x000fca0000201400 */
[----:B------:R-:W-:-:S04]  /*0350*/  FMUL R0, R0, 0.5 ;  /* 0x3f00000000007820 */ /* 0x000fc80000400000 */
        /* <DEDUP_REMOVED lines=8> */
[----:B------:R-:W-:Y:S05]  /*03e0*/  CALL.REL.NOINC `($__internal_7_$__cuda_sm3x_div_rn_noftz_f32_slowpath) ;  /* 0x0000003000507944 */ /* 0x000fea0003c00000 */
[----:B------:R-:W-:-:S07]  /*03f0*/  MOV R7, R0 ;  /* 0x0000000000077202 */ /* 0x000fce0000000f00 */
.L_x_98:
[----:B------:R-:W0:Y:S02]  /*0400*/  LDCU UR4, c[0x0][0x3a4] ;  /* 0x00007480ff0477ac */ /* 0x000e240008000800 */
[----:B0-----:R-:W-:-:S04]  /*0410*/  FMUL R16, R7, UR4 ;  /* 0x0000000407107c20 */ /* 0x001fc80008400000 */
[C---:B------:R-:W-:Y:S01]  /*0420*/  FMUL R8, R16.reuse, 0.63661974668502807617 ;  /* 0x3f22f98310087820 */ /* 0x040fe20000400000 */
[----:B------:R-:W-:-:S05]  /*0430*/  FSETP.GE.AND P0, PT, |R16|, 105615, PT ;  /* 0x47ce47801000780b */ /* 0x000fca0003f06200 */
[----:B------:R-:W0:Y:S02]  /*0440*/  F2I.NTZ R8, R8 ;  /* 0x0000000800087305 */ /* 0x000e240000203100 */
[----:B0-----:R-:W-:Y:S01]  /*0450*/  I2FP.F32.S32 R19, R8 ;  /* 0x0000000800137245 */ /* 0x001fe20000201400 */
[----:B------:R-:W-:-:S04]  /*0460*/  IMAD.MOV.U32 R20, RZ, RZ, R8 ;  /* 0x000000ffff147224 */ /* 0x000fc800078e0008 */
[----:B------:R-:W-:-:S04]  /*0470*/  FFMA R0, R19, -1.5707962512969970703, R16 ;  /* 0xbfc90fda13007823 */ /* 0x000fc80000000010 */
[----:B------:R-:W-:Y:S01]  /*0480*/  FFMA R12, R19, -7.5497894158615963534e-08, R0 ;  /* 0xb3a22168130c7823 */ /* 0x000fe20000000000 */
[----:B------:R-:W-:-:S03]  /*0490*/  FMUL R0, R7, -0.5 ;  /* 0xbf00000007007820 */ /* 0x000fc60000400000 */
[----:B------:R-:W-:Y:S01]  /*04a0*/  FFMA R19, R19, -5.3903029534742383927e-15, R12 ;  /* 0xa7c234c513137823 */ /* 0x000fe2000000000c */
[----:B------:R-:W-:-:S04]  /*04b0*/  FMUL R13, R0, R7 ;  /* 0x00000007000d7220 */ /* 0x000fc80000400000 */
[----:B------:R-:W-:Y:S01]  /*04c0*/  MOV R0, R19 ;  /* 0x0000001300007202 */ /* 0x000fe20000000f00 */
[----:B------:R-:W-:Y:S06]  /*04d0*/  @!P0 BRA `(.L_x_99) ;  /* 0x0000000000e08947 */ /* 0x000fec0003800000 */
[----:B------:R-:W-:-:S13]  /*04e0*/  FSETP.NEU.AND P0, PT, |R16|, +INF , PT ;  /* 0x7f8000001000780b */ /* 0x000fda0003f0d200 */
[----:B------:R-:W-:Y:S05]  /*04f0*/  @!P0 BRA `(.L_x_100) ;  /* 0x0000000000d08947 */ /* 0x000fea0003800000 */
[----:B------:R-:W-:Y:S02]  /*0500*/  IMAD.SHL.U32 R7, R16, 0x100, RZ ;  /* 0x0000010010077824 */ /* 0x000fe400078e00ff */
[----:B------:R-:W-:Y:S02]  /*0510*/  HFMA2 R12, -RZ, RZ, 0, 0 ;  /* 0x00000000ff0c7431 */ /* 0x000fe400000001ff */
[----:B------:R-:W-:Y:S01]  /*0520*/  IMAD.MOV.U32 R17, RZ, RZ, RZ ;  /* 0x000000ffff117224 */ /* 0x000fe200078e00ff */
[----:B------:R-:W-:Y:S01]  /*0530*/  MOV R0, R1 ;  /* 0x0000000100007202 */ /* 0x000fe20000000f00 */
[----:B------:R-:W0:Y:S01]  /*0540*/  LDCU.64 UR8, c[0x4][0x140] ;  /* 0x01002800ff0877ac */ /* 0x000e220008000a00 */
[----:B------:R-:W-:Y:S01]  /*0550*/  LOP3.LUT R21, R7, 0x80000000, RZ, 0xfc, !PT ;  /* 0x8000000007157812 */ /* 0x000fe200078efcff */
[----:B------:R-:W-:-:S06]  /*0560*/  UMOV UR4, URZ ;  /* 0x000000ff00047c82 */ /* 0x000fcc0008000000 */
.L_x_101:
[----:B0-----:R-:W-:Y:S01]  /*0570*/  IMAD.U32 R14, RZ, RZ, UR8 ;  /* 0x00000008ff0e7e24 */ /* 0x001fe2000f8e00ff */
[----:B------:R-:W-:-:S05]  /*0580*/  MOV R15, UR9 ;  /* 0x00000009000f7c02 */ /* 0x000fca0008000f00 */
[----:B------:R-:W2:Y:S01]  /*0590*/  LDG.E.CONSTANT R8, desc[UR6][R14.64] ;  /* 0x000000060e087981 */ /* 0x000ea2000c1e9900 */
[----:B------:R-:W-:Y:S02]  /*05a0*/  UIADD3 UR8, UP0, UPT, UR8, 0x4, URZ ;  /* 0x0000000408087890 */ /* 0x000fe4000ff1e0ff */
[----:B------:R-:W-:Y:S02]  /*05b0*/  UIADD3 UR4, UPT, UPT, UR4, 0x1, URZ ;  /* 0x0000000104047890 */ /* 0x000fe4000fffe0ff */
[----:B------:R-:W-:Y:S02]  /*05c0*/  UIADD3.X UR9, UPT, UPT, URZ, UR9, URZ, UP0, !UPT ;  /* 0x00000009ff097290 */ /* 0x000fe400087fe4ff */
[----:B------:R-:W-:Y:S01]  /*05d0*/  UISETP.NE.AND UP0, UPT, UR4, 0x6, UPT ;  /* 0x000000060400788c */ /* 0x000fe2000bf05270 */
[----:B--2---:R-:W-:-:S03]  /*05e0*/  IMAD.WIDE.U32 R8, R8, R21, RZ ;  /* 0x0000001508087225 */ /* 0x004fc600078e00ff */
[----:B------:R-:W-:-:S05]  /*05f0*/  IADD3 R7, P0, PT, R8, R12, RZ ;  /* 0x0000000c08077210 */ /* 0x000fca0007f1e0ff */
[----:B------:R0:W-:Y:S01]  /*0600*/  STL [R0], R7 ;  /* 0x0000000700007387 */ /* 0x0001e20000100800 */
[----:B------:R-:W-:Y:S01]  /*0610*/  IMAD.X R12, R9, 0x1, R17, P0 ;  /* 0x00000001090c7824 */ /* 0x000fe200000e0611 */
[----:B0-----:R-:W-:Y:S01]  /*0620*/  IADD3 R0, PT, PT, R0, 0x4, RZ ;  /* 0x0000000400007810 */ /* 0x001fe20007ffe0ff */
        /* <DEDUP_REMOVED lines=17> */
[C---:B------:R-:W-:Y:S02]  /*0740*/  SHF.L.W.U32.HI R8, R7.reuse, 0x2, R0 ;  /* 0x0000000207087819 */ /* 0x040fe40000010e00 */
[----:B------:R-:W-:Y:S02]  /*0750*/  SHF.L.U32 R7, R7, 0x2, RZ ;  /* 0x0000000207077819 */ /* 0x000fe400000006ff */
[----:B------:R-:W-:-:S04]  /*0760*/  SHF.R.S32.HI R9, RZ, 0x1f, R8 ;  /* 0x0000001fff097819 */ /* 0x000fc80000011408 */
[C---:B------:R-:W-:Y:S02]  /*0770*/  LOP3.LUT R14, R9.reuse, R7, RZ, 0x3c, !PT ;  /* 0x00000007090e7212 */ /* 0x040fe400078e3cff */
[----:B------:R-:W-:Y:S02]  /*0780*/  LOP3.LUT R15, R9, R8, RZ, 0x3c, !PT ;  /* 0x00000008090f7212 */ /* 0x000fe400078e3cff */
[----:B------:R-:W-:Y:S02]  /*0790*/  SHF.R.U32.HI R7, RZ, 0x1e, R0 ;  /* 0x0000001eff077819 */ /* 0x000fe40000011600 */
[C---:B------:R-:W-:Y:S02]  /*07a0*/  LOP3.LUT R0, R8.reuse, R16, RZ, 0x3c, !PT ;  /* 0x0000001008007212 */ /* 0x040fe400078e3cff */
[----:B------:R-:W1:Y:S01]  /*07b0*/  I2F.F64.S64 R14, R14 ;  /* 0x0000000e000e7312 */ /* 0x000e620000301c00 */
[----:B------:R-:W-:Y:S02]  /*07c0*/  LEA.HI R8, R8, R7, RZ, 0x1 ;  /* 0x0000000708087211 */ /* 0x000fe400078f08ff */
[----:B------:R-:W-:-:S03]  /*07d0*/  ISETP.GE.AND P1, PT, R0, RZ, PT ;  /* 0x000000ff0000720c */ /* 0x000fc60003f26270 */
[----:B------:R-:W-:-:S05]  /*07e0*/  IMAD.MOV R0, RZ, RZ, -R8 ;  /* 0x000000ffff007224 */ /* 0x000fca00078e0a08 */
[----:B------:R-:W-:Y:S01]  /*07f0*/  @!P0 MOV R8, R0 ;  /* 0x0000000000088202 */ /* 0x000fe20000000f00 */
[----:B-1----:R-:W-:-:S10]  /*0800*/  DMUL R22, R14, UR8 ;  /* 0x000000080e167c28 */ /* 0x002fd40008000000 */
[----:B------:R-:W1:Y:S02]  /*0810*/  F2F.F32.F64 R22, R22 ;  /* 0x0000001600167310 */ /* 0x000e640000301000 */
[----:B-1----:R-:W-:Y:S01]  /*0820*/  FSEL R0, -R22, R22, !P1 ;  /* 0x0000001616007208 */ /* 0x002fe20004800100 */
[----:B0-----:R-:W-:Y:S06]  /*0830*/  BRA `(.L_x_99) ;  /* 0x0000000000087947 */ /* 0x001fec0003800000 */
.L_x_100:
[----:B------:R-:W-:Y:S01]  /*0840*/  FMUL R0, RZ, R16 ;  /* 0x00000010ff007220 */ /* 0x000fe20000400000 */
[----:B------:R-:W-:-:S07]  /*0850*/  IMAD.MOV.U32 R8, RZ, RZ, RZ ;  /* 0x000000ffff087224 */ /* 0x000fce00078e00ff */
.L_x_99:
[----:B------:R-:W-:Y:S01]  /*0860*/  MOV R17, 0x37cbac00 ;  /* 0x37cbac0000117802 */ /* 0x000fe20000000f00 */
[----:B------:R-:W-:Y:S01]  /*0870*/  FMUL R7, R0, R0 ;  /* 0x0000000000077220 */ /* 0x000fe20000400000 */
[C---:B------:R-:W-:Y:S01]  /*0880*/  LOP3.LUT R12, R8.reuse, 0x1, RZ, 0xc0, !PT ;  /* 0x00000001080c7812 */ /* 0x040fe200078ec0ff */
[----:B------:R-:W-:Y:S01]  /*0890*/  IMAD.MOV.U32 R15, RZ, RZ, 0x3e2aaaa8 ;  /* 0x3e2aaaa8ff0f7424 */ /* 0x000fe200078e00ff */
[----:B------:R-:W-:Y:S01]  /*08a0*/  IADD3 R14, PT, PT, R8, 0x1, RZ ;  /* 0x00000001080e7810 */ /* 0x000fe20007ffe0ff */
[----:B------:R-:W-:Y:S01]  /*08b0*/  FFMA R9, R7, R17, -0.0013887860113754868507 ;  /* 0xbab607ed07097423 */ /* 0x000fe20000000011 */
[----:B------:R-:W-:Y:S01]  /*08c0*/  ISETP.NE.U32.AND P0, PT, R12, 0x1, PT ;  /* 0x000000010c00780c */ /* 0x000fe20003f05070 */
[----:B------:R-:W-:Y:S01]  /*08d0*/  IMAD.MOV.U32 R12, RZ, RZ, 0x3c0885e4 ;  /* 0x3c0885e4ff0c7424 */ /* 0x000fe200078e00ff */
[----:B------:R-:W-:Y:S02]  /*08e0*/  LOP3.LUT P1, RZ, R14, 0x2, RZ, 0xc0, !PT ;  /* 0x000000020eff7812 */ /* 0x000fe4000782c0ff */
[----:B------:R-:W-:-:S02]  /*08f0*/  FSEL R8, R9, -0.00019574658654164522886, P0 ;  /* 0xb94d415309087808 */ /* 0x000fc40000000000 */
[----:B------:R-:W-:Y:S02]  /*0900*/  FSEL R12, R12, 0.041666727513074874878, !P0 ;  /* 0x3d2aaabb0c0c7808 */ /* 0x000fe40004000000 */
[----:B------:R-:W-:Y:S02]  /*0910*/  FSEL R0, R0, 1, !P0 ;  /* 0x3f80000000007808 */ /* 0x000fe40004000000 */
[----:B------:R-:W-:Y:S01]  /*0920*/  FSEL R15, -R15, -0.4999999701976776123, !P0 ;  /* 0xbeffffff0f0f7808 */ /* 0x000fe20004000100 */
[C---:B------:R-:W-:Y:S01]  /*0930*/  FFMA R8, R7.reuse, R8, R12 ;  /* 0x0000000807087223 */ /* 0x040fe2000000000c */
[----:B------:R-:W-:Y:S01]  /*0940*/  FSETP.GE.AND P0, PT, |R16|, 105615, PT ;  /* 0x47ce47801000780b */ /* 0x000fe20003f06200 */
[C---:B------:R-:W-:Y:S02]  /*0950*/  FFMA R9, R7.reuse, R0, RZ ;  /* 0x0000000007097223 */ /* 0x040fe400000000ff */
[----:B------:R-:W-:-:S04]  /*0960*/  FFMA R8, R7, R8, R15 ;  /* 0x0000000807087223 */ /* 0x000fc8000000000f */
[----:B------:R-:W-:-:S04]  /*0970*/  FFMA R18, R9, R8, R0 ;  /* 0x0000000809127223 */ /* 0x000fc80000000000 */
[----:B------:R-:W-:Y:S02]  /*0980*/  @P1 FADD R18, RZ, -R18 ;  /* 0x80000012ff121221 */ /* 0x000fe40000000000 */
[----:B------:R-:W-:Y:S05]  /*0990*/  @!P0 BRA `(.L_x_102) ;  /* 0x0000000000d08947 */ /* 0x000fea0003800000 */
[----:B------:R-:W-:-:S13]  /*09a0*/  FSETP.NEU.AND P0, PT, |R16|, +INF , PT ;  /* 0x7f8000001000780b */ /* 0x000fda0003f0d200 */
[----:B------:R-:W-:Y:S05]  /*09b0*/  @!P0 BRA `(.L_x_103) ;  /* 0x0000000000c08947 */ /* 0x000fea0003800000 */
[----:B------:R-:W0:Y:S01]  /*09c0*/  LDC.64 R8, c[0x4][0x140] ;  /* 0x01005000ff087b82 */ /* 0x000e220000000a00 */
[----:B------:R-:W-:Y:S01]  /*09d0*/  SHF.L.U32 R12, R16, 0x8, RZ ;  /* 0x00000008100c7819 */ /* 0x000fe200000006ff */
[----:B------:R-:W-:Y:S02]  /*09e0*/  HFMA2 R23, -RZ, RZ, 0, 0 ;  /* 0x00000000ff177431 */ /* 0x000fe400000001ff */
[----:B------:R-:W-:Y:S02]  /*09f0*/  IMAD.MOV.U32 R0, RZ, RZ, RZ ;  /* 0x000000ffff007224 */ /* 0x000fe400078e00ff */
[----:B------:R-:W-:Y:S01]  /*0a00*/  IMAD.MOV.U32 R7, RZ, RZ, RZ ;  /* 0x000000ffff077224 */ /* 0x000fe200078e00ff */
[----:B------:R-:W-:-:S07]  /*0a10*/  LOP3.LUT R25, R12, 0x80000000, RZ, 0xfc, !PT ;  /* 0x800000000c197812 */ /* 0x000fce00078efcff */
.L_x_104:
[----:B0-----:R-:W-:-:S05]  /*0a20*/  IMAD.WIDE.U32 R20, R7, 0x4, R8 ;  /* 0x0000000407147825 */ /* 0x001fca00078e0008 */
[----:B------:R-:W2:Y:S01]  /*0a30*/  LDG.E.CONSTANT R14, desc[UR6][R20.64] ;  /* 0x00000006140e7981 */ /* 0x000ea2000c1e9900 */
[C---:B-1----:R-:W-:Y:S01]  /*0a40*/  LEA R12, R7.reuse, R1, 0x2 ;  /* 0x00000001070c7211 */ /* 0x042fe200078e10ff */
[----:B------:R-:W-:-:S05]  /*0a50*/  VIADD R7, R7, 0x1 ;  /* 0x0000000107077836 */ /* 0x000fca0000000000 */
[----:B------:R-:W-:Y:S01]  /*0a60*/  ISETP.NE.AND P0, PT, R7, 0x6, PT ;  /* 0x000000060700780c */ /* 0x000fe20003f05270 */
[----:B--2---:R-:W-:-:S03]  /*0a70*/  IMAD.WIDE.U32 R14, R14, R25, RZ ;  /* 0x000000190e0e7225 */ /* 0x004fc600078e00ff */
[----:B------:R-:W-:-:S04]  /*0a80*/  IADD3 R19, P1, PT, R14, R0, RZ ;  /* 0x000000000e137210 */ /* 0x000fc80007f3e0ff */
[----:B------:R-:W-:Y:S01]  /*0a90*/  IADD3.X R0, PT, PT, R15, R23, RZ, P1, !PT ;  /* 0x000000170f007210 */ /* 0x000fe20000ffe4ff */
[----:B------:R1:W-:Y:S04]  /*0aa0*/  STL [R12], R19 ;  /* 0x000000130c007387 */ /* 0x0003e80000100800 */
[----:B------:R-:W-:Y:S05]  /*0ab0*/  @P0 BRA `(.L_x_104) ;  /* 0xfffffffc00d80947 */ /* 0x000fea000383ffff */
[----:B-1----:R-:W-:Y:S01]  /*0ac0*/  SHF.R.U32.HI R12, RZ, 0x17, R16 ;  /* 0x00000017ff0c7819 */ /* 0x002fe20000011610 */
        /* <DEDUP_REMOVED lines=14> */
[----:B---3--:R-:W-:Y:S02]  /*0bb0*/  @P0 SHF.L.W.U32.HI R8, R9, R12, R8 ;  /* 0x0000000c09080219 */ /* 0x008fe40000010e08 */
[--C-:B------:R-:W-:Y:S02]  /*0bc0*/  SHF.R.U32.HI R20, RZ, 0x1e, R7.reuse ;  /* 0x0000001eff147819 */ /* 0x100fe40000011607 */
[C---:B------:R-:W-:Y:S02]  /*0bd0*/  SHF.L.W.U32.HI R9, R8.reuse, 0x2, R7 ;  /* 0x0000000208097819 */ /* 0x040fe40000010e07 */
[----:B------:R-:W-:Y:S02]  /*0be0*/  SHF.L.U32 R8, R8, 0x2, RZ ;  /* 0x0000000208087819 */ /* 0x000fe400000006ff */
[----:B------:R-:W-:-:S02]  /*0bf0*/  SHF.R.S32.HI R12, RZ, 0x1f, R9 ;  /* 0x0000001fff0c7819 */ /* 0x000fc40000011409 */
[C---:B------:R-:W-:Y:S02]  /*0c00*/  LEA.HI R20, R9.reuse, R20, RZ, 0x1 ;  /* 0x0000001409147211 */ /* 0x040fe400078f08ff */
[C---:B------:R-:W-:Y:S02]  /*0c10*/  LOP3.LUT R14, R12.reuse, R8, RZ, 0x3c, !PT ;  /* 0x000000080c0e7212 */ /* 0x040fe400078e3cff */
[----:B------:R-:W-:Y:S01]  /*0c20*/  LOP3.LUT R15, R12, R9, RZ, 0x3c, !PT ;  /* 0x000000090c0f7212 */ /* 0x000fe200078e3cff */
[----:B0-----:R-:W-:Y:S01]  /*0c30*/  IMAD.MOV R0, RZ, RZ, -R20 ;  /* 0x000000ffff007224 */ /* 0x001fe200078e0a14 */
[----:B------:R-:W-:-:S04]  /*0c40*/  LOP3.LUT R16, R9, R16, RZ, 0x3c, !PT ;  /* 0x0000001009107212 */ /* 0x000fc800078e3cff */
[----:B------:R-:W0:Y:S01]  /*0c50*/  I2F.F64.S64 R14, R14 ;  /* 0x0000000e000e7312 */ /* 0x000e220000301c00 */
[----:B------:R-:W-:Y:S02]  /*0c60*/  ISETP.GE.AND P0, PT, R16, RZ, PT ;  /* 0x000000ff1000720c */ /* 0x000fe40003f06270 */
[----:B------:R-:W-:Y:S01]  /*0c70*/  @!P1 MOV R20, R0 ;  /* 0x0000000000149202 */ /* 0x000fe20000000f00 */
[----:B0-----:R-:W-:-:S10]  /*0c80*/  DMUL R22, R14, UR8 ;  /* 0x000000080e167c28 */ /* 0x001fd40008000000 */
[----:B------:R-:W0:Y:S02]  /*0c90*/  F2F.F32.F64 R22, R22 ;  /* 0x0000001600167310 */ /* 0x000e240000301000 */
[----:B0-----:R-:W-:Y:S01]  /*0ca0*/  FSEL R19, -R22, R22, !P0 ;  /* 0x0000001616137208 */ /* 0x001fe20004000100 */
[----:B------:R-:W-:Y:S06]  /*0cb0*/  BRA `(.L_x_102) ;  /* 0x0000000000087947 */ /* 0x000fec0003800000 */
.L_x_103:
[----:B------:R-:W-:Y:S01]  /*0cc0*/  FMUL R19, RZ, R16 ;  /* 0x00000010ff137220 */ /* 0x000fe20000400000 */
[----:B------:R-:W-:-:S07]  /*0cd0*/  IMAD.MOV.U32 R20, RZ, RZ, RZ ;  /* 0x000000ffff147224 */ /* 0x000fce00078e00ff */
.L_x_102:
[----:B------:R-:W0:Y:S01]  /*0ce0*/  LDCU UR4, c[0x0][0x390] ;  /* 0x00007200ff0477ac */ /* 0x000e220008000800 */
[----:B------:R-:W1:Y:S01]  /*0cf0*/  LDC.64 R8, c[0x0][0x380] ;  /* 0x0000e000ff087b82 */ /* 0x000e620000000a00 */
[----:B------:R-:W-:-:S04]  /*0d00*/  IADD3 R0, PT, PT, R6, R3, RZ ;  /* 0x0000000306007210 */ /* 0x000fc80007ffe0ff */
[C---:B------:R-:W-:Y:S02]  /*0d10*/  ISETP.GE.AND P1, PT, R0.reuse, RZ, PT ;  /* 0x000000ff0000720c */ /* 0x040fe40003f26270 */
[C---:B0-----:R-:W-:Y:S02]  /*0d20*/  ISETP.GE.AND P0, PT, R0.reuse, UR4, PT ;  /* 0x0000000400007c0c */ /* 0x041fe4000bf06270 */
[----:B------:R-:W-:Y:S01]  /*0d30*/  MOV R15, 0x437c0000 ;  /* 0x437c0000000f7802 */ /* 0x000fe20000000f00 */
[----:B------:R-:W-:Y:S01]  /*0d40*/  FMUL R14, R19, R19 ;  /* 0x00000013130e7220 */ /* 0x000fe20000400000 */
[----:B------:R-:W-:Y:S01]  /*0d50*/  SEL R0, R0, UR5, !P0 ;  /* 0x0000000500007c07 */ /* 0x000fe2000c000000 */
[----:B------:R-:W0:Y:S03]  /*0d60*/  LDCU UR4, c[0x0][0x3a8] ;  /* 0x00007500ff0477ac */ /* 0x000e260008000800 */
[----:B------:R-:W-:-:S05]  /*0d70*/  SEL R7, R0, RZ, P1 ;  /* 0x000000ff00077207 */ /* 0x000fca0000800000 */
[----:B-1----:R-:W-:-:S05]  /*0d80*/  IMAD.WIDE R8, R7, 0x4, R8 ;  /* 0x0000000407087825 */ /* 0x002fca00078e0208 */
[----:B------:R1:W2:Y:S01]  /*0d90*/  LDG.E.CONSTANT R7, desc[UR6][R8.64] ;  /* 0x0000000608077981 */ /* 0x0002a2000c1e9900 */
[----:B------:R-:W-:Y:S02]  /*0da0*/  IMAD.MOV.U32 R0, RZ, RZ, 0x3bbb989d ;  /* 0x3bbb989dff007424 */ /* 0x000fe400078e00ff */
[----:B------:R-:W-:Y:S01]  /*0db0*/  FFMA R17, R14, R17, -0.0013887860113754868507 ;  /* 0xbab607ed0e117423 */ /* 0x000fe20000000011 */
[----:B------:R-:W-:Y:S01]  /*0dc0*/  LOP3.LUT P1, RZ, R20, 0x2, RZ, 0xc0, !PT ;  /* 0x0000000214ff7812 */ /* 0x000fe2000782c0ff */
[----:B------:R-:W-:-:S04]  /*0dd0*/  FFMA.SAT R0, R13, R0, 0.5 ;  /* 0x3f0000000d007423 */ /* 0x000fc80000002000 */
[----:B------:R-:W-:Y:S01]  /*0de0*/  FFMA.RM R12, R0, R15, 12582913 ;  /* 0x4b400001000c7423 */ /* 0x000fe2000000400f */
[----:B-1----:R-:W-:-:S03]  /*0df0*/  IMAD.MOV.U32 R9, RZ, RZ, 0x3d2aaabb ;  /* 0x3d2aaabbff097424 */ /* 0x002fc600078e00ff */
[C---:B------:R-:W-:Y:S01]  /*0e00*/  FADD R0, R12.reuse, -12583039 ;  /* 0xcb40007f0c007421 */ /* 0x040fe20000000000 */
[----:B------:R-:W-:-:S03]  /*0e10*/  IMAD.SHL.U32 R15, R12, 0x800000, RZ ;  /* 0x008000000c0f7824 */ /* 0x000fc600078e00ff */
[----:B------:R-:W-:Y:S01]  /*0e20*/  FFMA R16, R13, 1.4426950216293334961, -R0 ;  /* 0x3fb8aa3b0d107823 */ /* 0x000fe20000000800 */
[----:B------:R-:W-:-:S03]  /*0e30*/  LOP3.LUT R0, R20, 0x1, RZ, 0xc0, !PT ;  /* 0x0000000114007812 */ /* 0x000fc600078ec0ff */
[----:B------:R-:W-:Y:S01]  /*0e40*/  FFMA R16, R13, 1.925963033500011079e-08, R16 ;  /* 0x32a570600d107823 */ /* 0x000fe20000000010 */
[----:B------:R-:W-:Y:S02]  /*0e50*/  ISETP.NE.U32.AND P0, PT, R0, 0x1, PT ;  /* 0x000000010000780c */ /* 0x000fe40003f05070 */
[----:B------:R-:W-:Y:S02]  /*0e60*/  MOV R13, 0x3effffff ;  /* 0x3effffff000d7802 */ /* 0x000fe40000000f00 */
[----:B------:R-:W-:Y:S01]  /*0e70*/  FSEL R17, R17, -0.00019574658654164522886, !P0 ;  /* 0xb94d415311117808 */ /* 0x000fe20004000000 */
[----:B------:R-:W1:Y:S01]  /*0e80*/  MUFU.EX2 R16, R16 ;  /* 0x0000001000107308 */ /* 0x000e620000000800 */
[----:B------:R-:W-:Y:S02]  /*0e90*/  FSEL R9, R9, 0.0083327032625675201416, !P0 ;  /* 0x3c0885e409097808 */ /* 0x000fe40004000000 */
[----:B------:R-:W-:Y:S02]  /*0ea0*/  FSEL R13, -R13, -0.16666662693023681641, !P0 ;  /* 0xbe2aaaa80d0d7808 */ /* 0x000fe40004000100 */
[----:B------:R-:W-:Y:S01]  /*0eb0*/  FSEL R0, R19, 1, P0 ;  /* 0x3f80000013007808 */ /* 0x000fe20000000000 */
[----:B------:R-:W-:Y:S01]  /*0ec0*/  FFMA R9, R14, R17, R9 ;  /* 0x000000110e097223 */ /* 0x000fe20000000009 */
[----:B0-----:R-:W-:-:S03]  /*0ed0*/  ISETP.NE.AND P0, PT, R3, UR4, PT ;  /* 0x0000000403007c0c */ /* 0x001fc6000bf05270 */
[C---:B------:R-:W-:Y:S01]  /*0ee0*/  FFMA R13, R14.reuse, R9, R13 ;  /* 0x000000090e0d7223 */ /* 0x040fe2000000000d */
[----:B------:R-:W-:-:S04]  /*0ef0*/  FFMA R9, R14, R0, RZ ;  /* 0x000000000e097223 */ /* 0x000fc800000000ff */
[----:B------:R-:W-:Y:S01]  /*0f00*/  FFMA R0, R9, R13, R0 ;  /* 0x0000000d09007223 */ /* 0x000fe20000000000 */
[----:B-1----:R-:W-:-:S03]  /*0f10*/  FMUL R15, R16, R15 ;  /* 0x0000000f100f7220 */ /* 0x002fc60000400000 */
[----:B------:R-:W-:Y:S01]  /*0f20*/  @P1 FADD R0, RZ, -R0 ;  /* 0x80000000ff001221 */ /* 0x000fe20000000000 */
[----:B------:R-:W-:-:S04]  /*0f30*/  FMUL R15, R15, R2 ;  /* 0x000000020f0f7220 */ /* 0x000fc80000400000 */
[-C--:B------:R-:W-:Y:S01]  /*0f40*/  FMUL R9, R18, R15.reuse ;  /* 0x0000000f12097220 */ /* 0x080fe20000400000 */
[----:B------:R-:W-:-:S03]  /*0f50*/  FMUL R0, R0, R15 ;  /* 0x0000000f00007220 */ /* 0x000fc60000400000 */
[-C--:B--2---:R-:W-:Y:S01]  /*0f60*/  FFMA R10, R9, R7.reuse, R10 ;  /* 0x00000007090a7223 */ /* 0x084fe2000000000a */
[----:B------:R-:W-:Y:S01]  /*0f70*/  FFMA R11, R0, R7, R11 ;  /* 0x00000007000b7223 */ /* 0x000fe2000000000b */
[----:B------:R-:W-:Y:S06]  /*0f80*/  @!P0 BRA `(.L_x_91) ;  /* 0x0000002000288947 */ /* 0x000fec0003800000 */
[----:B------:R-:W-:Y:S01]  /*0f90*/  IADD3 R3, PT, PT, R3, 0x1, RZ ;  /* 0x0000000103037810 */ /* 0x000fe20007ffe0ff */
[----:B------:R-:W-:Y:S06]  /*0fa0*/  BRA `(.L_x_105) ;  /* 0xfffffff000e07947 */ /* 0x000fec000383ffff */
.L_x_93:
[C---:B------:R-:W-:Y:S02]  /*0fb0*/  ISETP.GE.U32.AND P0, PT, R17.reuse, 0x4, PT ;  /* 0x000000041100780c */ /* 0x040fe40003f06070 */
[----:B------:R-:W-:Y:S01]  /*0fc0*/  CS2R R10, SRZ ;  /* 0x00000000000a7805 */ /* 0x000fe2000001ff00 */
[----:B------:R-:W-:-:S10]  /*0fd0*/  IMAD.SHL.U32 R0, R17, 0x2, RZ ;  /* 0x0000000211007824 */ /* 0x000fd400078e00ff */
[----:B------:R-:W-:Y:S05]  /*0fe0*/  @!P0 BRA `(.L_x_106) ;  /* 0x00000004004c8947 */ /* 0x000fea0003800000 */
[----:B------:R-:W0:Y:S01]  /*0ff0*/  LDC.64 R2, c[0x0][0x380] ;  /* 0x0000e000ff027b82 */ /* 0x000e220000000a00 */
[----:B-----5:R-:W-:Y:S01]  /*1000*/  LOP3.LUT R4, R0, 0xfffffff8, RZ, 0xc0, !PT ;  /* 0xfffffff800047812 */ /* 0x020fe200078ec0ff */
[----:B------:R-:W-:Y:S01]  /*1010*/  IMAD.MOV.U32 R10, RZ, RZ, RZ ;  /* 0x000000ffff0a7224 */ /* 0x000fe200078e00ff */
[----:B------:R-:W-:Y:S02]  /*1020*/  IADD3 R7, PT, PT, -R17, 0x3, RZ ;  /* 0x0000000311077810 */ /* 0x000fe40007ffe1ff */
[----:B------:R-:W-:Y:S02]  /*1030*/  IADD3 R22, PT, PT, R6, -R17, RZ ;  /* 0x8000001106167210 */ /* 0x000fe40007ffe0ff */
[----:B------:R-:W-:-:S07]  /*1040*/  IADD3 R4, PT, PT, -R4, RZ, RZ ;  /* 0x000000ff04047210 */ /* 0x000fce0007ffe1ff */
.L_x_107:
[C---:B------:R-:W-:Y:S01]  /*1050*/  VIADD R9, R22.reuse, 0x1 ;  /* 0x0000000116097836 */ /* 0x040fe20000000000 */
[C---:B------:R-:W-:Y:S01]  /*1060*/  ISETP.GE.AND P6, PT, R22.reuse, UR10, PT ;  /* 0x0000000a16007c0c */ /* 0x040fe2000bfc6270 */
[C---:B------:R-:W-:Y:S01]  /*1070*/  VIADD R13, R22.reuse, 0x3 ;  /* 0x00000003160d7836 */ /* 0x040fe20000000000 */
[C---:B------:R-:W-:Y:S02]  /*1080*/  IADD3 R12, PT, PT, R22.reuse, 0x2, RZ ;  /* 0x00000002160c7810 */ /* 0x040fe40007ffe0ff */
[----:B------:R-:W-:Y:S02]  /*1090*/  ISETP.GE.AND P3, PT, R22, RZ, PT ;  /* 0x000000ff1600720c */ /* 0x000fe40003f66270 */
[----:B------:R-:W-:Y:S02]  /*10a0*/  ISETP.GE.AND P5, PT, R9, UR10, PT ;  /* 0x0000000a09007c0c */ /* 0x000fe4000bfa6270 */
[----:B------:R-:W-:Y:S02]  /*10b0*/  ISETP.GE.AND P4, PT, R12, UR10, PT ;  /* 0x0000000a0c007c0c */ /* 0x000fe4000bf86270 */
[----:B------:R-:W-:-:S02]  /*10c0*/  SEL R8, R22, UR5, !P6 ;  /* 0x0000000516087c07 */ /* 0x000fc4000f000000 */
[----:B------:R-:W-:Y:S02]  /*10d0*/  ISETP.GE.AND P1, PT, R9, RZ, PT ;  /* 0x000000ff0900720c */ /* 0x000fe40003f26270 */
[C---:B------:R-:W-:Y:S02]  /*10e0*/  ISETP.GE.AND P0, PT, R12.reuse, RZ, PT ;  /* 0x000000ff0c00720c */ /* 0x040fe40003f06270 */
[----:B------:R-:W-:Y:S02]  /*10f0*/  ISETP.GE.AND P2, PT, R13, UR10, PT ;  /* 0x0000000a0d007c0c */ /* 0x000fe4000bf46270 */
[----:B------:R-:W-:Y:S02]  /*1100*/  SEL R9, R9, UR5, !P5 ;  /* 0x0000000509097c07 */ /* 0x000fe4000e800000 */
[----:B------:R-:W-:Y:S02]  /*1110*/  SEL R12, R12, UR5, !P4 ;  /* 0x000000050c0c7c07 */ /* 0x000fe4000e000000 */
[----:B------:R-:W-:-:S02]  /*1120*/  SEL R19, R8, RZ, P3 ;  /* 0x000000ff08137207 */ /* 0x000fc40001800000 */
[C---:B------:R-:W-:Y:S02]  /*1130*/  ISETP.GE.AND P6, PT, R13.reuse, RZ, PT ;  /* 0x000000ff0d00720c */ /* 0x040fe40003fc6270 */
[----:B------:R-:W-:Y:S01]  /*1140*/  SEL R8, R13, UR5, !P2 ;  /* 0x000000050d087c07 */ /* 0x000fe2000d000000 */
[--C-:B0-----:R-:W-:Y:S01]  /*1150*/  IMAD.WIDE R18, R19, 0x4, R2.reuse ;  /* 0x0000000413127825 */ /* 0x101fe200078e0202 */
[----:B------:R-:W-:Y:S02]  /*1160*/  IADD3 R24, PT, PT, R22, 0x4, RZ ;  /* 0x0000000416187810 */ /* 0x000fe40007ffe0ff */
[----:B------:R-:W-:Y:S02]  /*1170*/  SEL R9, R9, RZ, P1 ;  /* 0x000000ff09097207 */ /* 0x000fe40000800000 */
[----:B------:R-:W-:Y:S01]  /*1180*/  SEL R13, R12, RZ, P0 ;  /* 0x000000ff0c0d7207 */ /* 0x000fe20000000000 */
[----:B------:R-:W-:Y:S01]  /*1190*/  VIADD R25, R22, 0x5 ;  /* 0x0000000516197836 */ /* 0x000fe20000000000 */
[----:B------:R-:W-:Y:S01]  /*11a0*/  ISETP.GE.AND P1, PT, R24, UR10, PT ;  /* 0x0000000a18007c0c */ /* 0x000fe2000bf26270 */
[--C-:B------:R-:W-:Y:S01]  /*11b0*/  IMAD.WIDE R14, R9, 0x4, R2.reuse ;  /* 0x00000004090e7825 */ /* 0x100fe200078e0202 */
[----:B------:R-:W-:Y:S01]  /*11c0*/  SEL R21, R8, RZ, P6 ;  /* 0x000000ff08157207 */ /* 0x000fe20003000000 */
[----:B------:R-:W2:Y:S01]  /*11d0*/  LDG.E.CONSTANT R16, desc[UR6][R18.64] ;  /* 0x0000000612107981 */ /* 0x000ea2000c1e9900 */
[----:B------:R-:W-:Y:S01]  /*11e0*/  ISETP.GE.AND P0, PT, R24, RZ, PT ;  /* 0x000000ff1800720c */ /* 0x000fe20003f06270 */
[--C-:B------:R-:W-:Y:S01]  /*11f0*/  IMAD.WIDE R12, R13, 0x4, R2.reuse ;  /* 0x000000040d0c7825 */ /* 0x100fe200078e0202 */
[----:B------:R-:W-:Y:S01]  /*1200*/  IADD3 R26, PT, PT, R22, 0x6, RZ ;  /* 0x00000006161a7810 */ /* 0x000fe20007ffe0ff */
[----:B------:R-:W3:Y:S01]  /*1210*/  LDG.E.CONSTANT R20, desc[UR6][R14.64] ;  /* 0x000000060e147981 */ /* 0x000ee2000c1e9900 */
[----:B------:R-:W-:Y:S01]  /*1220*/  ISETP.GE.AND P2, PT, R25, UR10, PT ;  /* 0x0000000a19007c0c */ /* 0x000fe2000bf46270 */
[----:B------:R-:W-:Y:S01]  /*1230*/  IMAD.WIDE R8, R21, 0x4, R2 ;  /* 0x0000000415087825 */ /* 0x000fe200078e0202 */
[----:B------:R-:W-:Y:S01]  /*1240*/  SEL R24, R24, UR5, !P1 ;  /* 0x0000000518187c07 */ /* 0x000fe2000c800000 */
[----:B------:R0:W4:Y:S01]  /*1250*/  LDG.E.CONSTANT R21, desc[UR6][R12.64] ;  /* 0x000000060c157981 */ /* 0x000122000c1e9900 */
[C---:B------:R-:W-:Y:S01]  /*1260*/  ISETP.GE.AND P1, PT, R25.reuse, RZ, PT ;  /* 0x000000ff1900720c */ /* 0x040fe20003f26270 */
[----:B------:R-:W-:Y:S01]  /*1270*/  VIADD R27, R22, 0x7 ;  /* 0x00000007161b7836 */ /* 0x000fe20000000000 */
[----:B------:R-:W-:Y:S01]  /*1280*/  ISETP.GE.AND P3, PT, R26, UR10, PT ;  /* 0x0000000a1a007c0c */ /* 0x000fe2000bf66270 */
[----:B------:R1:W5:Y:S01]  /*1290*/  LDG.E.CONSTANT R23, desc[UR6][R8.64] ;  /* 0x0000000608177981 */ /* 0x000362000c1e9900 */
[----:B------:R-:W-:-:S02]  /*12a0*/  SEL R25, R25, UR5, !P2 ;  /* 0x0000000519197c07 */ /* 0x000fc4000d000000 */
[----:B0-----:R-:W-:Y:S02]  /*12b0*/  SEL R13, R24, RZ, P0 ;  /* 0x000000ff180d7207 */ /* 0x001fe40000000000 */
[C---:B------:R-:W-:Y:S02]  /*12c0*/  ISETP.GE.AND P0, PT, R26.reuse, RZ, PT ;  /* 0x000000ff1a00720c */ /* 0x040fe40003f06270 */
[----:B------:R-:W-:Y:S01]  /*12d0*/  ISETP.GE.AND P2, PT, R27, UR10, PT ;  /* 0x0000000a1b007c0c */ /* 0x000fe2000bf46270 */
[--C-:B------:R-:W-:Y:S01]  /*12e0*/  IMAD.WIDE R12, R13, 0x4, R2.reuse ;  /* 0x000000040d0c7825 */ /* 0x100fe200078e0202 */
[----:B------:R-:W-:Y:S02]  /*12f0*/  SEL R26, R26, UR5, !P3 ;  /* 0x000000051a1a7c07 */ /* 0x000fe4000d800000 */
[----:B-1----:R-:W-:Y:S02]  /*1300*/  SEL R9, R25, RZ, P1 ;  /* 0x000000ff19097207 */ /* 0x002fe40000800000 */
[----:B------:R-:W-:Y:S01]  /*1310*/  ISETP.GE.AND P1, PT, R27, RZ, PT ;  /* 0x000000ff1b00720c */ /* 0x000fe20003f26270 */
[----:B------:R-:W5:Y:S01]  /*1320*/  LDG.E.CONSTANT R12, desc[UR6][R12.64] ;  /* 0x000000060c0c7981 */ /* 0x000f62000c1e9900 */
[----:B------:R-:W-:Y:S01]  /*1330*/  SEL R15, R26, RZ, P0 ;  /* 0x000000ff1a0f7207 */ /* 0x000fe20000000000 */
[----:B------:R-:W-:Y:S01]  /*1340*/  IMAD.WIDE R8, R9, 0x4, R2 ;  /* 0x0000000409087825 */ /* 0x000fe200078e0202 */
[----:B------:R-:W-:-:S03]  /*1350*/  SEL R27, R27, UR5, !P2 ;  /* 0x000000051b1b7c07 */ /* 0x000fc6000d000000 */
[--C-:B------:R-:W-:Y:S01]  /*1360*/  IMAD.WIDE R14, R15, 0x4, R2.reuse ;  /* 0x000000040f0e7825 */ /* 0x100fe200078e0202 */
[----:B------:R-:W-:Y:S01]  /*1370*/  SEL R19, R27, RZ, P1 ;  /* 0x000000ff1b137207 */ /* 0x000fe20000800000 */
[----:B------:R-:W5:Y:S04]  /*1380*/  LDG.E.CONSTANT R8, desc[UR6][R8.64] ;  /* 0x0000000608087981 */ /* 0x000f68000c1e9900 */
[----:B------:R-:W-:Y:S01]  /*1390*/  IMAD.WIDE R18, R19, 0x4, R2 ;  /* 0x0000000413127825 */ /* 0x000fe200078e0202 */
[----:B------:R-:W5:Y:S05]  /*13a0*/  LDG.E.CONSTANT R14, desc[UR6][R14.64] ;  /* 0x000000060e0e7981 */ /* 0x000f6a000c1e9900 */
[----:B------:R-:W5:Y:S01]  /*13b0*/  LDG.E.CONSTANT R18, desc[UR6][R18.64] ;  /* 0x0000000612127981 */ /* 0x000f62000c1e9900 */
[----:B------:R-:W-:-:S04]  /*13c0*/  IADD3 R4, PT, PT, R4, 0x8, RZ ;  /* 0x0000000804047810 */ /* 0x000fc80007ffe0ff */
[----:B------:R-:W-:Y:S01]  /*13d0*/  ISETP.NE.AND P0, PT, R4, RZ, PT ;  /* 0x000000ff0400720c */ /* 0x000fe20003f05270 */
[----:B------:R-:W-:Y:S01]  /*13e0*/  VIADD R7, R7, 0x8 ;  /* 0x0000000807077836 */ /* 0x000fe20000000000 */
[----:B------:R-:W-:Y:S01]  /*13f0*/  IADD3 R22, PT, PT, R22, 0x8, RZ ;  /* 0x0000000816167810 */ /* 0x000fe20007ffe0ff */
[-C--:B--2---:R-:W-:Y:S01]  /*1400*/  FFMA R25, RZ, R16.reuse, R10 ;  /* 0x00000010ff197223 */ /* 0x084fe2000000000a */
[----:B------:R-:W-:-:S03]  /*1410*/  FFMA R11, RZ, R16, R11 ;  /* 0x00000010ff0b7223 */ /* 0x000fc6000000000b */
[-C--:B---3--:R-:W-:Y:S01]  /*1420*/  FFMA R10, RZ, R20.reuse, R25 ;  /* 0x00000014ff0a7223 */ /* 0x088fe20000000019 */
[----:B------:R-:W-:-:S03]  /*1430*/  FFMA R20, RZ, R20, R11 ;  /* 0x00000014ff147223 */ /* 0x000fc6000000000b */
[-C--:B----4-:R-:W-:Y:S01]  /*1440*/  FFMA R10, RZ, R21.reuse, R10 ;  /* 0x00000015ff0a7223 */ /* 0x090fe2000000000a */
[----:B------:R-:W-:-:S03]  /*1450*/  FFMA R20, RZ, R21, R20 ;  /* 0x00000015ff147223 */ /* 0x000fc60000000014 */
[-C--:B-----5:R-:W-:Y:S01]  /*1460*/  FFMA R11, RZ, R23.reuse, R10 ;  /* 0x00000017ff0b7223 */ /* 0x0a0fe2000000000a */
[----:B------:R-:W-:-:S03]  /*1470*/  FFMA R23, RZ, R23, R20 ;  /* 0x00000017ff177223 */ /* 0x000fc60000000014 */
[-C--:B------:R-:W-:Y:S01]  /*1480*/  FFMA R11, RZ, R12.reuse, R11 ;  /* 0x0000000cff0b7223 */ /* 0x080fe2000000000b */
[----:B------:R-:W-:-:S03]  /*1490*/  FFMA R23, RZ, R12, R23 ;  /* 0x0000000cff177223 */ /* 0x000fc60000000017 */
[-C--:B------:R-:W-:Y:S01]  /*14a0*/  FFMA R11, RZ, R8.reuse, R11 ;  /* 0x00000008ff0b7223 */ /* 0x080fe2000000000b */
[----:B------:R-:W-:-:S03]  /*14b0*/  FFMA R23, RZ, R8, R23 ;  /* 0x00000008ff177223 */ /* 0x000fc60000000017 */
[-C--:B------:R-:W-:Y:S01]  /*14c0*/  FFMA R11, RZ, R14.reuse, R11 ;  /* 0x0000000eff0b7223 */ /* 0x080fe2000000000b */
[----:B------:R-:W-:-:S03]  /*14d0*/  FFMA R23, RZ, R14, R23 ;  /* 0x0000000eff177223 */ /* 0x000fc60000000017 */
[-C--:B------:R-:W-:Y:S01]  /*14e0*/  FFMA R10, RZ, R18.reuse, R11 ;  /* 0x00000012ff0a7223 */ /* 0x080fe2000000000b */
[----:B------:R-:W-:Y:S01]  /*14f0*/  FFMA R11, RZ, R18, R23 ;  /* 0x00000012ff0b7223 */ /* 0x000fe20000000017 */
[----:B------:R-:W-:Y:S06]  /*1500*/  @P0 BRA `(.L_x_107) ;  /* 0xfffffff800d00947 */ /* 0x000fec000383ffff */
[----:B------:R-:W-:-:S07]  /*1510*/  VIADD R3, R7, 0xfffffffd ;  /* 0xfffffffd07037836 */ /* 0x000fce0000000000 */
.L_x_106:
[----:B------:R-:W0:Y:S01]  /*1520*/  LDC.64 R8, c[0x0][0x380] ;  /* 0x0000e000ff087b82 */ /* 0x000e220000000a00 */
[----:B------:R-:W-:Y:S02]  /*1530*/  LOP3.LUT R0, R0, 0x6, RZ, 0xc0, !PT ;  /* 0x0000000600007812 */ /* 0x000fe400078ec0ff */
[----:B------:R-:W-:Y:S02]  /*1540*/  LOP3.LUT R17, R17, 0x1, RZ, 0xc0, !PT ;  /* 0x0000000111117812 */ /* 0x000fe400078ec0ff */
[----:B------:R-:W-:Y:S02]  /*1550*/  ISETP.GE.U32.AND P1, PT, R0, 0x3, PT ;  /* 0x000000030000780c */ /* 0x000fe40003f26070 */
[----:B------:R-:W-:-:S11]  /*1560*/  ISETP.NE.U32.AND P0, PT, R17, 0x1, PT ;  /* 0x000000011100780c */ /* 0x000fd60003f05070 */
[----:B------:R-:W-:Y:S05]  /*1570*/  @!P1 BRA `(.L_x_108) ;  /* 0x0000000000989947 */ /* 0x000fea0003800000 */
[----:B------:R-:W1:Y:S01]  /*1580*/  LDC.64 R12, c[0x0][0x380] ;  /* 0x0000e000ff0c7b82 */ /* 0x000e620000000a00 */
[----:B------:R-:W-:-:S04]  /*1590*/  IADD3 R0, PT, PT, R6, R3, RZ ;  /* 0x0000000306007210 */ /* 0x000fc80007ffe0ff */
[C---:B------:R-:W-:Y:S01]  /*15a0*/  ISETP.GE.AND P2, PT, R0.reuse, UR10, PT ;  /* 0x0000000a00007c0c */ /* 0x040fe2000bf46270 */
[C---:B------:R-:W-:Y:S01]  /*15b0*/  VIADD R2, R0.reuse, 0x1 ;  /* 0x0000000100027836 */ /* 0x040fe20000000000 */
[C---:B------:R-:W-:Y:S01]  /*15c0*/  ISETP.GE.AND P1, PT, R0.reuse, RZ, PT ;  /* 0x000000ff0000720c */ /* 0x040fe20003f26270 */
[C---:B------:R-:W-:Y:S01]  /*15d0*/  VIADD R7, R0.reuse, 0x3 ;  /* 0x0000000300077836 */ /* 0x040fe20000000000 */
[C---:B-----5:R-:W-:Y:S02]  /*15e0*/  IADD3 R4, PT, PT, R0.reuse, 0x2, RZ ;  /* 0x0000000200047810 */ /* 0x060fe40007ffe0ff */
[----:B------:R-:W-:Y:S02]  /*15f0*/  SEL R0, R0, UR5, !P2 ;  /* 0x0000000500007c07 */ /* 0x000fe4000d000000 */
[C---:B------:R-:W-:Y:S02]  /*1600*/  ISETP.GE.AND P3, PT, R2.reuse, UR10, PT ;  /* 0x0000000a02007c0c */ /* 0x040fe4000bf66270 */
[----:B------:R-:W-:-:S02]  /*1610*/  ISETP.GE.AND P2, PT, R2, RZ, PT ;  /* 0x000000ff0200720c */ /* 0x000fc40003f46270 */
[----:B------:R-:W-:Y:S02]  /*1620*/  ISETP.GE.AND P4, PT, R4, UR10, PT ;  /* 0x0000000a04007c0c */ /* 0x000fe4000bf86270 */
[----:B------:R-:W-:Y:S02]  /*1630*/  SEL R15, R0, RZ, P1 ;  /* 0x000000ff000f7207 */ /* 0x000fe40000800000 */
[----:B------:R-:W-:Y:S02]  /*1640*/  SEL R2, R2, UR5, !P3 ;  /* 0x0000000502027c07 */ /* 0x000fe4000d800000 */
[C---:B------:R-:W-:Y:S01]  /*1650*/  ISETP.GE.AND P1, PT, R4.reuse, RZ, PT ;  /* 0x000000ff0400720c */ /* 0x040fe20003f26270 */
[----:B-1----:R-:W-:Y:S01]  /*1660*/  IMAD.WIDE R14, R15, 0x4, R12 ;  /* 0x000000040f0e7825 */ /* 0x002fe200078e020c */
[----:B------:R-:W-:Y:S02]  /*1670*/  ISETP.GE.AND P3, PT, R7, UR10, PT ;  /* 0x0000000a07007c0c */ /* 0x000fe4000bf66270 */
[----:B------:R-:W-:-:S02]  /*1680*/  SEL R4, R4, UR5, !P4 ;  /* 0x0000000504047c07 */ /* 0x000fc4000e000000 */
[----:B------:R-:W-:Y:S01]  /*1690*/  SEL R17, R2, RZ, P2 ;  /* 0x000000ff02117207 */ /* 0x000fe20001000000 */
[----:B------:R-:W2:Y:S01]  /*16a0*/  LDG.E.CONSTANT R14, desc[UR6][R14.64] ;  /* 0x000000060e0e7981 */ /* 0x000ea2000c1e9900 */
[C---:B------:R-:W-:Y:S02]  /*16b0*/  ISETP.GE.AND P2, PT, R7.reuse, RZ, PT ;  /* 0x000000ff0700720c */ /* 0x040fe40003f46270 */
[----:B------:R-:W-:Y:S01]  /*16c0*/  SEL R7, R7, UR5, !P3 ;  /* 0x0000000507077c07 */ /* 0x000fe2000d800000 */
[----:B------:R-:W-:Y:S01]  /*16d0*/  IMAD.WIDE R16, R17, 0x4, R12 ;  /* 0x0000000411107825 */ /* 0x000fe200078e020c */
[----:B------:R-:W-:Y:S02]  /*16e0*/  SEL R19, R4, RZ, P1 ;  /* 0x000000ff04137207 */ /* 0x000fe40000800000 */
[----:B------:R-:W-:-:S03]  /*16f0*/  SEL R7, R7, RZ, P2 ;  /* 0x000000ff07077207 */ /* 0x000fc60001000000 */
[--C-:B------:R-:W-:Y:S01]  /*1700*/  IMAD.WIDE R18, R19, 0x4, R12.reuse ;  /* 0x0000000413127825 */ /* 0x100fe200078e020c */
[----:B------:R-:W3:Y:S03]  /*1710*/  LDG.E.CONSTANT R17, desc[UR6][R16.64] ;  /* 0x0000000610117981 */ /* 0x000ee6000c1e9900 */
[----:B------:R-:W-:Y:S02]  /*1720*/  IMAD.WIDE R12, R7, 0x4, R12 ;  /* 0x00000004070c7825 */ /* 0x000fe400078e020c */
[----:B------:R-:W4:Y:S04]  /*1730*/  LDG.E.CONSTANT R19, desc[UR6][R18.64] ;  /* 0x0000000612137981 */ /* 0x000f28000c1e9900 */
[----:B------:R-:W4:Y:S01]  /*1740*/  LDG.E.CONSTANT R13, desc[UR6][R12.64] ;  /* 0x000000060c0d7981 */ /* 0x000f22000c1e9900 */
[----:B------:R-:W-:Y:S01]  /*1750*/  IADD3 R3, PT, PT, R3, 0x4, RZ ;  /* 0x0000000403037810 */ /* 0x000fe20007ffe0ff */
[-C--:B--2---:R-:W-:Y:S01]  /*1760*/  FFMA R10, RZ, R14.reuse, R10 ;  /* 0x0000000eff0a7223 */ /* 0x084fe2000000000a */
[----:B------:R-:W-:-:S03]  /*1770*/  FFMA R11, RZ, R14, R11 ;  /* 0x0000000eff0b7223 */ /* 0x000fc6000000000b */
[-C--:B---3--:R-:W-:Y:S01]  /*1780*/  FFMA R10, RZ, R17.reuse, R10 ;  /* 0x00000011ff0a7223 */ /* 0x088fe2000000000a */
[----:B------:R-:W-:-:S03]  /*1790*/  FFMA R11, RZ, R17, R11 ;  /* 0x00000011ff0b7223 */ /* 0x000fc6000000000b */
[-C--:B----4-:R-:W-:Y:S01]  /*17a0*/  FFMA R10, RZ, R19.reuse, R10 ;  /* 0x00000013ff0a7223 */ /* 0x090fe2000000000a */
[----:B------:R-:W-:-:S03]  /*17b0*/  FFMA R11, RZ, R19, R11 ;  /* 0x00000013ff0b7223 */ /* 0x000fc6000000000b */
[-C--:B------:R-:W-:Y:S01]  /*17c0*/  FFMA R10, RZ, R13.reuse, R10 ;  /* 0x0000000dff0a7223 */ /* 0x080fe2000000000a */
[----:B------:R-:W-:-:S07]  /*17d0*/  FFMA R11, RZ, R13, R11 ;  /* 0x0000000dff0b7223 */ /* 0x000fce000000000b */
.L_x_108:
[----:B------:R-:W-:Y:S02]  /*17e0*/  @!P0 IMAD.IADD R0, R6, 0x1, R3 ;  /* 0x0000000106008824 */ /* 0x000fe400078e0203 */
[----:B------:R-:W-:-:S03]  /*17f0*/  @!P0 VIADD R3, R3, 0x2 ;  /* 0x0000000203038836 */ /* 0x000fc60000000000 */
[C---:B------:R-:W-:Y:S02]  /*1800*/  @!P0 ISETP.GE.AND P2, PT, R0.reuse, UR10, PT ;  /* 0x0000000a00008c0c */ /* 0x040fe4000bf46270 */
[C---:B------:R-:W-:Y:S02]  /*1810*/  @!P0 IADD3 R2, PT, PT, R0.reuse, 0x1, RZ ;  /* 0x0000000100028810 */ /* 0x040fe40007ffe0ff */
[C---:B------:R-:W-:Y:S02]  /*1820*/  @!P0 ISETP.GE.AND P1, PT, R0.reuse, RZ, PT ;  /* 0x000000ff0000820c */ /* 0x040fe40003f26270 */
[----:B------:R-:W-:Y:S02]  /*1830*/  @!P0 SEL R0, R0, UR5, !P2 ;  /* 0x0000000500008c07 */ /* 0x000fe4000d000000 */
[----:B------:R-:W-:Y:S02]  /*1840*/  @!P0 ISETP.GE.AND P2, PT, R2, UR10, PT ;  /* 0x0000000a02008c0c */ /* 0x000fe4000bf46270 */
[----:B------:R-:W-:-:S02]  /*1850*/  IADD3 R3, PT, PT, R6, R3, RZ ;  /* 0x0000000306037210 */ /* 0x000fc40007ffe0ff */
[C---:B------:R-:W-:Y:S02]  /*1860*/  @!P0 ISETP.GE.AND P3, PT, R2.reuse, RZ, PT ;  /* 0x000000ff0200820c */ /* 0x040fe40003f66270 */
[----:B------:R-:W-:Y:S02]  /*1870*/  @!P0 SEL R2, R2, UR5, !P2 ;  /* 0x0000000502028c07 */ /* 0x000fe4000d000000 */
[----:B------:R-:W-:Y:S02]  /*1880*/  @!P0 SEL R7, R0, RZ, P1 ;  /* 0x000000ff00078207 */ /* 0x000fe40000800000 */
[C---:B------:R-:W-:Y:S02]  /*1890*/  ISETP.GE.AND P2, PT, R3.reuse, UR10, PT ;  /* 0x0000000a03007c0c */ /* 0x040fe4000bf46270 */
[----:B------:R-:W-:Y:S02]  /*18a0*/  ISETP.GE.AND P1, PT, R3, RZ, PT ;  /* 0x000000ff0300720c */ /* 0x000fe40003f26270 */
[----:B------:R-:W-:-:S02]  /*18b0*/  @!P0 SEL R13, R2, RZ, P3 ;  /* 0x000000ff020d8207 */ /* 0x000fc40001800000 */
[----:B------:R-:W-:Y:S01]  /*18c0*/  SEL R0, R3, UR5, !P2 ;  /* 0x0000000503007c07 */ /* 0x000fe2000d000000 */
[----:B0-----:R-:W-:-:S03]  /*18d0*/  @!P0 IMAD.WIDE R2, R7, 0x4, R8 ;  /* 0x0000000407028825 */ /* 0x001fc600078e0208 */
[----:B------:R-:W-:Y:S01]  /*18e0*/  SEL R7, R0, RZ, P1 ;  /* 0x000000ff00077207 */ /* 0x000fe20000800000 */
[--C-:B------:R-:W-:Y:S02]  /*18f0*/  @!P0 IMAD.WIDE R12, R13, 0x4, R8.reuse ;  /* 0x000000040d0c8825 */ /* 0x100fe400078e0208 */
[----:B------:R-:W2:Y:S02]  /*1900*/  @!P0 LDG.E.CONSTANT R2, desc[UR6][R2.64] ;  /* 0x0000000602028981 */ /* 0x000ea4000c1e9900 */
[----:B------:R-:W-:Y:S02]  /*1910*/  IMAD.WIDE R8, R7, 0x4, R8 ;  /* 0x0000000407087825 */ /* 0x000fe400078e0208 */
[----:B------:R-:W3:Y:S04]  /*1920*/  @!P0 LDG.E.CONSTANT R13, desc[UR6][R12.64] ;  /* 0x000000060c0d8981 */ /* 0x000ee8000c1e9900 */
[----:B------:R-:W4:Y:S01]  /*1930*/  LDG.E.CONSTANT R9, desc[UR6][R8.64] ;  /* 0x0000000608097981 */ /* 0x000f22000c1e9900 */
[-C--:B--2---:R-:W-:Y:S01]  /*1940*/  @!P0 FFMA R0, RZ, R2.reuse, R10 ;  /* 0x00000002ff008223 */ /* 0x084fe2000000000a */
[----:B-----5:R-:W-:-:S03]  /*1950*/  @!P0 FFMA R4, RZ, R2, R11 ;  /* 0x00000002ff048223 */ /* 0x020fc6000000000b */
[-C--:B---3--:R-:W-:Y:S01]  /*1960*/  @!P0 FFMA R10, RZ, R13.reuse, R0 ;  /* 0x0000000dff0a8223 */ /* 0x088fe20000000000 */
[----:B------:R-:W-:-:S03]  /*1970*/  @!P0 FFMA R11, RZ, R13, R4 ;  /* 0x0000000dff0b8223 */ /* 0x000fc60000000004 */
[-C--:B----4-:R-:W-:Y:S01]  /*1980*/  FFMA R10, RZ, R9.reuse, R10 ;  /* 0x00000009ff0a7223 */ /* 0x090fe2000000000a */
[----:B------:R-:W-:Y:S01]  /*1990*/  FFMA R11, RZ, R9, R11 ;  /* 0x00000009ff0b7223 */ /* 0x000fe2000000000b */
[----:B------:R-:W-:Y:S06]  /*19a0*/  BRA `(.L_x_91) ;  /* 0x0000001400a07947 */ /* 0x000fec0003800000 */
.L_x_92:
[----:B------:R-:W-:Y:S01]  /*19b0*/  ISETP.GE.U32.AND P0, PT, R17, 0x2, PT ;  /* 0x000000021100780c */ /* 0x000fe20003f06070 */
[----:B------:R-:W-:Y:S02]  /*19c0*/  HFMA2 R2, -RZ, RZ, 0, 0 ;  /* 0x00000000ff027431 */ /* 0x000fe400000001ff */
[----:B------:R-:W-:-:S10]  /*19d0*/  IMAD.MOV.U32 R20, RZ, RZ, RZ ;  /* 0x000000ffff147224 */ /* 0x000fd400078e00ff */
[----:B------:R-:W-:Y:S05]  /*19e0*/  @!P0 BRA `(.L_x_109) ;  /* 0x0000000800f08947 */ /* 0x000fea0003800000 */
[----:B-----5:R-:W-:Y:S01]  /*19f0*/  VIADD R0, R4, 0xf3000000 ;  /* 0xf300000004007836 */ /* 0x020fe20000000000 */
[----:B------:R0:W1:Y:S04]  /*1a00*/  MUFU.RSQ R7, R4 ;  /* 0x0000000400077308 */ /* 0x0000680000001400 */
[----:B------:R-:W-:-:S13]  /*1a10*/  ISETP.GT.U32.AND P0, PT, R0, 0x727fffff, PT ;  /* 0x727fffff0000780c */ /* 0x000fda0003f04070 */
[----:B01----:R-:W-:Y:S05]  /*1a20*/  @!P0 BRA `(.L_x_110) ;  /* 0x00000000000c8947 */ /* 0x003fea0003800000 */
[----:B------:R-:W-:-:S07]  /*1a30*/  MOV R14, 0x1a50 ;  /* 0x00001a50000e7802 */ /* 0x000fce0000000f00 */
[----:B------:R-:W-:Y:S05]  /*1a40*/  CALL.REL.NOINC `($__internal_6_$__cuda_sm20_sqrt_rn_f32_slowpath) ;  /* 0x00000018005c7944 */ /* 0x000fea0003c00000 */
[----:B------:R-:W-:Y:S05]  /*1a50*/  BRA `(.L_x_111) ;  /* 0x0000000000107947 */ /* 0x000fea0003800000 */
.L_x_110:
[----:B------:R-:W-:Y:S01]  /*1a60*/  FMUL.FTZ R9, R4, R7 ;  /* 0x0000000704097220 */ /* 0x000fe20000410000 */
[----:B------:R-:W-:-:S03]  /*1a70*/  FMUL.FTZ R7, R7, 0.5 ;  /* 0x3f00000007077820 */ /* 0x000fc60000410000 */
[----:B------:R-:W-:-:S04]  /*1a80*/  FFMA R0, -R9, R9, R4 ;  /* 0x0000000909007223 */ /* 0x000fc80000000104 */
[----:B------:R-:W-:-:S07]  /*1a90*/  FFMA R0, R0, R7, R9 ;  /* 0x0000000700007223 */ /* 0x000fce0000000009 */
.L_x_111:
        /* <DEDUP_REMOVED lines=8> */
.L_x_112:
[----:B------:R-:W0:Y:S02]  /*1b20*/  MUFU.RCP R7, R0 ;  /* 0x0000000000077308 */ /* 0x000e240000001000 */
[----:B0-----:R-:W-:-:S04]  /*1b30*/  FFMA R8, R7, R0, -1 ;  /* 0xbf80000007087423 */ /* 0x001fc80000000000 */
[----:B------:R-:W-:-:S04]  /*1b40*/  FADD.FTZ R8, -R8, -RZ ;  /* 0x800000ff08087221 */ /* 0x000fc80000010100 */
[----:B------:R-:W-:-:S07]  /*1b50*/  FFMA R18, R7, R8, R7 ;  /* 0x0000000807127223 */ /* 0x000fce0000000007 */
.L_x_113:
[----:B------:R-:W0:Y:S01]  /*1b60*/  LDC R17, c[0x0][0x3a8] ;  /* 0x0000ea00ff117b82 */ /* 0x000e220000000800 */
[----:B------:R-:W1:Y:S01]  /*1b70*/  LDCU UR4, c[0x0][0x3a8] ;  /* 0x00007500ff0477ac */ /* 0x000e620008000800 */
[----:B------:R-:W-:Y:S01]  /*1b80*/  MOV R20, RZ ;  /* 0x000000ff00147202 */ /* 0x000fe20000000f00 */
[----:B------:R-:W2:Y:S05]  /*1b90*/  LDCU UR8, c[0x0][0x390] ;  /* 0x00007200ff0877ac */ /* 0x000eaa0008000800 */
[----:B------:R-:W3:Y:S01]  /*1ba0*/  LDC.64 R10, c[0x0][0x380] ;  /* 0x0000e000ff0a7b82 */ /* 0x000ee20000000a00 */
[----:B-1----:R-:W-:-:S04]  /*1bb0*/  USHF.L.U32 UR4, UR4, 0x1, URZ ;  /* 0x0000000104047899 */ /* 0x002fc800080006ff */
[----:B--2---:R-:W-:-:S12]  /*1bc0*/  ULOP3.LUT UR4, UR4, 0xfffffffc, URZ, 0xc0, !UPT ;  /* 0xfffffffc04047892 */ /* 0x004fd8000f8ec0ff */
.L_x_118:
[----:B------:R-:W1:Y:S01]  /*1bd0*/  MUFU.RCP R7, R4 ;  /* 0x0000000400077308 */ /* 0x000e620000001000 */
[----:B------:R-:W-:Y:S01]  /*1be0*/  I2FP.F32.S32 R0, R3 ;  /* 0x0000000300007245 */ /* 0x000fe20000201400 */
[----:B------:R-:W-:-:S04]  /*1bf0*/  IMAD.IADD R19, R6, 0x1, R3 ;  /* 0x0000000106137824 */ /* 0x000fc800078e0203 */
[----:B------:R-:W-:Y:S01]  /*1c00*/  FMUL R9, R0, 0.5 ;  /* 0x3f00000000097820 */ /* 0x000fe20000400000 */
[C---:B------:R-:W-:Y:S02]  /*1c10*/  ISETP.GE.AND P2, PT, R19.reuse, UR8, PT ;  /* 0x0000000813007c0c */ /* 0x040fe4000bf46270 */
[C---:B------:R-:W-:Y:S01]  /*1c20*/  ISETP.GE.AND P1, PT, R19.reuse, RZ, PT ;  /* 0x000000ff1300720c */ /* 0x040fe20003f26270 */
[----:B------:R-:W2:Y:S01]  /*1c30*/  FCHK P0, R9, R4 ;  /* 0x0000000409007302 */ /* 0x000ea20000000000 */
[----:B------:R-:W-:-:S04]  /*1c40*/  SEL R21, R19, UR5, !P2 ;  /* 0x0000000513157c07 */ /* 0x000fc8000d000000 */
[----:B------:R-:W-:Y:S01]  /*1c50*/  SEL R21, R21, RZ, P1 ;  /* 0x000000ff15157207 */ /* 0x000fe20000800000 */
[----:B-1----:R-:W-:-:S04]  /*1c60*/  FFMA R8, -R4, R7, 1 ;  /* 0x3f80000004087423 */ /* 0x002fc80000000107 */
[----:B------:R-:W-:-:S04]  /*1c70*/  FFMA R0, R7, R8, R7 ;  /* 0x0000000807007223 */ /* 0x000fc80000000007 */
[----:B------:R-:W-:-:S04]  /*1c80*/  FFMA R7, R0, R9, RZ ;  /* 0x0000000900077223 */ /* 0x000fc800000000ff */
[----:B------:R-:W-:-:S04]  /*1c90*/  FFMA R8, -R4, R7, R9 ;  /* 0x0000000704087223 */ /* 0x000fc80000000109 */
[----:B------:R-:W-:Y:S01]  /*1ca0*/  FFMA R8, R0, R8, R7 ;  /* 0x0000000800087223 */ /* 0x000fe20000000007 */
[----:B--2---:R-:W-:Y:S06]  /*1cb0*/  @!P0 BRA `(.L_x_114) ;  /* 0x0000000000108947 */ /* 0x004fec0003800000 */
[----:B------:R-:W-:Y:S02]  /*1cc0*/  MOV R0, R9 ;  /* 0x0000000900007202 */ /* 0x000fe40000000f00 */
[----:B------:R-:W-:-:S07]  /*1cd0*/  MOV R8, 0x1cf0 ;  /* 0x00001cf000087802 */ /* 0x000fce0000000f00 */
[----:B0--3--:R-:W-:Y:S05]  /*1ce0*/  CALL.REL.NOINC `($__internal_7_$__cuda_sm3x_div_rn_noftz_f32_slowpath) ;  /* 0x0000001800107944 */ /* 0x009fea0003c00000 */
[----:B------:R-:W-:-:S07]  /*1cf0*/  IMAD.MOV.U32 R8, RZ, RZ, R0 ;  /* 0x000000ffff087224 */ /* 0x000fce00078e0000 */
.L_x_114:
[----:B---3--:R-:W-:-:S05]  /*1d00*/  IMAD.WIDE R12, R21, 0x4, R10 ;  /* 0x00000004150c7825 */ /* 0x008fca00078e020a */
[----:B------:R1:W2:Y:S01]  /*1d10*/  LDG.E.CONSTANT R7, desc[UR6][R12.64] ;  /* 0x000000060c077981 */ /* 0x0002a2000c1e9900 */
[----:B------:R-:W-:Y:S02]  /*1d20*/  HFMA2 R0, -RZ, RZ, 0.96630859375, -0.0022525787353515625 ;  /* 0x3bbb989dff007431 */ /* 0x000fe400000001ff */
[----:B------:R-:W-:Y:S01]  /*1d30*/  FMUL R9, R8, -0.5 ;  /* 0xbf00000008097820 */ /* 0x000fe20000400000 */
[----:B------:R-:W-:-:S03]  /*1d40*/  IMAD.MOV.U32 R15, RZ, RZ, 0x437c0000 ;  /* 0x437c0000ff0f7424 */ /* 0x000fc600078e00ff */
[-C--:B------:R-:W-:Y:S01]  /*1d50*/  FMUL R9, R9, R8.reuse ;  /* 0x0000000809097220 */ /* 0x080fe20000400000 */
[----:B------:R-:W-:Y:S01]  /*1d60*/  FFMA R8, -R8, R8, 1 ;  /* 0x3f80000008087423 */ /* 0x000fe20000000108 */
[----:B-1----:R-:W-:Y:S02]  /*1d70*/  IADD3 R12, PT, PT, R3, 0x1, RZ ;  /* 0x00000001030c7810 */ /* 0x002fe40007ffe0ff */
[----:B------:R-:W-:Y:S02]  /*1d80*/  FFMA.SAT R0, R9, R0, 0.5 ;  /* 0x3f00000009007423 */ /* 0x000fe40000002000 */
[----:B------:R-:W-:Y:S02]  /*1d90*/  I2FP.F32.S32 R12, R12 ;  /* 0x0000000c000c7245 */ /* 0x000fe40000201400 */
[----:B------:R-:W-:Y:S02]  /*1da0*/  FFMA.RM R0, R0, R15, 12582913 ;  /* 0x4b40000100007423 */ /* 0x000fe4000000400f */
[----:B------:R-:W1:Y:S02]  /*1db0*/  MUFU.RCP R15, R4 ;  /* 0x00000004000f7308 */ /* 0x000e640000001000 */
[----:B------:R-:W-:-:S04]  /*1dc0*/  FADD R14, R0, -12583039 ;  /* 0xcb40007f000e7421 */ /* 0x000fc80000000000 */
[----:B------:R-:W-:-:S04]  /*1dd0*/  FFMA R14, R9, 1.4426950216293334961, -R14 ;  /* 0x3fb8aa3b090e7823 */ /* 0x000fc8000000080e */
[----:B------:R-:W-:Y:S01]  /*1de0*/  FFMA R14, R9, 1.925963033500011079e-08, R14 ;  /* 0x32a57060090e7823 */ /* 0x000fe2000000000e */
[----:B------:R-:W-:-:S05]  /*1df0*/  IMAD.SHL.U32 R9, R0, 0x800000, RZ ;  /* 0x0080000000097824 */ /* 0x000fca00078e00ff */
[----:B------:R-:W3:Y:S01]  /*1e00*/  MUFU.EX2 R14, R14 ;  /* 0x0000000e000e7308 */ /* 0x000ee20000000800 */
[----:B-1----:R-:W-:-:S04]  /*1e10*/  FFMA R16, -R4, R15, 1 ;  /* 0x3f80000004107423 */ /* 0x002fc8000000010f */
[----:B------:R-:W-:Y:S01]  /*1e20*/  FFMA R0, R15, R16, R15 ;  /* 0x000000100f007223 */ /* 0x000fe2000000000f */
[----:B------:R-:W-:Y:S01]  /*1e30*/  FMUL R15, R12, 0.5 ;  /* 0x3f0000000c0f7820 */ /* 0x000fe20000400000 */
[----:B------:R-:W-:-:S03]  /*1e40*/  IADD3 R12, PT, PT, R19, 0x1, RZ ;  /* 0x00000001130c7810 */ /* 0x000fc60007ffe0ff */
[----:B------:R-:W1:Y:S01]  /*1e50*/  FCHK P0, R15, R4 ;  /* 0x000000040f007302 */ /* 0x000e620000000000 */
[----:B------:R-:W-:Y:S01]  /*1e60*/  FFMA R13, R0, R15, RZ ;  /* 0x0000000f000d7223 */ /* 0x000fe200000000ff */
[C---:B------:R-:W-:Y:S02]  /*1e70*/  ISETP.GE.AND P2, PT, R12.reuse, UR8, PT ;  /* 0x000000080c007c0c */ /* 0x040fe4000bf46270 */
[C---:B------:R-:W-:Y:S02]  /*1e80*/  ISETP.GE.AND P1, PT, R12.reuse, RZ, PT ;  /* 0x000000ff0c00720c */ /* 0x040fe40003f26270 */
[----:B------:R-:W-:Y:S01]  /*1e90*/  SEL R21, R12, UR5, !P2 ;  /* 0x000000050c157c07 */ /* 0x000fe2000d000000 */
[----:B---3--:R-:W-:-:S03]  /*1ea0*/  FMUL R9, R9, R14 ;  /* 0x0000000e09097220 */ /* 0x008fc60000400000 */
[----:B------:R-:W-:Y:S01]  /*1eb0*/  SEL R21, R21, RZ, P1 ;  /* 0x000000ff15157207 */ /* 0x000fe20000800000 */
[----:B------:R-:W-:Y:S01]  /*1ec0*/  FMUL R9, R8, R9 ;  /* 0x0000000908097220 */ /* 0x000fe20000400000 */
[----:B------:R-:W-:-:S03]  /*1ed0*/  FFMA R8, -R4, R13, R15 ;  /* 0x0000000d04087223 */ /* 0x000fc6000000010f */
[----:B------:R-:W-:Y:S01]  /*1ee0*/  FMUL R9, R9, R18 ;  /* 0x0000001209097220 */ /* 0x000fe20000400000 */
[----:B------:R-:W-:Y:S01]  /*1ef0*/  FFMA R8, R0, R8, R13 ;  /* 0x0000000800087223 */ /* 0x000fe2000000000d */
[-C--:B--2---:R-:W-:Y:S02]  /*1f00*/  FFMA R2, RZ, R7.reuse, R2 ;  /* 0x00000007ff027223 */ /* 0x084fe40000000002 */
[----:B------:R-:W-:Y:S01]  /*1f10*/  FFMA R20, R9, R7, R20 ;  /* 0x0000000709147223 */ /* 0x000fe20000000014 */
[----:B-1----:R-:W-:Y:S06]  /*1f20*/  @!P0 BRA `(.L_x_115) ;  /* 0x0000000000108947 */ /* 0x002fec0003800000 */
[----:B------:R-:W-:Y:S01]  /*1f30*/  IMAD.MOV.U32 R0, RZ, RZ, R15 ;  /* 0x000000ffff007224 */ /* 0x000fe200078e000f */
[----:B------:R-:W-:-:S07]  /*1f40*/  MOV R8, 0x1f60 ;  /* 0x00001f6000087802 */ /* 0x000fce0000000f00 */
[----:B0-----:R-:W-:Y:S05]  /*1f50*/  CALL.REL.NOINC `($__internal_7_$__cuda_sm3x_div_rn_noftz_f32_slowpath) ;  /* 0x0000001400747944 */ /* 0x001fea0003c00000 */
[----:B------:R-:W-:-:S07]  /*1f60*/  MOV R8, R0 ;  /* 0x0000000000087202 */ /* 0x000fce0000000f00 */
.L_x_115:
[----:B------:R-:W-:-:S05]  /*1f70*/  IMAD.WIDE R12, R21, 0x4, R10 ;  /* 0x00000004150c7825 */ /* 0x000fca00078e020a */
[----:B------:R1:W2:Y:S01]  /*1f80*/  LDG.E.CONSTANT R7, desc[UR6][R12.64] ;  /* 0x000000060c077981 */ /* 0x0002a2000c1e9900 */
[C---:B------:R-:W-:Y:S01]  /*1f90*/  FMUL R9, R8.reuse, -0.5 ;  /* 0xbf00000008097820 */ /* 0x040fe20000400000 */
[----:B------:R-:W-:Y:S01]  /*1fa0*/  IMAD.MOV.U32 R0, RZ, RZ, 0x3bbb989d ;  /* 0x3bbb989dff007424 */ /* 0x000fe200078e00ff */
[----:B------:R-:W-:Y:S02]  /*1fb0*/  MOV R15, 0x437c0000 ;  /* 0x437c0000000f7802 */ /* 0x000fe40000000f00 */
[-C--:B------:R-:W-:Y:S01]  /*1fc0*/  FMUL R9, R9, R8.reuse ;  /* 0x0000000809097220 */ /* 0x080fe20000400000 */
[----:B------:R-:W-:-:S03]  /*1fd0*/  FFMA R8, -R8, R8, 1 ;  /* 0x3f80000008087423 */ /* 0x000fc60000000108 */
[----:B------:R-:W-:Y:S01]  /*1fe0*/  FFMA.SAT R0, R9, R0, 0.5 ;  /* 0x3f00000009007423 */ /* 0x000fe20000002000 */
[----:B-1----:R-:W-:-:S03]  /*1ff0*/  VIADD R12, R3, 0x2 ;  /* 0x00000002030c7836 */ /* 0x002fc60000000000 */
[----:B------:R-:W-:Y:S02]  /*2000*/  FFMA.RM R0, R0, R15, 12582913 ;  /* 0x4b40000100007423 */ /* 0x000fe4000000400f */
[----:B------:R-:W1:Y:S01]  /*2010*/  MUFU.RCP R15, R4 ;  /* 0x00000004000f7308 */ /* 0x000e620000001000 */
[----:B------:R-:W-:Y:S01]  /*2020*/  I2FP.F32.S32 R12, R12 ;  /* 0x0000000c000c7245 */ /* 0x000fe20000201400 */
[----:B------:R-:W-:-:S04]  /*2030*/  FADD R14, R0, -12583039 ;  /* 0xcb40007f000e7421 */ /* 0x000fc80000000000 */
[----:B------:R-:W-:-:S04]  /*2040*/  FFMA R14, R9, 1.4426950216293334961, -R14 ;  /* 0x3fb8aa3b090e7823 */ /* 0x000fc8000000080e */
[----:B------:R-:W-:Y:S01]  /*2050*/  FFMA R14, R9, 1.925963033500011079e-08, R14 ;  /* 0x32a57060090e7823 */ /* 0x000fe2000000000e */
[----:B------:R-:W-:-:S05]  /*2060*/  SHF.L.U32 R9, R0, 0x17, RZ ;  /* 0x0000001700097819 */ /* 0x000fca00000006ff */
[----:B------:R-:W3:Y:S01]  /*2070*/  MUFU.EX2 R14, R14 ;  /* 0x0000000e000e7308 */ /* 0x000ee20000000800 */
[----:B-1----:R-:W-:-:S04]  /*2080*/  FFMA R16, -R4, R15, 1 ;  /* 0x3f80000004107423 */ /* 0x002fc8000000010f */
[----:B------:R-:W-:Y:S01]  /*2090*/  FFMA R0, R15, R16, R15 ;  /* 0x000000100f007223 */ /* 0x000fe2000000000f */
[----:B------:R-:W-:Y:S01]  /*20a0*/  FMUL R15, R12, 0.5 ;  /* 0x3f0000000c0f7820 */ /* 0x000fe20000400000 */
[----:B------:R-:W-:-:S03]  /*20b0*/  VIADD R12, R19, 0x2 ;  /* 0x00000002130c7836 */ /* 0x000fc60000000000 */
        /* <DEDUP_REMOVED lines=14> */
[----:B------:R-:W-:Y:S02]  /*21a0*/  MOV R0, R15 ;  /* 0x0000000f00007202 */ /* 0x000fe40000000f00 */
[----:B------:R-:W-:-:S07]  /*21b0*/  MOV R8, 0x21d0 ;  /* 0x000021d000087802 */ /* 0x000fce0000000f00 */
[----:B0-----:R-:W-:Y:S05]  /*21c0*/  CALL.REL.NOINC `($__internal_7_$__cuda_sm3x_div_rn_noftz_f32_slowpath) ;  /* 0x0000001000d87944 */ /* 0x001fea0003c00000 */
[----:B------:R-:W-:-:S07]  /*21d0*/  IMAD.MOV.U32 R8, RZ, RZ, R0 ;  /* 0x000000ffff087224 */ /* 0x000fce00078e0000 */
.L_x_116:
[----:B------:R-:W-:-:S05]  /*21e0*/  IMAD.WIDE R12, R21, 0x4, R10 ;  /* 0x00000004150c7825 */ /* 0x000fca00078e020a */
[----:B------:R1:W2:Y:S01]  /*21f0*/  LDG.E.CONSTANT R7, desc[UR6][R12.64] ;  /* 0x000000060c077981 */ /* 0x0002a2000c1e9900 */
[----:B------:R-:W-:Y:S02]  /*2200*/  HFMA2 R0, -RZ, RZ, 0.96630859375, -0.0022525787353515625 ;  /* 0x3bbb989dff007431 */ /* 0x000fe400000001ff */
[C---:B------:R-:W-:Y:S01]  /*2210*/  FMUL R9, R8.reuse, -0.5 ;  /* 0xbf00000008097820 */ /* 0x040fe20000400000 */
[----:B------:R-:W-:Y:S01]  /*2220*/  IMAD.MOV.U32 R15, RZ, RZ, 0x437c0000 ;  /* 0x437c0000ff0f7424 */ /* 0x000fe200078e00ff */
[----:B------:R-:W-:Y:S02]  /*2230*/  IADD3 R19, PT, PT, R19, 0x3, RZ ;  /* 0x0000000313137810 */ /* 0x000fe40007ffe0ff */
[-C--:B------:R-:W-:Y:S01]  /*2240*/  FMUL R9, R9, R8.reuse ;  /* 0x0000000809097220 */ /* 0x080fe20000400000 */
[----:B------:R-:W-:Y:S01]  /*2250*/  FFMA R8, -R8, R8, 1 ;  /* 0x3f80000008087423 */ /* 0x000fe20000000108 */
[----:B------:R-:W-:Y:S02]  /*2260*/  ISETP.GE.AND P2, PT, R19, UR8, PT ;  /* 0x0000000813007c0c */ /* 0x000fe4000bf46270 */
[----:B-1----:R-:W-:Y:S01]  /*2270*/  IADD3 R12, PT, PT, R3, 0x3, RZ ;  /* 0x00000003030c7810 */ /* 0x002fe20007ffe0ff */
[----:B------:R-:W-:Y:S01]  /*2280*/  FFMA.SAT R0, R9, R0, 0.5 ;  /* 0x3f00000009007423 */ /* 0x000fe20000002000 */
[----:B------:R-:W-:-:S02]  /*2290*/  ISETP.GE.AND P1, PT, R19, RZ, PT ;  /* 0x000000ff1300720c */ /* 0x000fc40003f26270 */
[----:B------:R-:W-:Y:S01]  /*22a0*/  I2FP.F32.S32 R12, R12 ;  /* 0x0000000c000c7245 */ /* 0x000fe20000201400 */
[----:B------:R-:W-:Y:S01]  /*22b0*/  FFMA.RM R0, R0, R15, 12582913 ;  /* 0x4b40000100007423 */ /* 0x000fe2000000400f */
[----:B------:R-:W-:Y:S01]  /*22c0*/  SEL R19, R19, UR5, !P2 ;  /* 0x0000000513137c07 */ /* 0x000fe2000d000000 */
[----:B------:R-:W1:Y:S02]  /*22d0*/  MUFU.RCP R15, R4 ;  /* 0x00000004000f7308 */ /* 0x000e640000001000 */
[----:B------:R-:W-:Y:S01]  /*22e0*/  FADD R14, R0, -12583039 ;  /* 0xcb40007f000e7421 */ /* 0x000fe20000000000 */
[----:B------:R-:W-:-:S03]  /*22f0*/  SEL R19, R19, RZ, P1 ;  /* 0x000000ff13137207 */ /* 0x000fc60000800000 */
[----:B------:R-:W-:-:S04]  /*2300*/  FFMA R14, R9, 1.4426950216293334961, -R14 ;  /* 0x3fb8aa3b090e7823 */ /* 0x000fc8000000080e */
[----:B------:R-:W-:Y:S01]  /*2310*/  FFMA R14, R9, 1.925963033500011079e-08, R14 ;  /* 0x32a57060090e7823 */ /* 0x000fe2000000000e */
[----:B------:R-:W-:-:S05]  /*2320*/  IMAD.SHL.U32 R9, R0, 0x800000, RZ ;  /* 0x0080000000097824 */ /* 0x000fca00078e00ff */
[----:B------:R-:W3:Y:S01]  /*2330*/  MUFU.EX2 R14, R14 ;  /* 0x0000000e000e7308 */ /* 0x000ee20000000800 */
[----:B-1----:R-:W-:-:S04]  /*2340*/  FFMA R16, -R4, R15, 1 ;  /* 0x3f80000004107423 */ /* 0x002fc8000000010f */
[----:B------:R-:W-:Y:S01]  /*2350*/  FFMA R0, R15, R16, R15 ;  /* 0x000000100f007223 */ /* 0x000fe2000000000f */
[----:B------:R-:W-:-:S04]  /*2360*/  FMUL R15, R12, 0.5 ;  /* 0x3f0000000c0f7820 */ /* 0x000fc80000400000 */
[----:B------:R-:W1:Y:S01]  /*2370*/  FCHK P0, R15, R4 ;  /* 0x000000040f007302 */ /* 0x000e620000000000 */
[----:B------:R-:W-:Y:S01]  /*2380*/  FFMA R13, R0, R15, RZ ;  /* 0x0000000f000d7223 */ /* 0x000fe200000000ff */
[----:B---3--:R-:W-:-:S04]  /*2390*/  FMUL R9, R9, R14 ;  /* 0x0000000e09097220 */ /* 0x008fc80000400000 */
        /* <DEDUP_REMOVED lines=10> */
.L_x_117:
[----:B------:R-:W-:-:S05]  /*2440*/  IMAD.WIDE R8, R19, 0x4, R10 ;  /* 0x0000000413087825 */ /* 0x000fca00078e020a */
[----:B------:R0:W2:Y:S01]  /*2450*/  LDG.E.CONSTANT R7, desc[UR6][R8.64] ;  /* 0x0000000608077981 */ /* 0x0000a2000c1e9900 */
[C---:B------:R-:W-:Y:S01]  /*2460*/  FMUL R13, R0.reuse, -0.5 ;  /* 0xbf000000000d7820 */ /* 0x040fe20000400000 */
[----:B------:R-:W-:Y:S01]  /*2470*/  MOV R12, 0x3bbb989d ;  /* 0x3bbb989d000c7802 */ /* 0x000fe20000000f00 */
[----:B------:R-:W-:Y:S02]  /*2480*/  IMAD.MOV.U32 R15, RZ, RZ, 0x437c0000 ;  /* 0x437c0000ff0f7424 */ /* 0x000fe400078e00ff */
[-C--:B------:R-:W-:Y:S01]  /*2490*/  FMUL R13, R13, R0.reuse ;  /* 0x000000000d0d7220 */ /* 0x080fe20000400000 */
[----:B------:R-:W-:Y:S02]  /*24a0*/  VIADD R3, R3, 0x4 ;  /* 0x0000000403037836 */ /* 0x000fe40000000000 */
[----:B------:R-:W-:Y:S01]  /*24b0*/  FFMA R0, -R0, R0, 1 ;  /* 0x3f80000000007423 */ /* 0x000fe20000000100 */
[----:B------:R-:W-:Y:S02]  /*24c0*/  FFMA.SAT R12, R13, R12, 0.5 ;  /* 0x3f0000000d0c7423 */ /* 0x000fe4000000200c */
[----:B0-----:R-:W-:-:S02]  /*24d0*/  IADD3 R8, PT, PT, R3, R17, RZ ;  /* 0x0000001103087210 */ /* 0x001fc40007ffe0ff */
[----:B------:R-:W-:Y:S02]  /*24e0*/  FFMA.RM R12, R12, R15, 12582913 ;  /* 0x4b4000010c0c7423 */ /* 0x000fe4000000400f */
[----:B------:R-:W-:Y:S02]  /*24f0*/  ISETP.NE.AND P0, PT, R8, UR4, PT ;  /* 0x0000000408007c0c */ /* 0x000fe4000bf05270 */
[C---:B------:R-:W-:Y:S01]  /*2500*/  FADD R14, R12.reuse, -12583039 ;  /* 0xcb40007f0c0e7421 */ /* 0x040fe20000000000 */
[----:B------:R-:W-:-:S03]  /*2510*/  SHF.L.U32 R12, R12, 0x17, RZ ;  /* 0x000000170c0c7819 */ /* 0x000fc600000006ff */
[----:B------:R-:W-:-:S04]  /*2520*/  FFMA R14, R13, 1.4426950216293334961, -R14 ;  /* 0x3fb8aa3b0d0e7823 */ /* 0x000fc8000000080e */
[----:B------:R-:W-:-:S04]  /*2530*/  FFMA R14, R13, 1.925963033500011079e-08, R14 ;  /* 0x32a570600d0e7823 */ /* 0x000fc8000000000e */
[----:B------:R-:W0:Y:S02]  /*2540*/  MUFU.EX2 R13, R14 ;  /* 0x0000000e000d7308 */ /* 0x000e240000000800 */
[----:B0-----:R-:W-:-:S04]  /*2550*/  FMUL R13, R12, R13 ;  /* 0x0000000d0c0d7220 */ /* 0x001fc80000400000 */
[----:B------:R-:W-:-:S04]  /*2560*/  FMUL R13, R0, R13 ;  /* 0x0000000d000d7220 */ /* 0x000fc80000400000 */
[----:B------:R-:W-:Y:S01]  /*2570*/  FMUL R13, R13, R18 ;  /* 0x000000120d0d7220 */ /* 0x000fe20000400000 */
[----:B--2---:R-:W-:-:S03]  /*2580*/  FFMA R2, RZ, R7, R2 ;  /* 0x00000007ff027223 */ /* 0x004fc60000000002 */
[----:B------:R-:W-:Y:S01]  /*2590*/  FFMA R20, R13, R7, R20 ;  /* 0x000000070d147223 */ /* 0x000fe20000000014 */
[----:B------:R-:W-:Y:S06]  /*25a0*/  @P0 BRA `(.L_x_118) ;  /* 0xfffffff400880947 */ /* 0x000fec000383ffff */
.L_x_109:
[----:B------:R-:W-:-:S04]  /*25b0*/  LOP3.LUT R17, R17, 0x1, RZ, 0xc0, !PT ;  /* 0x0000000111117812 */ /* 0x000fc800078ec0ff */
[----:B------:R-:W-:-:S13]  /*25c0*/  ISETP.NE.U32.AND P0, PT, R17, 0x1, PT ;  /* 0x000000011100780c */ /* 0x000fda0003f05070 */
[----:B------:R-:W-:Y:S05]  /*25d0*/  @P0 BRA `(.L_x_119) ;  /* 0x00000004009c0947 */ /* 0x000fea0003800000 */
[----:B-----5:R-:W0:Y:S01]  /*25e0*/  MUFU.RCP R7, R4 ;  /* 0x0000000400077308 */ /* 0x020e220000001000 */
[----:B------:R-:W1:Y:S01]  /*25f0*/  LDCU UR4, c[0x0][0x390] ;  /* 0x00007200ff0477ac */ /* 0x000e620008000800 */
[----:B------:R-:W-:Y:S01]  /*2600*/  I2FP.F32.S32 R0, R3 ;  /* 0x0000000300007245 */ /* 0x000fe20000201400 */
[----:B------:R-:W-:-:S04]  /*2610*/  IMAD.IADD R10, R6, 0x1, R3 ;  /* 0x00000001060a7824 */ /* 0x000fc800078e0203 */
[----:B------:R-:W-:Y:S01]  /*2620*/  FMUL R9, R0, 0.5 ;  /* 0x3f00000000097820 */ /* 0x000fe20000400000 */
[----:B------:R-:W-:-:S03]  /*2630*/  ISETP.GE.AND P1, PT, R10, RZ, PT ;  /* 0x000000ff0a00720c */ /* 0x000fc60003f26270 */
[----:B------:R-:W2:Y:S01]  /*2640*/  FCHK P0, R9, R4 ;  /* 0x0000000409007302 */ /* 0x000ea20000000000 */
[----:B0-----:R-:W-:Y:S01]  /*2650*/  FFMA R8, -R4, R7, 1 ;  /* 0x3f80000004087423 */ /* 0x001fe20000000107 */
[----:B-1----:R-:W-:-:S03]  /*2660*/  ISETP.GE.AND P2, PT, R10, UR4, PT ;  /* 0x000000040a007c0c */ /* 0x002fc6000bf46270 */
[----:B------:R-:W-:Y:S01]  /*2670*/  FFMA R0, R7, R8, R7 ;  /* 0x0000000807007223 */ /* 0x000fe20000000007 */
[----:B------:R-:W-:-:S03]  /*2680*/  SEL R11, R10, UR5, !P2 ;  /* 0x000000050a0b7c07 */ /* 0x000fc6000d000000 */
[----:B------:R-:W-:Y:S01]  /*2690*/  FFMA R7, R0, R9, RZ ;  /* 0x0000000900077223 */ /* 0x000fe200000000ff */
[----:B------:R-:W-:-:S03]  /*26a0*/  SEL R11, R11, RZ, P1 ;  /* 0x000000ff0b0b7207 */ /* 0x000fc60000800000 */
[----:B------:R-:W-:-:S04]  /*26b0*/  FFMA R8, -R4, R7, R9 ;  /* 0x0000000704087223 */ /* 0x000fc80000000109 */
[----:B------:R-:W-:Y:S01]  /*26c0*/  FFMA R0, R0, R8, R7 ;  /* 0x0000000800007223 */ /* 0x000fe20000000007 */
[----:B--2---:R-:W-:Y:S06]  /*26d0*/  @!P0 BRA `(.L_x_120) ;  /* 0x00000000000c8947 */ /* 0x004fec0003800000 */
[----:B------:R-:W-:Y:S02]  /*26e0*/  MOV R0, R9 ;  /* 0x0000000900007202 */ /* 0x000fe40000000f00 */
[----:B------:R-:W-:-:S07]  /*26f0*/  MOV R8, 0x2710 ;  /* 0x0000271000087802 */ /* 0x000fce0000000f00 */
[----:B------:R-:W-:Y:S05]  /*2700*/  CALL.REL.NOINC `($__internal_7_$__cuda_sm3x_div_rn_noftz_f32_slowpath) ;  /* 0x0000000c00887944 */ /* 0x000fea0003c00000 */
.L_x_120:
[----:B------:R-:W-:Y:S01]  /*2710*/  FMUL R7, R0, -0.5 ;  /* 0xbf00000000077820 */ /* 0x000fe20000400000 */
[----:B------:R-:W-:Y:S02]  /*2720*/  HFMA2 R9, -RZ, RZ, 3.7421875, 0 ;  /* 0x437c0000ff097431 */ /* 0x000fe400000001ff */
[----:B------:R-:W-:Y:S02]  /*2730*/  IMAD.MOV.U32 R8, RZ, RZ, 0x3bbb989d ;  /* 0x3bbb989dff087424 */ /* 0x000fe400078e00ff */
[----:B------:R-:W-:Y:S01]  /*2740*/  FMUL R7, R7, R0 ;  /* 0x0000000007077220 */ /* 0x000fe20000400000 */
[----:B------:R-:W-:-:S03]  /*2750*/  VIADD R13, R4, 0xf3000000 ;  /* 0xf3000000040d7836 */ /* 0x000fc60000000000 */
[----:B------:R-:W-:Y:S02]  /*2760*/  FFMA.SAT R8, R7, R8, 0.5 ;  /* 0x3f00000007087423 */ /* 0x000fe40000002008 */
[----:B------:R-:W-:Y:S02]  /*2770*/  ISETP.GT.U32.AND P0, PT, R13, 0x727fffff, PT ;  /* 0x727fffff0d00780c */ /* 0x000fe40003f04070 */
[----:B------:R-:W-:Y:S02]  /*2780*/  FFMA.RM R8, R8, R9, 12582913 ;  /* 0x4b40000108087423 */ /* 0x000fe40000004009 */
[----:B------:R-:W-:Y:S02]  /*2790*/  MUFU.RSQ R9, R4 ;  /* 0x0000000400097308 */ /* 0x000fe40000001400 */
[C---:B------:R-:W-:Y:S01]  /*27a0*/  FADD R12, R8.reuse, -12583039 ;  /* 0xcb40007f080c7421 */ /* 0x040fe20000000000 */
[----:B------:R-:W-:-:S03]  /*27b0*/  SHF.L.U32 R8, R8, 0x17, RZ ;  /* 0x0000001708087819 */ /* 0x000fc600000006ff */
[----:B------:R-:W-:-:S04]  /*27c0*/  FFMA R12, R7, 1.4426950216293334961, -R12 ;  /* 0x3fb8aa3b070c7823 */ /* 0x000fc8000000080c */
[----:B------:R-:W-:-:S04]  /*27d0*/  FFMA R12, R7, 1.925963033500011079e-08, R12 ;  /* 0x32a57060070c7823 */ /* 0x000fc8000000000c */
[----:B------:R-:W0:Y:S02]  /*27e0*/  MUFU.EX2 R7, R12 ;  /* 0x0000000c00077308 */ /* 0x000e240000000800 */
[----:B0-----:R-:W-:Y:S01]  /*27f0*/  FMUL R7, R8, R7 ;  /* 0x0000000708077220 */ /* 0x001fe20000400000 */
[----:B------:R-:W-:-:S04]  /*2800*/  FFMA R8, -R0, R0, 1 ;  /* 0x3f80000000087423 */ /* 0x000fc80000000100 */
[----:B------:R-:W-:Y:S01]  /*2810*/  FMUL R8, R8, R7 ;  /* 0x0000000708087220 */ /* 0x000fe20000400000 */
[----:B------:R-:W-:Y:S06]  /*2820*/  @!P0 BRA `(.L_x_121) ;  /* 0x00000000000c8947 */ /* 0x000fec0003800000 */
[----:B------:R-:W-:-:S07]  /*2830*/  MOV R14, 0x2850 ;  /* 0x00002850000e7802 */ /* 0x000fce0000000f00 */
[----:B------:R-:W-:Y:S05]  /*2840*/  CALL.REL.NOINC `($__internal_6_$__cuda_sm20_sqrt_rn_f32_slowpath) ;  /* 0x0000000800dc7944 */ /* 0x000fea0003c00000 */
[----:B------:R-:W-:Y:S05]  /*2850*/  BRA `(.L_x_122) ;  /* 0x0000000000107947 */ /* 0x000fea0003800000 */
.L_x_121:
[----:B------:R-:W-:Y:S01]  /*2860*/  FMUL.FTZ R7, R4, R9 ;  /* 0x0000000904077220 */ /* 0x000fe20000410000 */
[----:B------:R-:W-:-:S03]  /*2870*/  FMUL.FTZ R9, R9, 0.5 ;  /* 0x3f00000009097820 */ /* 0x000fc60000410000 */
[----:B------:R-:W-:-:S04]  /*2880*/  FFMA R0, -R7, R7, R4 ;  /* 0x0000000707007223 */ /* 0x000fc80000000104 */
[----:B------:R-:W-:-:S07]  /*2890*/  FFMA R0, R0, R9, R7 ;  /* 0x0000000900007223 */ /* 0x000fce0000000007 */
.L_x_122:
[----:B------:R-:W-:-:S05]  /*28a0*/  VIADD R7, R0, 0x1800000 ;  /* 0x0180000000077836 */ /* 0x000fca0000000000 */
[----:B------:R-:W-:-:S04]  /*28b0*/  LOP3.LUT R7, R7, 0x7f800000, RZ, 0xc0, !PT ;  /* 0x7f80000007077812 */ /* 0x000fc800078ec0ff */
[----:B------:R-:W-:-:S13]  /*28c0*/  ISETP.GT.U32.AND P0, PT, R7, 0x1ffffff, PT ;  /* 0x01ffffff0700780c */ /* 0x000fda0003f04070 */
[----:B------:R-:W-:Y:S05]  /*28d0*/  @P0 BRA `(.L_x_123) ;  /* 0x0000000000100947 */ /* 0x000fea0003800000 */
[----:B------:R-:W-:-:S07]  /*28e0*/  MOV R12, 0x2900 ;  /* 0x00002900000c7802 */ /* 0x000fce0000000f00 */
[----:B------:R-:W-:Y:S05]  /*28f0*/  CALL.REL.NOINC `($__internal_5_$__cuda_sm20_rcp_rn_f32_slowpath) ;  /* 0x0000000400e47944 */ /* 0x000fea0003c00000 */
[----:B------:R-:W-:Y:S01]  /*2900*/  MOV R17, R9 ;  /* 0x0000000900117202 */ /* 0x000fe20000000f00 */
[----:B------:R-:W-:Y:S06]  /*2910*/  BRA `(.L_x_124) ;  /* 0x0000000000107947 */ /* 0x000fec0003800000 */
.L_x_123:
[----:B------:R-:W0:Y:S02]  /*2920*/  MUFU.RCP R17, R0 ;  /* 0x0000000000117308 */ /* 0x000e240000001000 */
[----:B0-----:R-:W-:-:S04]  /*2930*/  FFMA R7, R17, R0, -1 ;  /* 0xbf80000011077423 */ /* 0x001fc80000000000 */
[----:B------:R-:W-:-:S04]  /*2940*/  FADD.FTZ R12, -R7, -RZ ;  /* 0x800000ff070c7221 */ /* 0x000fc80000010100 */
[----:B------:R-:W-:-:S07]  /*2950*/  FFMA R17, R17, R12, R17 ;  /* 0x0000000c11117223 */ /* 0x000fce0000000011 */
.L_x_124:
[----:B------:R-:W0:Y:S01]  /*2960*/  LDC.64 R12, c[0x0][0x380] ;  /* 0x0000e000ff0c7b82 */ /* 0x000e220000000a00 */
[----:B------:R-:W1:Y:S01]  /*2970*/  MUFU.RCP R9, R4 ;  /* 0x0000000400097308 */ /* 0x000e620000001000 */
[----:B------:R-:W2:Y:S01]  /*2980*/  LDCU UR4, c[0x0][0x390] ;  /* 0x00007200ff0477ac */ /* 0x000ea20008000800 */
[----:B0-----:R-:W-:-:S06]  /*2990*/  IMAD.WIDE R12, R11, 0x4, R12 ;  /* 0x000000040b0c7825 */ /* 0x001fcc00078e020c */
[----:B------:R-:W3:Y:S01]  /*29a0*/  LDG.E.CONSTANT R13, desc[UR6][R12.64] ;  /* 0x000000060c0d7981 */ /* 0x000ee2000c1e9900 */
[----:B------:R-:W-:Y:S01]  /*29b0*/  VIADD R0, R3, 0x1 ;  /* 0x0000000103007836 */ /* 0x000fe20000000000 */
[----:B------:R-:W-:-:S04]  /*29c0*/  IADD3 R10, PT, PT, R10, 0x1, RZ ;  /* 0x000000010a0a7810 */ /* 0x000fc80007ffe0ff */
[----:B------:R-:W-:Y:S01]  /*29d0*/  I2FP.F32.S32 R7, R0 ;  /* 0x0000000000077245 */ /* 0x000fe20000201400 */
[----:B-1----:R-:W-:Y:S01]  /*29e0*/  FFMA R0, -R4, R9, 1 ;  /* 0x3f80000004007423 */ /* 0x002fe20000000109 */
[C---:B--2---:R-:W-:Y:S02]  /*29f0*/  ISETP.GE.AND P2, PT, R10.reuse, UR4, PT ;  /* 0x000000040a007c0c */ /* 0x044fe4000bf46270 */
[----:B------:R-:W-:Y:S01]  /*2a00*/  ISETP.GE.AND P1, PT, R10, RZ, PT ;  /* 0x000000ff0a00720c */ /* 0x000fe20003f26270 */
[----:B------:R-:W-:Y:S01]  /*2a10*/  FMUL R15, R7, 0.5 ;  /* 0x3f000000070f7820 */ /* 0x000fe20000400000 */
[----:B------:R-:W-:Y:S01]  /*2a20*/  FFMA R0, R9, R0, R9 ;  /* 0x0000000009007223 */ /* 0x000fe20000000009 */
[----:B------:R-:W-:Y:S01]  /*2a30*/  FMUL R7, R8, R17 ;  /* 0x0000001108077220 */ /* 0x000fe20000400000 */
[----:B------:R-:W-:Y:S01]  /*2a40*/  SEL R8, R10, UR5, !P2 ;  /* 0x000000050a087c07 */ /* 0x000fe2000d000000 */
[----:B------:R-:W0:Y:S01]  /*2a50*/  FCHK P0, R15, R4 ;  /* 0x000000040f007302 */ /* 0x000e220000000000 */
[----:B------:R-:W-:-:S04]  /*2a60*/  FFMA R9, R0, R15, RZ ;  /* 0x0000000f00097223 */ /* 0x000fc800000000ff */
[----:B------:R-:W-:-:S04]  /*2a70*/  FFMA R11, -R4, R9, R15 ;  /* 0x00000009040b7223 */ /* 0x000fc8000000010f */
[----:B------:R-:W-:Y:S01]  /*2a80*/  FFMA R0, R0, R11, R9 ;  /* 0x0000000b00007223 */ /* 0x000fe20000000009 */
[-C--:B---3--:R-:W-:Y:S01]  /*2a90*/  FFMA R10, RZ, R13.reuse, R2 ;  /* 0x0000000dff0a7223 */ /* 0x088fe20000000002 */
[----:B------:R-:W-:Y:S01]  /*2aa0*/  FFMA R20, R7, R13, R20 ;  /* 0x0000000d07147223 */ /* 0x000fe20000000014 */
[----:B------:R-:W-:Y:S01]  /*2ab0*/  SEL R2, R8, RZ, P1 ;  /* 0x000000ff08027207 */ /* 0x000fe20000800000 */
[----:B0-----:R-:W-:Y:S06]  /*2ac0*/  @!P0 BRA `(.L_x_125) ;  /* 0x00000000000c8947 */ /* 0x001fec0003800000 */
[----:B------:R-:W-:Y:S01]  /*2ad0*/  IMAD.MOV.U32 R0, RZ, RZ, R15 ;  /* 0x000000ffff007224 */ /* 0x000fe200078e000f */
[----:B------:R-:W-:-:S07]  /*2ae0*/  MOV R8, 0x2b00 ;  /* 0x00002b0000087802 */ /* 0x000fce0000000f00 */
[----:B------:R-:W-:Y:S05]  /*2af0*/  CALL.REL.NOINC `($__internal_7_$__cuda_sm3x_div_rn_noftz_f32_slowpath) ;  /* 0x00000008008c7944 */ /* 0x000fea0003c00000 */
.L_x_125:
[----:B------:R-:W0:Y:S02]  /*2b00*/  LDC.64 R8, c[0x0][0x380] ;  /* 0x0000e000ff087b82 */ /* 0x000e240000000a00 */
[----:B0-----:R-:W-:-:S06]  /*2b10*/  IMAD.WIDE R8, R2, 0x4, R8 ;  /* 0x0000000402087825 */ /* 0x001fcc00078e0208 */
[----:B------:R-:W2:Y:S01]  /*2b20*/  LDG.E.CONSTANT R9, desc[UR6][R8.64] ;  /* 0x0000000608097981 */ /* 0x000ea2000c1e9900 */
[----:B------:R-:W-:Y:S02]  /*2b30*/  HFMA2 R2, -RZ, RZ, 0.96630859375, -0.0022525787353515625 ;  /* 0x3bbb989dff027431 */ /* 0x000fe400000001ff */
[C---:B------:R-:W-:Y:S01]  /*2b40*/  FMUL R7, R0.reuse, -0.5 ;  /* 0xbf00000000077820 */ /* 0x040fe20000400000 */
[----:B------:R-:W-:Y:S01]  /*2b50*/  IMAD.MOV.U32 R11, RZ, RZ, 0x437c0000 ;  /* 0x437c0000ff0b7424 */ /* 0x000fe200078e00ff */
[----:B------:R-:W-:Y:S02]  /*2b60*/  IADD3 R3, PT, PT, R3, 0x2, RZ ;  /* 0x0000000203037810 */ /* 0x000fe40007ffe0ff */
[-C--:B------:R-:W-:Y:S01]  /*2b70*/  FMUL R7, R7, R0.reuse ;  /* 0x0000000007077220 */ /* 0x080fe20000400000 */
[----:B------:R-:W-:-:S03]  /*2b80*/  FFMA R0, -R0, R0, 1 ;  /* 0x3f80000000007423 */ /* 0x000fc60000000100 */
[----:B------:R-:W-:-:S04]  /*2b90*/  FFMA.SAT R2, R7, R2, 0.5 ;  /* 0x3f00000007027423 */ /* 0x000fc80000002002 */
[----:B------:R-:W-:-:S04]  /*2ba0*/  FFMA.RM R2, R2, R11, 12582913 ;  /* 0x4b40000102027423 */ /* 0x000fc8000000400b */
        /* <DEDUP_REMOVED lines=9> */
[----:B------:R-:W-:-:S07]  /*2c40*/  FFMA R20, R17, R9, R20 ;  /* 0x0000000911147223 */ /* 0x000fce0000000014 */
.L_x_119:
        /* <DEDUP_REMOVED lines=19> */
.L_x_126:
[----:B------:R-:W-:Y:S02]  /*2d80*/  HFMA2 R8, -RZ, RZ, 0.96630859375, -0.0022525787353515625 ;  /* 0x3bbb989dff087431 */ /* 0x000fe400000001ff */
[----:B------:R-:W-:Y:S01]  /*2d90*/  FMUL R7, R0, -0.5 ;  /* 0xbf00000000077820 */ /* 0x000fe20000400000 */
[----:B------:R-:W-:Y:S01]  /*2da0*/  IMAD.MOV.U32 R9, RZ, RZ, 0x437c0000 ;  /* 0x437c0000ff097424 */ /* 0x000fe200078e00ff */
[----:B------:R-:W-:Y:S02]  /*2db0*/  IADD3 R11, PT, PT, R4, -0xd000000, RZ ;  /* 0xf3000000040b7810 */ /* 0x000fe40007ffe0ff */
[----:B------:R-:W-:Y:S02]  /*2dc0*/  FMUL R7, R7, R0 ;  /* 0x0000000007077220 */ /* 0x000fe40000400000 */
[----:B------:R-:W-:Y:S02]  /*2dd0*/  ISETP.GT.U32.AND P0, PT, R11, 0x727fffff, PT ;  /* 0x727fffff0b00780c */ /* 0x000fe40003f04070 */
[----:B------:R-:W-:-:S04]  /*2de0*/  FFMA.SAT R8, R7, R8, 0.5 ;  /* 0x3f00000007087423 */ /* 0x000fc80000002008 */
        /* <DEDUP_REMOVED lines=14> */
.L_x_127:
[----:B------:R-:W-:Y:S01]  /*2ed0*/  FMUL.FTZ R11, R4, R9 ;  /* 0x00000009040b7220 */ /* 0x000fe20000410000 */
[----:B------:R-:W-:-:S03]  /*2ee0*/  FMUL.FTZ R9, R9, 0.5 ;  /* 0x3f00000009097820 */ /* 0x000fc60000410000 */
[----:B------:R-:W-:-:S04]  /*2ef0*/  FFMA R0, -R11, R11, R4 ;  /* 0x0000000b0b007223 */ /* 0x000fc80000000104 */
[----:B------:R-:W-:-:S07]  /*2f00*/  FFMA R0, R0, R9, R11 ;  /* 0x0000000900007223 */ /* 0x000fce000000000b */
.L_x_128:
        /* <DEDUP_REMOVED lines=8> */
.L_x_129:
[----:B------:R-:W0:Y:S02]  /*2f90*/  MUFU.RCP R9, R0 ;  /* 0x0000000000097308 */ /* 0x000e240000001000 */
[----:B0-----:R-:W-:-:S04]  /*2fa0*/  FFMA R4, R9, R0, -1 ;  /* 0xbf80000009047423 */ /* 0x001fc80000000000 */
[----:B------:R-:W-:-:S04]  /*2fb0*/  FADD.FTZ R4, -R4, -RZ ;  /* 0x800000ff04047221 */ /* 0x000fc80000010100 */
[----:B------:R-:W-:-:S07]  /*2fc0*/  FFMA R4, R9, R4, R9 ;  /* 0x0000000409047223 */ /* 0x000fce0000000009 */
.L_x_130:
[----:B------:R-:W0:Y:S02]  /*2fd0*/  LDC.64 R8, c[0x0][0x380] ;  /* 0x0000e000ff087b82 */ /* 0x000e240000000a00 */
[----:B0-----:R-:W-:-:S06]  /*2fe0*/  IMAD.WIDE R8, R3, 0x4, R8 ;  /* 0x0000000403087825 */ /* 0x001fcc00078e0208 */
[----:B------:R-:W2:Y:S01]  /*2ff0*/  LDG.E.CONSTANT R9, desc[UR6][R8.64] ;  /* 0x0000000608097981 */ /* 0x000ea2000c1e9900 */
[----:B------:R-:W-:-:S04]  /*3000*/  FMUL R7, R7, R4 ;  /* 0x0000000407077220 */ /* 0x000fc80000400000 */
[-C--:B--2---:R-:W-:Y:S01]  /*3010*/  FFMA R10, R7, R9.reuse, R20 ;  /* 0x00000009070a7223 */ /* 0x084fe20000000014 */
[----:B------:R-:W-:-:S07]  /*3020*/  FFMA R11, RZ, R9, R2 ;  /* 0x00000009ff0b7223 */ /* 0x000fce0000000002 */
.L_x_91:
[----:B------:R-:W0:Y:S01]  /*3030*/  LDC.64 R2, c[0x0][0x388] ;  /* 0x0000e200ff027b82 */ /* 0x000e220000000a00 */
[----:B------:R-:W1:Y:S02]  /*3040*/  LDCU UR4, c[0x0][0x390] ;  /* 0x00007200ff0477ac */ /* 0x000e640008000800 */
[----:B-1----:R-:W-:-:S04]  /*3050*/  IMAD R5, R5, UR4, R6 ;  /* 0x0000000405057c24 */ /* 0x002fc8000f8e0206 */
[----:B0-----:R-:W-:-:S05]  /*3060*/  IMAD.WIDE.U32 R2, R5, 0x8, R2 ;  /* 0x0000000805027825 */ /* 0x001fca00078e0002 */
[----:B------:R-:W-:Y:S01]  /*3070*/  STG.E.64 desc[UR6][R2.64], R10 ;  /* 0x0000000a02007986 */ /* 0x000fe2000c101b06 */
[----:B------:R-:W-:Y:S05]  /*3080*/  EXIT ;  /* 0x000000000000794d */ /* 0x000fea0003800000 */
        .weak           $__internal_5_$__cuda_sm20_rcp_rn_f32_slowpath
        .type           $__internal_5_$__cuda_sm20_rcp_rn_f32_slowpath,@function
        .size           $__internal_5_$__cuda_sm20_rcp_rn_f32_slowpath,($__internal_6_$__cuda_sm20_sqrt_rn_f32_slowpath - $__internal_5_$__cuda_sm20_rcp_rn_f32_slowpath)
$__internal_5_$__cuda_sm20_rcp_rn_f32_slowpath:
[----:B------:R-:W-:-:S04]  /*3090*/  SHF.L.U32 R9, R0, 0x1, RZ ;  /* 0x0000000100097819 */ /* 0x000fc800000006ff */
[----:B------:R-:W-:-:S04]  /*30a0*/  SHF.R.U32.HI R9, RZ, 0x18, R9 ;  /* 0x00000018ff097819 */ /* 0x000fc80000011609 */
[----:B------:R-:W-:-:S13]  /*30b0*/  ISETP.NE.U32.AND P0, PT, R9, RZ, PT ;  /* 0x000000ff0900720c */ /* 0x000fda0003f05070 */
[----:B------:R-:W-:Y:S05]  /*30c0*/  @P0 BRA `(.L_x_131) ;  /* 0x00000000002c0947 */ /* 0x000fea0003800000 */
[----:B------:R-:W-:-:S05]  /*30d0*/  IMAD.SHL.U32 R9, R0, 0x2, RZ ;  /* 0x0000000200097824 */ /* 0x000fca00078e00ff */
[----:B------:R-:W-:-:S13]  /*30e0*/  ISETP.NE.AND P0, PT, R9, RZ, PT ;  /* 0x000000ff0900720c */ /* 0x000fda0003f05270 */
[----:B------:R2:W3:Y:S01]  /*30f0*/  @!P0 MUFU.RCP R9, R0 ;  /* 0x0000000000098308 */ /* 0x0004e20000001000 */
[----:B------:R-:W-:Y:S05]  /*3100*/  @!P0 BRA `(.L_x_132) ;  /* 0x0000000000a48947 */ /* 0x000fea0003800000 */
[----:B------:R-:W-:-:S04]  /*3110*/  FFMA R13, R0, 1.84467440737095516160e+19, RZ ;  /* 0x5f800000000d7823 */ /* 0x000fc800000000ff */
[----:B--2---:R-:W3:Y:S02]  /*3120*/  MUFU.RCP R0, R13 ;  /* 0x0000000d00007308 */ /* 0x004ee40000001000 */
[----:B---3--:R-:W-:-:S04]  /*3130*/  FFMA R9, R13, R0, -1 ;  /* 0xbf8000000d097423 */ /* 0x008fc80000000000 */
[----:B------:R-:W-:-:S04]  /*3140*/  FADD.FTZ R9, -R9, -RZ ;  /* 0x800000ff09097221 */ /* 0x000fc80000010100 */
[----:B------:R-:W-:-:S04]  /*3150*/  FFMA R0, R0, R9, R0 ;  /* 0x0000000900007223 */ /* 0x000fc80000000000 */
[----:B------:R-:W-:Y:S01]  /*3160*/  FFMA R9, R0, 1.84467440737095516160e+19, RZ ;  /* 0x5f80000000097823 */ /* 0x000fe200000000ff */
[----:B------:R-:W-:Y:S06]  /*3170*/  BRA `(.L_x_132) ;  /* 0x0000000000887947 */ /* 0x000fec0003800000 */
.L_x_131:
[----:B------:R-:W-:-:S04]  /*3180*/  IADD3 R13, PT, PT, R9, -0xfd, RZ ;  /* 0xffffff03090d7810 */ /* 0x000fc80007ffe0ff */
[----:B------:R-:W-:-:S13]  /*3190*/  ISETP.GT.U32.AND P0, PT, R13, 0x1, PT ;  /* 0x000000010d00780c */ /* 0x000fda0003f04070 */
[----:B------:R-:W-:Y:S05]  /*31a0*/  @P0 BRA `(.L_x_133) ;  /* 0x0000000000780947 */ /* 0x000fea0003800000 */
[----:B------:R-:W-:Y:S01]  /*31b0*/  LOP3.LUT R14, R0, 0x7fffff, RZ, 0xc0, !PT ;  /* 0x007fffff000e7812 */ /* 0x000fe200078ec0ff */
[----:B------:R-:W-:Y:S01]  /*31c0*/  HFMA2 R18, -RZ, RZ, 0, 1.78813934326171875e-07 ;  /* 0x00000003ff127431 */ /* 0x000fe200000001ff */
[----:B------:R-:W-:Y:S02]  /*31d0*/  IADD3 R9, PT, PT, R9, -0xfc, RZ ;  /* 0xffffff0409097810 */ /* 0x000fe40007ffe0ff */
[----:B------:R-:W-:-:S04]  /*31e0*/  LOP3.LUT R14, R14, 0x3f800000, RZ, 0xfc, !PT ;  /* 0x3f8000000e0e7812 */ /* 0x000fc800078efcff */
[----:B------:R-:W0:Y:S01]  /*31f0*/  MUFU.RCP R15, R14 ;  /* 0x0000000e000f7308 */ /* 0x000e220000001000 */
[----:B------:R-:W-:Y:S01]  /*3200*/  SHF.L.U32 R19, R18, R13, RZ ;  /* 0x0000000d12137219 */ /* 0x000fe200000006ff */
[----:B0-----:R-:W-:-:S04]  /*3210*/  FFMA R16, R14, R15, -1 ;  /* 0xbf8000000e107423 */ /* 0x001fc8000000000f */
[----:B------:R-:W-:-:S04]  /*3220*/  FADD.FTZ R16, -R16, -RZ ;  /* 0x800000ff10107221 */ /* 0x000fc80000010100 */
[CCC-:B------:R-:W-:Y:S01]  /*3230*/  FFMA.RM R17, R15.reuse, R16.reuse, R15.reuse ;  /* 0x000000100f117223 */ /* 0x1c0fe2000000400f */
[----:B------:R-:W-:-:S04]  /*3240*/  FFMA.RP R16, R15, R16, R15 ;  /* 0x000000100f107223 */ /* 0x000fc8000000800f */
[C---:B------:R-:W-:Y:S02]  /*3250*/  LOP3.LUT R15, R17.reuse, 0x7fffff, RZ, 0xc0, !PT ;  /* 0x007fffff110f7812 */ /* 0x040fe400078ec0ff */
[----:B------:R-:W-:Y:S02]  /*3260*/  FSETP.NEU.FTZ.AND P0, PT, R17, R16, PT ;  /* 0x000000101100720b */ /* 0x000fe40003f1d000 */
[----:B------:R-:W-:Y:S02]  /*3270*/  LOP3.LUT R16, R15, 0x800000, RZ, 0xfc, !PT ;  /* 0x008000000f107812 */ /* 0x000fe400078efcff */
[----:B------:R-:W-:Y:S02]  /*3280*/  SEL R15, RZ, 0xffffffff, !P0 ;  /* 0xffffffffff0f7807 */ /* 0x000fe40004000000 */
[----:B------:R-:W-:Y:S02]  /*3290*/  LOP3.LUT R14, R19, R16, RZ, 0xc0, !PT ;  /* 0x00000010130e7212 */ /* 0x000fe400078ec0ff */
[----:B------:R-:W-:Y:S01]  /*32a0*/  SHF.R.U32.HI R9, RZ, R9, R16 ;  /* 0x00000009ff097219 */ /* 0x000fe20000011610 */
[----:B------:R-:W-:Y:S01]  /*32b0*/  IMAD.MOV R15, RZ, RZ, -R15 ;  /* 0x000000ffff0f7224 */ /* 0x000fe200078e0a0f */
[----:B------:R-:W-:-:S04]  /*32c0*/  SHF.R.U32.HI R14, RZ, R13, R14 ;  /* 0x0000000dff0e7219 */ /* 0x000fc8000001160e */
[----:B------:R-:W-:Y:S02]  /*32d0*/  LOP3.LUT P1, RZ, R15, R13, R16, 0xf8, !PT ;  /* 0x0000000d0fff7212 */ /* 0x000fe4000782f810 */
[C---:B------:R-:W-:Y:S02]  /*32e0*/  LOP3.LUT P0, RZ, R14.reuse, 0x1, RZ, 0xc0, !PT ;  /* 0x000000010eff7812 */ /* 0x040fe4000780c0ff */
[----:B------:R-:W-:-:S04]  /*32f0*/  LOP3.LUT P2, RZ, R14, 0x2, RZ, 0xc0, !PT ;  /* 0x000000020eff7812 */ /* 0x000fc8000784c0ff */
[----:B------:R-:W-:Y:S02]  /*3300*/  PLOP3.LUT P0, PT, P0, P1, P2, 0xe0, 0x0 ;  /* 0x000000000000781c */ /* 0x000fe40000703c20 */
[----:B------:R-:W-:Y:S02]  /*3310*/  LOP3.LUT P1, RZ, R0, 0x7fffff, RZ, 0xc0, !PT ;  /* 0x007fffff00ff7812 */ /* 0x000fe4000782c0ff */
[----:B------:R-:W-:-:S04]  /*3320*/  SEL R13, RZ, 0x1, !P0 ;  /* 0x00000001ff0d7807 */ /* 0x000fc80004000000 */
[----:B------:R-:W-:-:S04]  /*3330*/  IADD3 R13, PT, PT, -R13, RZ, RZ ;  /* 0x000000ff0d0d7210 */ /* 0x000fc80007ffe1ff */
[----:B------:R-:W-:-:S13]  /*3340*/  ISETP.GE.AND P0, PT, R13, RZ, PT ;  /* 0x000000ff0d00720c */ /* 0x000fda0003f06270 */
[----:B------:R-:W-:-:S05]  /*3350*/  @!P0 VIADD R9, R9, 0x1 ;  /* 0x0000000109098836 */ /* 0x000fca0000000000 */
[----:B------:R-:W-:-:S04]  /*3360*/  @!P1 SHF.L.U32 R9, R9, 0x1, RZ ;  /* 0x0000000109099819 */ /* 0x000fc800000006ff */
[----:B------:R-:W-:Y:S01]  /*3370*/  LOP3.LUT R9, R9, 0x80000000, R0, 0xf8, !PT ;  /* 0x8000000009097812 */ /* 0x000fe200078ef800 */
[----:B------:R-:W-:Y:S06]  /*3380*/  BRA `(.L_x_132) ;  /* 0x0000000000047947 */ /* 0x000fec0003800000 */
.L_x_133:
[----:B------:R0:W1:Y:S02]  /*3390*/  MUFU.RCP R9, R0 ;  /* 0x0000000000097308 */ /* 0x0000640000001000 */
.L_x_132:
[----:B------:R-:W-:-:S04]  /*33a0*/  MOV R13, 0x0 ;  /* 0x00000000000d7802 */ /* 0x000fc80000000f00 */
[----:B0123--:R-:W-:Y:S05]  /*33b0*/  RET.REL.NODEC R12 `(_ZN17signal_processing7kernels17cwt_direct_kernelEPKfP6float2iiS2_ifi) ;  /* 0xffffffcc0c107950 */ /* 0x00ffea0003c3ffff */
        .weak           $__internal_6_$__cuda_sm20_sqrt_rn_f32_slowpath
        .type           $__internal_6_$__cuda_sm20_sqrt_rn_f32_slowpath,@function
        .size           $__internal_6_$__cuda_sm20_sqrt_rn_f32_slowpath,($__internal_7_$__cuda_sm3x_div_rn_noftz_f32_slowpath - $__internal_6_$__cuda_sm20_sqrt_rn_f32_slowpath)
$__internal_6_$__cuda_sm20_sqrt_rn_f32_slowpath:
[----:B------:R-:W-:-:S13]  /*33c0*/  LOP3.LUT P0, RZ, R4, 0x7fffffff, RZ, 0xc0, !PT ;  /* 0x7fffffff04ff7812 */ /* 0x000fda000780c0ff */
[----:B------:R-:W-:Y:S01]  /*33d0*/  @!P0 IMAD.MOV.U32 R0, RZ, RZ, R4 ;  /* 0x000000ffff008224 */ /* 0x000fe200078e0004 */
        /* <DEDUP_REMOVED lines=18> */
.L_x_134:
[----:B------:R-:W-:Y:S02]  /*3500*/  HFMA2 R13, -RZ, RZ, 0, 0 ;  /* 0x00000000ff0d7431 */ /* 0x000fe400000001ff */
[----:B------:R-:W-:-:S04]  /*3510*/  IMAD.MOV.U32 R12, RZ, RZ, R14 ;  /* 0x000000ffff0c7224 */ /* 0x000fc800078e000e */
[----:B------:R-:W-:Y:S05]  /*3520*/  RET.REL.NODEC R12 `(_ZN17signal_processing7kernels17cwt_direct_kernelEPKfP6float2iiS2_ifi) ;  /* 0xffffffc80cb47950 */ /* 0x000fea0003c3ffff */
        .weak           $__internal_7_$__cuda_sm3x_div_rn_noftz_f32_slowpath
        .type           $__internal_7_$__cuda_sm3x_div_rn_noftz_f32_slowpath,@function
        .size           $__internal_7_$__cuda_sm3x_div_rn_noftz_f32_slowpath,(.L_x_215 - $__internal_7_$__cuda_sm3x_div_rn_noftz_f32_slowpath)
$__internal_7_$__cuda_sm3x_div_rn_noftz_f32_slowpath:
[----:B------:R-:W-:Y:S02]  /*3530*/  SHF.R.U32.HI R7, RZ, 0x17, R4 ;  /* 0x00000017ff077819 */ /* 0x000fe40000011604 */
[----:B------:R-:W-:Y:S02]  /*3540*/  SHF.R.U32.HI R12, RZ, 0x17, R0 ;  /* 0x00000017ff0c7819 */ /* 0x000fe40000011600 */
[----:B------:R-:W-:Y:S02]  /*3550*/  LOP3.LUT R7, R7, 0xff, RZ, 0xc0, !PT ;  /* 0x000000ff07077812 */ /* 0x000fe400078ec0ff */
[----:B------:R-:W-:Y:S02]  /*3560*/  LOP3.LUT R12, R12, 0xff, RZ, 0xc0, !PT ;  /* 0x000000ff0c0c7812 */ /* 0x000fe400078ec0ff */
[----:B------:R-:W-:-:S03]  /*3570*/  IADD3 R9, PT, PT, R7, -0x1, RZ ;  /* 0xffffffff07097810 */ /* 0x000fc60007ffe0ff */
[----:B------:R-:W-:Y:S01]  /*3580*/  VIADD R13, R12, 0xffffffff ;  /* 0xffffffff0c0d7836 */ /* 0x000fe20000000000 */
[----:B------:R-:W-:-:S04]  /*3590*/  ISETP.GT.U32.AND P0, PT, R9, 0xfd, PT ;  /* 0x000000fd0900780c */ /* 0x000fc80003f04070 */
[----:B------:R-:W-:Y:S02]  /*35a0*/  ISETP.GT.U32.OR P0, PT, R13, 0xfd, P0 ;  /* 0x000000fd0d00780c */ /* 0x000fe40000704470 */
[----:B------:R-:W-:-:S11]  /*35b0*/  MOV R13, R4 ;  /* 0x00000004000d7202 */ /* 0x000fd60000000f00 */
        /* <DEDUP_REMOVED lines=8> */
[----:B------:R-:W-:Y:S02]  /*3640*/  FSETP.NEU.FTZ.AND P0, PT, |R0|, +INF , PT ;  /* 0x7f8000000000780b */ /* 0x000fe40003f1d200 */
        /* <DEDUP_REMOVED lines=9> */
[----:B------:R-:W-:-:S05]  /*36e0*/  VIADD R9, R12, 0xffffffff ;  /* 0xffffffff0c097836 */ /* 0x000fca0000000000 */
[----:B------:R-:W-:Y:S02]  /*36f0*/  ISETP.GE.AND P0, PT, R9, RZ, PT ;  /* 0x000000ff0900720c */ /* 0x000fe40003f06270 */
[----:B------:R-:W-:-:S04]  /*3700*/  IADD3 R9, PT, PT, R7, -0x1, RZ ;  /* 0xffffffff07097810 */ /* 0x000fc80007ffe0ff */
[----:B------:R-:W-:-:S07]  /*3710*/  ISETP.GE.AND P1, PT, R9, RZ, PT ;  /* 0x000000ff0900720c */ /* 0x000fce0003f26270 */
[----:B------:R-:W-:Y:S01]  /*3720*/  @P0 MOV R9, RZ ;  /* 0x000000ff00090202 */ /* 0x000fe20000000f00 */
[----:B------:R-:W-:Y:S02]  /*3730*/  @!P0 IMAD.MOV.U32 R9, RZ, RZ, -0x40 ;  /* 0xffffffc0ff098424 */ /* 0x000fe400078e00ff */
[----:B------:R-:W-:-:S03]  /*3740*/  @!P0 FFMA R0, R0, 1.84467440737095516160e+19, RZ ;  /* 0x5f80000000008823 */ /* 0x000fc600000000ff */
[----:B------:R-:W-:Y:S01]  /*3750*/  @!P1 FFMA R13, R4, 1.84467440737095516160e+19, RZ ;  /* 0x5f800000040d9823 */ /* 0x000fe200000000ff */
[----:B------:R-:W-:-:S07]  /*3760*/  @!P1 IADD3 R9, PT, PT, R9, 0x40, RZ ;  /* 0x0000004009099810 */ /* 0x000fce0007ffe0ff */
.L_x_135:
[----:B------:R-:W-:Y:S01]  /*3770*/  LEA R22, R7, 0xc0800000, 0x17 ;  /* 0xc080000007167811 */ /* 0x000fe200078eb8ff */
[----:B------:R-:W-:-:S03]  /*3780*/  VIADD R12, R12, 0xffffff81 ;  /* 0xffffff810c0c7836 */ /* 0x000fc60000000000 */
[----:B------:R-:W-:Y:S01]  /*3790*/  IADD3 R22, PT, PT, -R22, R13, RZ ;  /* 0x0000000d16167210 */ /* 0x000fe20007ffe1ff */
[C---:B------:R-:W-:Y:S01]  /*37a0*/  IMAD R0, R12.reuse, -0x800000, R0 ;  /* 0xff8000000c007824 */ /* 0x040fe200078e0200 */
[----:B------:R-:W-:Y:S02]  /*37b0*/  IADD3 R12, PT, PT, R12, 0x7f, -R7 ;  /* 0x0000007f0c0c7810 */ /* 0x000fe40007ffe807 */
[----:B------:R-:W0:Y:S01]  /*37c0*/  MUFU.RCP R14, R22 ;  /* 0x00000016000e7308 */ /* 0x000e220000001000 */
[----:B------:R-:W-:Y:S01]  /*37d0*/  FADD.FTZ R13, -R22, -RZ ;  /* 0x800000ff160d7221 */ /* 0x000fe20000010100 */
[----:B------:R-:W-:-:S03]  /*37e0*/  IADD3 R9, PT, PT, R12, R9, RZ ;  /* 0x000000090c097210 */ /* 0x000fc60007ffe0ff */
        /* <DEDUP_REMOVED lines=23> */
[----:B------:R-:W-:Y:S02]  /*3960*/  IADD3 R13, PT, PT, R7, 0x20, RZ ;  /* 0x00000020070d7810 */ /* 0x000fe40007ffe0ff */
[----:B------:R-:W-:Y:S02]  /*3970*/  LOP3.LUT R9, R9, 0x7fffff, RZ, 0xc0, !PT ;  /* 0x007fffff09097812 */ /* 0x000fe400078ec0ff */
[----:B------:R-:W-:Y:S02]  /*3980*/  ISETP.NE.AND P2, PT, R7, RZ, PT ;  /* 0x000000ff0700720c */ /* 0x000fe40003f45270 */
[----:B------:R-:W-:Y:S02]  /*3990*/  LOP3.LUT R14, R9, 0x800000, RZ, 0xfc, !PT ;  /* 0x00800000090e7812 */ /* 0x000fe400078efcff */
[----:B------:R-:W-:-:S02]  /*39a0*/  ISETP.NE.AND P1, PT, R7, RZ, PT ;  /* 0x000000ff0700720c */ /* 0x000fc40003f25270 */
[----:B------:R-:W-:Y:S02]  /*39b0*/  IADD3 R7, PT, PT, -R7, RZ, RZ ;  /* 0x000000ff07077210 */ /* 0x000fe40007ffe1ff */
[----:B------:R-:W-:Y:S02]  /*39c0*/  SHF.L.U32 R13, R14, R13, RZ ;  /* 0x0000000d0e0d7219 */ /* 0x000fe400000006ff */
[----:B------:R-:W-:Y:S02]  /*39d0*/  FSETP.NEU.FTZ.AND P0, PT, R12, R15, PT ;  /* 0x0000000f0c00720b */ /* 0x000fe40003f1d000 */
[----:B------:R-:W-:Y:S02]  /*39e0*/  SEL R7, R7, RZ, P2 ;  /* 0x000000ff07077207 */ /* 0x000fe40001000000 */
[----:B------:R-:W-:Y:S02]  /*39f0*/  ISETP.NE.AND P1, PT, R13, RZ, P1 ;  /* 0x000000ff0d00720c */ /* 0x000fe40000f25270 */
[----:B------:R-:W-:-:S02]  /*3a00*/  SHF.R.U32.HI R14, RZ, R7, R14 ;  /* 0x00000007ff0e7219 */ /* 0x000fc4000001160e */
[----:B------:R-:W-:Y:S02]  /*3a10*/  PLOP3.LUT P0, PT, P0, P1, PT, 0xf8, 0x8f ;  /* 0x00000000008f781c */ /* 0x000fe40000703f70 */
[----:B------:R-:W-:Y:S02]  /*3a20*/  SHF.R.U32.HI R9, RZ, 0x1, R14 ;  /* 0x00000001ff097819 */ /* 0x000fe4000001160e */
[----:B------:R-:W-:-:S04]  /*3a30*/  SEL R12, RZ, 0x1, !P0 ;  /* 0x00000001ff0c7807 */ /* 0x000fc80004000000 */
[----:B------:R-:W-:-:S04]  /*3a40*/  LOP3.LUT R7, R12, 0x1, R9, 0xf8, !PT ;  /* 0x000000010c077812 */ /* 0x000fc800078ef809 */
[----:B------:R-:W-:-:S05]  /*3a50*/  LOP3.LUT R14, R7, R14, RZ, 0xc0, !PT ;  /* 0x0000000e070e7212 */ /* 0x000fca00078ec0ff */
[----:B------:R-:W-:-:S05]  /*3a60*/  IMAD.IADD R9, R9, 0x1, R14 ;  /* 0x0000000109097824 */ /* 0x000fca00078e020e */
[----:B------:R-:W-:Y:S01]  /*3a70*/  LOP3.LUT R0, R9, R0, RZ, 0xfc, !PT ;  /* 0x0000000009007212 */ /* 0x000fe200078efcff */
[----:B------:R-:W-:Y:S06]  /*3a80*/  BRA `(.L_x_142) ;  /* 0x0000000000347947 */ /* 0x000fec0003800000 */
.L_x_141:
[----:B------:R-:W-:-:S04]  /*3a90*/  LOP3.LUT R0, R0, 0x80000000, RZ, 0xc0, !PT ;  /* 0x8000000000007812 */ /* 0x000fc800078ec0ff */
[----:B------:R-:W-:Y:S01]  /*3aa0*/  LOP3.LUT R0, R0, 0x7f800000, RZ, 0xfc, !PT ;  /* 0x7f80000000007812 */ /* 0x000fe200078efcff */
[----:B------:R-:W-:Y:S06]  /*3ab0*/  BRA `(.L_x_142) ;  /* 0x0000000000287947 */ /* 0x000fec0003800000 */
.L_x_140:
[----:B------:R-:W-:Y:S01]  /*3ac0*/  LEA R0, R9, R0, 0x17 ;  /* 0x0000000009007211 */ /* 0x000fe200078eb8ff */
[----:B------:R-:W-:Y:S06]  /*3ad0*/  BRA `(.L_x_142) ;  /* 0x0000000000207947 */ /* 0x000fec0003800000 */
.L_x_139:
[----:B------:R-:W-:-:S04]  /*3ae0*/  LOP3.LUT R0, R13, 0x80000000, R0, 0x48, !PT ;  /* 0x800000000d007812 */ /* 0x000fc800078e4800 */
[----:B------:R-:W-:Y:S01]  /*3af0*/  LOP3.LUT R0, R0, 0x7f800000, RZ, 0xfc, !PT ;  /* 0x7f80000000007812 */ /* 0x000fe200078efcff */
[----:B------:R-:W-:Y:S06]  /*3b00*/  BRA `(.L_x_142) ;  /* 0x0000000000147947 */ /* 0x000fec0003800000 */
.L_x_138:
[----:B------:R-:W-:Y:S01]  /*3b10*/  LOP3.LUT R0, R13, 0x80000000, R0, 0x48, !PT ;  /* 0x800000000d007812 */ /* 0x000fe200078e4800 */
[----:B------:R-:W-:Y:S06]  /*3b20*/  BRA `(.L_x_142) ;  /* 0x00000000000c7947 */ /* 0x000fec0003800000 */
.L_x_137:
[----:B------:R-:W0:Y:S01]  /*3b30*/  MUFU.RSQ R0, -QNAN ;  /* 0xffc0000000007908 */ /* 0x000e220000001400 */
[----:B------:R-:W-:Y:S05]  /*3b40*/  BRA `(.L_x_142) ;  /* 0x0000000000047947 */ /* 0x000fea0003800000 */
.L_x_136:
[----:B------:R-:W-:-:S07]  /*3b50*/  FADD.FTZ R0, R0, R4 ;  /* 0x0000000400007221 */ /* 0x000fce0000010000 */
.L_x_142:
[----:B------:R-:W-:-:S04]  /*3b60*/  HFMA2 R9, -RZ, RZ, 0, 0 ;  /* 0x00000000ff097431 */ /* 0x000fc800000001ff */
[----:B0-----:R-:W-:Y:S05]  /*3b70*/  RET.REL.NODEC R8 `(_ZN17signal_processing7kernels17cwt_direct_kernelEPKfP6float2iiS2_ifi) ;  /* 0xffffffc408207950 */ /* 0x001fea0003c3ffff */
.L_x_143:
        /* <DEDUP_REMOVED lines=16> */
.L_x_215:


//--------------------- .text._ZN17signal_processing7kernels24istft_overlap_add_kernelEPK6float2PfPKfiiiii --------------------------
	.section	.text._ZN17signal_processing7kernels24istft_overlap_add_kernelEPK6float2PfPKfiiiii,"ax",@progbits
	.align	128
        .global         _ZN17signal_processing7kernels24istft_overlap_add_kernelEPK6float2PfPKfiiiii
        .type           _ZN17signal_processing7kernels24istft_overlap_add_kernelEPK6float2PfPKfiiiii,@function
        .size           _ZN17signal_processing7kernels24istft_overlap_add_kernelEPK6float2PfPKfiiiii,(.L_x_216 - _ZN17signal_processing7kernels24istft_overlap_add_kernelEPK6float2PfPKfiiiii)
        .other          _ZN17signal_processing7kernels24istft_overlap_add_kernelEPK6float2PfPKfiiiii,@"STO_CUDA_ENTRY STV_DEFAULT"
_ZN17signal_processing7kernels24istft_overlap_add_kernelEPK6float2PfPKfiiiii:
.text._ZN17signal_processing7kernels24istft_overlap_add_kernelEPK6float2PfPKfiiiii:
[----:B------:R-:W-:Y:S01]  /*0000*/  LDC R1, c[0x0][0x37c] ;  /* 0x0000df00ff017b82 */ /* 0x000fe20000000800 */
[----:B------:R-:W0:Y:S01]  /*0010*/  S2R R7, SR_TID.X ;  /* 0x0000000000077919 */ /* 0x000e220000002100 */
[----:B------:R-:W0:Y:S01]  /*0020*/  LDCU UR7, c[0x0][0x39c] ;  /* 0x00007380ff0777ac */ /* 0x000e220008000800 */
[----:B------:R-:W1:Y:S05]  /*0030*/  LDCU.64 UR12, c[0x0][0x358] ;  /* 0x00006b00ff0c77ac */ /* 0x000e6a0008000a00 */
[----:B------:R-:W2:Y:S01]  /*0040*/  S2UR UR4, SR_CTAID.X ;  /* 0x00000000000479c3 */ /* 0x000ea20000002500 */
[----:B------:R-:W2:Y:S01]  /*0050*/  LDCU UR5, c[0x0][0x360] ;  /* 0x00006c00ff0577ac */ /* 0x000ea20008000800 */
[----:B------:R-:W3:Y:S01]  /*0060*/  LDCU UR6, c[0x0][0x398] ;  /* 0x00007300ff0677ac */ /* 0x000ee20008000800 */
[----:B0-----:R-:W-:-:S13]  /*0070*/  ISETP.GE.U32.AND P0, PT, R7, UR7, PT ;  /* 0x0000000707007c0c */ /* 0x001fda000bf06070 */
[----:B------:R-:W0:Y:S02]  /*0080*/  @!P0 LDC.64 R2, c[0x0][0x390] ;  /* 0x0000e400ff028b82 */ /* 0x000e240000000a00 */
[----:B0-----:R-:W-:-:S06]  /*0090*/  @!P0 IMAD.WIDE.U32 R2, R7, 0x4, R2 ;  /* 0x0000000407028825 */ /* 0x001fcc00078e0002 */
[----:B-1----:R-:W4:Y:S01]  /*00a0*/  @!P0 LDG.E.CONSTANT R2, desc[UR12][R2.64] ;  /* 0x0000000c02028981 */ /* 0x002f22000c1e9900 */
[----:B------:R-:W-:Y:S01]  /*00b0*/  @!P0 MOV R4, 0x400 ;  /* 0x0000040000048802 */ /* 0x000fe20000000f00 */
[----:B--2---:R-:W-:Y:S01]  /*00c0*/  UIMAD UR4, UR4, UR5, URZ ;  /* 0x00000005040472a4 */ /* 0x004fe2000f8e02ff */
[----:B------:R-:W0:Y:S05]  /*00d0*/  @!P0 S2R R5, SR_CgaCtaId ;  /* 0x0000000000058919 */ /* 0x000e2a0000008800 */
[----:B------:R-:W-:-:S05]  /*00e0*/  VIADD R0, R7, UR4 ;  /* 0x0000000407007c36 */ /* 0x000fca0008000000 */
[----:B---3--:R-:W-:Y:S02]  /*00f0*/  ISETP.GE.AND P1, PT, R0, UR6, PT ;  /* 0x0000000600007c0c */ /* 0x008fe4000bf26270 */
[----:B0-----:R-:W-:-:S05]  /*0100*/  @!P0 LEA R4, R5, R4, 0x18 ;  /* 0x0000000405048211 */ /* 0x001fca00078ec0ff */
[----:B------:R-:W-:-:S05]  /*0110*/  @!P0 IMAD R5, R7, 0x4, R4 ;  /* 0x0000000407058824 */ /* 0x000fca00078e0204 */
[----:B----4-:R0:W-:Y:S01]  /*0120*/  @!P0 STS [R5], R2 ;  /* 0x0000000205008388 */ /* 0x0101e20000000800 */
[----:B------:R-:W-:Y:S06]  /*0130*/  BAR.SYNC.DEFER_BLOCKING 0x0 ;  /* 0x0000000000007b1d */ /* 0x000fec0000010000 */
[----:B------:R-:W-:Y:S05]  /*0140*/  @P1 EXIT ;  /* 0x000000000000194d */ /* 0x000fea0003800000 */
[----:B------:R-:W1:Y:S01]  /*0150*/  LDCU UR5, c[0x0][0x3a4] ;  /* 0x00007480ff0577ac */ /* 0x000e620008000800 */
[----:B0-----:R-:W-:Y:S01]  /*0160*/  CS2R R2, SRZ ;  /* 0x0000000000027805 */ /* 0x001fe2000001ff00 */
[----:B-1----:R-:W-:-:S09]  /*0170*/  UISETP.GE.AND UP0, UPT, UR5, 0x1, UPT ;  /* 0x000000010500788c */ /* 0x002fd2000bf06270 */
[----:B------:R-:W-:Y:S05]  /*0180*/  BRA.U !UP0, `(.L_x_144) ;  /* 0x0000001108407547 */ /* 0x000fea000b800000 */
[----:B------:R-:W-:Y:S01]  /*0190*/  UISETP.GE.U32.AND UP1, UPT, UR5, 0x8, UPT ;  /* 0x000000080500788c */ /* 0x000fe2000bf26070 */
[----:B------:R-:W-:Y:S01]  /*01a0*/  HFMA2 R4, -RZ, RZ, 0, 0 ;  /* 0x00000000ff047431 */ /* 0x000fe200000001ff */
[----:B------:R-:W-:Y:S01]  /*01b0*/  ULOP3.LUT UR9, UR5, 0x7, URZ, 0xc0, !UPT ;  /* 0x0000000705097892 */ /* 0x000fe2000f8ec0ff */
[----:B------:R-:W-:-:S03]  /*01c0*/  CS2R R2, SRZ ;  /* 0x0000000000027805 */ /* 0x000fc6000001ff00 */
[----:B------:R-:W-:-:S03]  /*01d0*/  UISETP.NE.AND UP0, UPT, UR9, URZ, UPT ;  /* 0x000000ff0900728c */ /* 0x000fc6000bf05270 */
[----:B------:R-:W-:Y:S08]  /*01e0*/  BRA.U !UP1, `(.L_x_145) ;  /* 0x00000009090c7547 */ /* 0x000ff0000b800000 */
[----:B------:R-:W0:Y:S01]  /*01f0*/  LDC R9, c[0x0][0x3a0] ;  /* 0x0000e800ff097b82 */ /* 0x000e220000000800 */
[----:B------:R-:W-:Y:S01]  /*0200*/  ULOP3.LUT UR5, UR5, 0x7ffffff8, URZ, 0xc0, !UPT ;  /* 0x7ffffff805057892 */ /* 0x000fe2000f8ec0ff */
[----:B------:R-:W-:Y:S01]  /*0210*/  IMAD.MOV.U32 R3, RZ, RZ, RZ ;  /* 0x000000ffff037224 */ /* 0x000fe200078e00ff */
[----:B------:R-:W-:Y:S01]  /*0220*/  MOV R5, R0 ;  /* 0x0000000000057202 */ /* 0x000fe20000000f00 */
[----:B------:R-:W-:Y:S01]  /*0230*/  IMAD.MOV.U32 R24, RZ, RZ, R0 ;  /* 0x000000ffff187224 */ /* 0x000fe200078e0000 */
[----:B------:R-:W-:Y:S01]  /*0240*/  UMOV UR6, 0x400 ;  /* 0x0000040000067882 */ /* 0x000fe20000000000 */
[----:B------:R-:W1:Y:S01]  /*0250*/  LDCU UR11, c[0x0][0x3a0] ;  /* 0x00007400ff0b77ac */ /* 0x000e620008000800 */
[----:B------:R-:W-:Y:S01]  /*0260*/  IMAD.U32 R4, RZ, RZ, UR5 ;  /* 0x00000005ff047e24 */ /* 0x000fe2000f8e00ff */
[----:B------:R-:W2:Y:S01]  /*0270*/  LDC R19, c[0x0][0x3a8] ;  /* 0x0000ea00ff137b82 */ /* 0x000ea20000000800 */
[----:B------:R-:W3:Y:S01]  /*0280*/  LDCU UR8, c[0x0][0x39c] ;  /* 0x00007380ff0877ac */ /* 0x000ee20008000800 */
[----:B------:R-:W-:-:S06]  /*0290*/  UIADD3 UR10, UPT, UPT, -UR5, URZ, URZ ;  /* 0x000000ff050a7290 */ /* 0x000fcc000fffe1ff */
[----:B------:R-:W4:Y:S01]  /*02a0*/  S2UR UR7, SR_CgaCtaId ;  /* 0x00000000000779c3 */ /* 0x000f220000008800 */
[----:B0-----:R-:W-:-:S04]  /*02b0*/  IADD3 R15, PT, PT, -R9, RZ, RZ ;  /* 0x000000ff090f7210 */ /* 0x001fc80007ffe1ff */
[C---:B------:R-:W-:Y:S01]  /*02c0*/  LEA R21, R15.reuse, R0, 0x2 ;  /* 0x000000000f157211 */ /* 0x040fe200078e10ff */
[C-C-:B------:R-:W-:Y:S02]  /*02d0*/  IMAD R20, R15.reuse, 0x3, R0.reuse ;  /* 0x000000030f147824 */ /* 0x140fe400078e0200 */
[--C-:B------:R-:W-:Y:S01]  /*02e0*/  IMAD R22, R15, 0x5, R0.reuse ;  /* 0x000000050f167824 */ /* 0x100fe200078e0200 */
[C---:B--2---:R-:W-:Y:S01]  /*02f0*/  IADD3 R6, PT, PT, R19.reuse, UR4, R7 ;  /* 0x0000000413067c10 */ /* 0x044fe2000fffe007 */
[C-C-:B------:R-:W-:Y:S02]  /*0300*/  IMAD R8, R19.reuse, 0x7, R0.reuse ;  /* 0x0000000713087824 */ /* 0x140fe400078e0200 */
[C-C-:B------:R-:W-:Y:S01]  /*0310*/  IMAD R18, R19.reuse, 0x2, R0.reuse ;  /* 0x0000000213127824 */ /* 0x140fe200078e0200 */
[----:B------:R-:W-:Y:S01]  /*0320*/  IADD3 R6, PT, PT, R6, -R9, RZ ;  /* 0x8000000906067210 */ /* 0x000fe20007ffe0ff */
[--C-:B------:R-:W-:Y:S02]  /*0330*/  IMAD R10, R19, 0x5, R0.reuse ;  /* 0x00000005130a7824 */ /* 0x100fe400078e0200 */
[----:B------:R-:W-:Y:S01]  /*0340*/  IMAD.SHL.U32 R7, R9, 0x8, RZ ;  /* 0x0000000809077824 */ /* 0x000fe200078e00ff */
[----:B----4-:R-:W-:Y:S01]  /*0350*/  ULEA UR6, UR7, UR6, 0x18 ;  /* 0x0000000607067291 */ /* 0x010fe2000f8ec0ff */
[----:B------:R-:W-:-:S02]  /*0360*/  IMAD R12, R19, 0x6, R0 ;  /* 0x00000006130c7824 */ /* 0x000fc400078e0200 */
[C-C-:B------:R-:W-:Y:S02]  /*0370*/  IMAD R16, R19.reuse, 0x4, R0.reuse ;  /* 0x0000000413107824 */ /* 0x140fe400078e0200 */
[----:B------:R-:W-:Y:S02]  /*0380*/  IMAD R14, R19, 0x3, R0 ;  /* 0x00000003130e7824 */ /* 0x000fe400078e0200 */
[C---:B------:R-:W-:Y:S01]  /*0390*/  IMAD R11, R15.reuse, 0x7, R8 ;  /* 0x000000070f0b7824 */ /* 0x040fe200078e0208 */
[C---:B------:R-:W-:Y:S01]  /*03a0*/  LEA R8, R15.reuse, R18, 0x1 ;  /* 0x000000120f087211 */ /* 0x040fe200078e08ff */
[----:B------:R-:W-:Y:S02]  /*03b0*/  IMAD R13, R15, 0x5, R10 ;  /* 0x000000050f0d7824 */ /* 0x000fe400078e020a */
[----:B------:R-:W-:Y:S02]  /*03c0*/  IMAD R18, R19, 0x8, -R7 ;  /* 0x0000000813127824 */ /* 0x000fe400078e0a07 */
[----:B------:R-:W-:-:S02]  /*03d0*/  IMAD.IADD R9, R0, 0x1, -R9 ;  /* 0x0000000100097824 */ /* 0x000fc400078e0a09 */
[C---:B------:R-:W-:Y:S02]  /*03e0*/  IMAD R12, R15.reuse, 0x6, R12 ;  /* 0x000000060f0c7824 */ /* 0x040fe400078e020c */
[C---:B------:R-:W-:Y:S02]  /*03f0*/  IMAD R16, R15.reuse, 0x4, R16 ;  /* 0x000000040f107824 */ /* 0x040fe400078e0210 */
[C---:B------:R-:W-:Y:S02]  /*0400*/  IMAD R17, R15.reuse, 0x3, R14 ;  /* 0x000000030f117824 */ /* 0x040fe400078e020e */
[C-C-:B------:R-:W-:Y:S02]  /*0410*/  IMAD R19, R15.reuse, 0x2, R0.reuse ;  /* 0x000000020f137824 */ /* 0x140fe400078e0200 */
[C-C-:B------:R-:W-:Y:S02]  /*0420*/  IMAD R23, R15.reuse, 0x6, R0.reuse ;  /* 0x000000060f177824 */ /* 0x140fe400078e0200 */
[----:B-1-3--:R-:W-:-:S07]  /*0430*/  IMAD R10, R15, 0x7, R0 ;  /* 0x000000070f0a7824 */ /* 0x00afce00078e0200 */
.L_x_146:
[----:B------:R-:W-:Y:S02]  /*0440*/  UMOV UR7, UR8 ;  /* 0x0000000800077c82 */ /* 0x000fe40008000000 */
[----:B------:R-:W-:-:S04]  /*0450*/  ISETP.GE.AND P1, PT, R24, UR7, PT ;  /* 0x0000000718007c0c */ /* 0x000fc8000bf26270 */
[----:B------:R-:W-:-:S13]  /*0460*/  ISETP.LT.OR P1, PT, R24, RZ, P1 ;  /* 0x000000ff1800720c */ /* 0x000fda0000f21670 */
[----:B------:R-:W0:Y:S02]  /*0470*/  @!P1 LDC.64 R14, c[0x0][0x380] ;  /* 0x0000e000ff0e9b82 */ /* 0x000e240000000a00 */
[----:B0-----:R-:W-:-:S05]  /*0480*/  @!P1 IMAD.WIDE R26, R5, 0x8, R14 ;  /* 0x00000008051a9825 */ /* 0x001fca00078e020e */
[----:B------:R0:W2:Y:S02]  /*0490*/  @!P1 LDG.E.CONSTANT R15, desc[UR12][R26.64] ;  /* 0x0000000c1a0f9981 */ /* 0x0000a4000c1e9900 */
[----:B0-----:R-:W-:Y:S01]  /*04a0*/  @!P1 LEA R26, R0, UR6, 0x2 ;  /* 0x00000006001a9c11 */ /* 0x001fe2000f8e10ff */
[----:B------:R-:W-:-:S05]  /*04b0*/  VIADD R27, R24, -UR11 ;  /* 0x8000000b181b7c36 */ /* 0x000fca0008000000 */
[----:B------:R-:W0:Y:S01]  /*04c0*/  @!P1 LDS R26, [R26] ;  /* 0x000000001a1a9984 */ /* 0x000e220000000800 */
[----:B------:R-:W-:-:S04]  /*04d0*/  ISETP.GE.AND P2, PT, R27, UR7, PT ;  /* 0x000000071b007c0c */ /* 0x000fc8000bf46270 */
[----:B------:R-:W-:Y:S01]  /*04e0*/  ISETP.LT.OR P2, PT, R27, RZ, P2 ;  /* 0x000000ff1b00720c */ /* 0x000fe20001741670 */
[C---:B0-----:R-:W-:Y:S01]  /*04f0*/  @!P1 FFMA R3, R26.reuse, R26, R3 ;  /* 0x0000001a1a039223 */ /* 0x041fe20000000003 */
[----:B--2---:R-:W-:-:S11]  /*0500*/  @!P1 FFMA R2, R26, R15, R2 ;  /* 0x0000000f1a029223 */ /* 0x004fd60000000002 */
[----:B------:R-:W0:Y:S02]  /*0510*/  @!P2 LDC.64 R14, c[0x0][0x380] ;  /* 0x0000e000ff0eab82 */ /* 0x000e240000000a00 */
[----:B0-----:R-:W-:-:S06]  /*0520*/  @!P2 IMAD.WIDE R28, R6, 0x8, R14 ;  /* 0x00000008061ca825 */ /* 0x001fcc00078e020e */
[----:B------:R0:W2:Y:S01]  /*0530*/  @!P2 LDG.E.CONSTANT R29, desc[UR12][R28.64] ;  /* 0x0000000c1c1da981 */ /* 0x0000a2000c1e9900 */
[----:B------:R-:W-:-:S06]  /*0540*/  @!P2 LEA R25, R9, UR6, 0x2 ;  /* 0x000000060919ac11 */ /* 0x000fcc000f8e10ff */
[----:B------:R-:W1:Y:S01]  /*0550*/  @!P2 LDS R25, [R25] ;  /* 0x000000001919a984 */ /* 0x000e620000000800 */
[----:B0-----:R-:W-:-:S05]  /*0560*/  VIADD R28, R27, -UR11 ;  /* 0x8000000b1b1c7c36 */ /* 0x001fca0008000000 */
[----:B------:R-:W-:-:S04]  /*0570*/  ISETP.GE.AND P0, PT, R28, UR7, PT ;  /* 0x000000071c007c0c */ /* 0x000fc8000bf06270 */
[----:B------:R-:W-:-:S13]  /*0580*/  ISETP.LT.OR P0, PT, R28, RZ, P0 ;  /* 0x000000ff1c00720c */ /* 0x000fda0000701670 */
[----:B------:R-:W0:Y:S02]  /*0590*/  @!P0 LDC.64 R14, c[0x0][0x380] ;  /* 0x0000e000ff0e8b82 */ /* 0x000e240000000a00 */
[----:B0-----:R-:W-:-:S05]  /*05a0*/  @!P0 IMAD.WIDE R26, R8, 0x8, R14 ;  /* 0x00000008081a8825 */ /* 0x001fca00078e020e */
[----:B------:R0:W3:Y:S02]  /*05b0*/  @!P0 LDG.E.CONSTANT R15, desc[UR12][R26.64] ;  /* 0x0000000c1a0f8981 */ /* 0x0000e4000c1e9900 */
[----:B0-----:R-:W-:-:S06]  /*05c0*/  @!P0 LEA R26, R19, UR6, 0x2 ;  /* 0x00000006131a8c11 */ /* 0x001fcc000f8e10ff */
[----:B------:R-:W0:Y:S01]  /*05d0*/  @!P0 LDS R26, [R26] ;  /* 0x000000001a1a8984 */ /* 0x000e220000000800 */
[----:B------:R-:W-:-:S04]  /*05e0*/  IADD3 R27, PT, PT, R28, -UR11, RZ ;  /* 0x8000000b1c1b7c10 */ /* 0x000fc8000fffe0ff */
[----:B------:R-:W-:-:S04]  /*05f0*/  ISETP.GE.AND P1, PT, R27, UR7, PT ;  /* 0x000000071b007c0c */ /* 0x000fc8000bf26270 */
[----:B------:R-:W-:Y:S01]  /*0600*/  ISETP.LT.OR P1, PT, R27, RZ, P1 ;  /* 0x000000ff1b00720c */ /* 0x000fe20000f21670 */
[----:B-1----:R-:W-:-:S04]  /*0610*/  @!P2 FFMA R3, R25, R25, R3 ;  /* 0x000000191903a223 */ /* 0x002fc80000000003 */
[----:B0-----:R-:W-:Y:S01]  /*0620*/  @!P0 FFMA R3, R26, R26, R3 ;  /* 0x0000001a1a038223 */ /* 0x001fe20000000003 */
[----:B--2---:R-:W-:-:S04]  /*0630*/  @!P2 FFMA R2, R25, R29, R2 ;  /* 0x0000001d1902a223 */ /* 0x004fc80000000002 */
[----:B---3--:R-:W-:-:S03]  /*0640*/  @!P0 FFMA R2, R26, R15, R2 ;  /* 0x0000000f1a028223 */ /* 0x008fc60000000002 */
[----:B------:R-:W0:Y:S02]  /*0650*/  @!P1 LDC.64 R14, c[0x0][0x380] ;  /* 0x0000e000ff0e9b82 */ /* 0x000e240000000a00 */
[----:B0-----:R-:W-:-:S06]  /*0660*/  @!P1 IMAD.WIDE R28, R17, 0x8, R14 ;  /* 0x00000008111c9825 */ /* 0x001fcc00078e020e */
[----:B------:R0:W2:Y:S02]  /*0670*/  @!P1 LDG.E.CONSTANT R29, desc[UR12][R28.64] ;  /* 0x0000000c1c1d9981 */ /* 0x0000a4000c1e9900 */
[----:B0-----:R-:W-:-:S05]  /*0680*/  VIADD R28, R27, -UR11 ;  /* 0x8000000b1b1c7c36 */ /* 0x001fca0008000000 */
[----:B------:R-:W-:-:S04]  /*0690*/  ISETP.GE.AND P2, PT, R28, UR7, PT ;  /* 0x000000071c007c0c */ /* 0x000fc8000bf46270 */
[----:B------:R-:W-:-:S13]  /*06a0*/  ISETP.LT.OR P2, PT, R28, RZ, P2 ;  /* 0x000000ff1c00720c */ /* 0x000fda0001741670 */
[----:B------:R-:W0:Y:S02]  /*06b0*/  @!P2 LDC.64 R14, c[0x0][0x380] ;  /* 0x0000e000ff0eab82 */ /* 0x000e240000000a00 */
[----:B0-----:R-:W-:-:S05]  /*06c0*/  @!P2 IMAD.WIDE R26, R16, 0x8, R14 ;  /* 0x00000008101aa825 */ /* 0x001fca00078e020e */
[----:B------:R0:W3:Y:S01]  /*06d0*/  @!P2 LDG.E.CONSTANT R15, desc[UR12][R26.64] ;  /* 0x0000000c1a0fa981 */ /* 0x0000e2000c1e9900 */
[----:B------:R-:W-:-:S06]  /*06e0*/  @!P1 LEA R25, R20, UR6, 0x2 ;  /* 0x0000000614199c11 */ /* 0x000fcc000f8e10ff */
[----:B------:R-:W1:Y:S01]  /*06f0*/  @!P1 LDS R25, [R25] ;  /* 0x0000000019199984 */ /* 0x000e620000000800 */
[----:B0-----:R-:W-:-:S06]  /*0700*/  @!P2 LEA R26, R21, UR6, 0x2 ;  /* 0x00000006151aac11 */ /* 0x001fcc000f8e10ff */
[----:B------:R-:W0:Y:S01]  /*0710*/  @!P2 LDS R26, [R26] ;  /* 0x000000001a1aa984 */ /* 0x000e220000000800 */
[----:B------:R-:W-:-:S05]  /*0720*/  VIADD R27, R28, -UR11 ;  /* 0x8000000b1c1b7c36 */ /* 0x000fca0008000000 */
        /* <DEDUP_REMOVED lines=9> */
[----:B0-----:R-:W-:-:S04]  /*07c0*/  IADD3 R28, PT, PT, R27, -UR11, RZ ;  /* 0x8000000b1b1c7c10 */ /* 0x001fc8000fffe0ff */
[----:B------:R-:W-:-:S04]  /*07d0*/  ISETP.GE.AND P1, PT, R28, UR7, PT ;  /* 0x000000071c007c0c */ /* 0x000fc8000bf26270 */
[----:B------:R-:W-:-:S13]  /*07e0*/  ISETP.LT.OR P1, PT, R28, RZ, P1 ;  /* 0x000000ff1c00720c */ /* 0x000fda0000f21670 */
[----:B------:R-:W0:Y:S02]  /*07f0*/  @!P1 LDC.64 R14, c[0x0][0x380] ;  /* 0x0000e000ff0e9b82 */ /* 0x000e240000000a00 */
[----:B0-----:R-:W-:-:S04]  /*0800*/  @!P1 IMAD.WIDE R26, R12, 0x8, R14 ;  /* 0x000000080c1a9825 */ /* 0x001fc800078e020e */
[----:B------:R-:W-:Y:S02]  /*0810*/  VIADD R14, R28, -UR11 ;  /* 0x8000000b1c0e7c36 */ /* 0x000fe40008000000 */
[----:B------:R0:W3:Y:S03]  /*0820*/  @!P1 LDG.E.CONSTANT R27, desc[UR12][R26.64] ;  /* 0x0000000c1a1b9981 */ /* 0x0000e6000c1e9900 */
[----:B------:R-:W-:-:S04]  /*0830*/  ISETP.GE.AND P2, PT, R14, UR7, PT ;  /* 0x000000070e007c0c */ /* 0x000fc8000bf46270 */
[----:B------:R-:W-:-:S13]  /*0840*/  ISETP.LT.OR P2, PT, R14, RZ, P2 ;  /* 0x000000ff0e00720c */ /* 0x000fda0001741670 */
[----:B------:R-:W1:Y:S02]  /*0850*/  @!P2 LDC.64 R14, c[0x0][0x380] ;  /* 0x0000e000ff0eab82 */ /* 0x000e640000000a00 */
[----:B-1----:R-:W-:-:S06]  /*0860*/  @!P2 IMAD.WIDE R14, R11, 0x8, R14 ;  /* 0x000000080b0ea825 */ /* 0x002fcc00078e020e */
[----:B------:R-:W4:Y:S01]  /*0870*/  @!P2 LDG.E.CONSTANT R15, desc[UR12][R14.64] ;  /* 0x0000000c0e0fa981 */ /* 0x000f22000c1e9900 */
[----:B------:R-:W-:-:S06]  /*0880*/  @!P0 LEA R25, R22, UR6, 0x2 ;  /* 0x0000000616198c11 */ /* 0x000fcc000f8e10ff */
[----:B------:R-:W1:Y:S01]  /*0890*/  @!P0 LDS R25, [R25] ;  /* 0x0000000019198984 */ /* 0x000e620000000800 */
[----:B------:R-:W-:Y:S01]  /*08a0*/  UIADD3 UR10, UPT, UPT, UR10, 0x8, URZ ;  /* 0x000000080a0a7890 */ /* 0x000fe2000fffe0ff */
[----:B-1----:R-:W-:-:S03]  /*08b0*/  @!P0 FFMA R3, R25, R25, R3 ;  /* 0x0000001919038223 */ /* 0x002fc60000000003 */
[----:B------:R-:W-:Y:S01]  /*08c0*/  UISETP.NE.AND UP1, UPT, UR10, URZ, UPT ;  /* 0x000000ff0a00728c */ /* 0x000fe2000bf25270 */
[----:B------:R-:W-:Y:S01]  /*08d0*/  IMAD.IADD R24, R24, 0x1, -R7 ;  /* 0x0000000118187824 */ /* 0x000fe200078e0a07 */
[----:B------:R-:W-:Y:S01]  /*08e0*/  UIADD3 UR4, UPT, UPT, -UR11, URZ, URZ ;  /* 0x000000ff0b047290 */ /* 0x000fe2000fffe1ff */
[C---:B------:R-:W-:Y:S01]  /*08f0*/  IADD3 R5, PT, PT, R18.reuse, R5, RZ ;  /* 0x0000000512057210 */ /* 0x040fe20007ffe0ff */
[C---:B------:R-:W-:Y:S01]  /*0900*/  IMAD.IADD R6, R18.reuse, 0x1, R6 ;  /* 0x0000000112067824 */ /* 0x040fe200078e0206 */
[C---:B------:R-:W-:Y:S01]  /*0910*/  IADD3 R17, PT, PT, R18.reuse, R17, RZ ;  /* 0x0000001112117210 */ /* 0x040fe20007ffe0ff */
[C---:B------:R-:W-:Y:S01]  /*0920*/  IMAD.IADD R8, R18.reuse, 0x1, R8 ;  /* 0x0000000112087824 */ /* 0x040fe200078e0208 */
[C---:B------:R-:W-:Y:S01]  /*0930*/  IADD3 R12, PT, PT, R18.reuse, R12, RZ ;  /* 0x0000000c120c7210 */ /* 0x040fe20007ffe0ff */
[C---:B------:R-:W-:Y:S02]  /*0940*/  IMAD.IADD R16, R18.reuse, 0x1, R16 ;  /* 0x0000000112107824 */ /* 0x040fe400078e0210 */
[----:B------:R-:W-:-:S02]  /*0950*/  IMAD.IADD R13, R18, 0x1, R13 ;  /* 0x00000001120d7824 */ /* 0x000fc400078e020d */
[----:B------:R-:W-:Y:S02]  /*0960*/  IMAD.IADD R11, R18, 0x1, R11 ;  /* 0x00000001120b7824 */ /* 0x000fe400078e020b */
[----:B--2---:R-:W-:Y:S01]  /*0970*/  @!P0 FFMA R2, R25, R29, R2 ;  /* 0x0000001d19028223 */ /* 0x004fe20000000002 */
[----:B------:R-:W-:Y:S02]  /*0980*/  @!P1 LEA R25, R23, UR6, 0x2 ;  /* 0x0000000617199c11 */ /* 0x000fe4000f8e10ff */
[----:B------:R-:W-:-:S03]  /*0990*/  @!P2 LEA R29, R10, UR6, 0x2 ;  /* 0x000000060a1dac11 */ /* 0x000fc6000f8e10ff */
[----:B------:R-:W1:Y:S04]  /*09a0*/  @!P1 LDS R28, [R25] ;  /* 0x00000000191c9984 */ /* 0x000e680000000800 */
[----:B0-----:R-:W0:Y:S01]  /*09b0*/  @!P2 LDS R26, [R29] ;  /* 0x000000001d1aa984 */ /* 0x001e220000000800 */
[----:B------:R-:W-:Y:S01]  /*09c0*/  ULEA UR6, UR4, UR6, 0x5 ;  /* 0x0000000604067291 */ /* 0x000fe2000f8e28ff */
[----:B-1----:R-:W-:-:S04]  /*09d0*/  @!P1 FFMA R3, R28, R28, R3 ;  /* 0x0000001c1c039223 */ /* 0x002fc80000000003 */
[----:B0-----:R-:W-:Y:S01]  /*09e0*/  @!P2 FFMA R3, R26, R26, R3 ;  /* 0x0000001a1a03a223 */ /* 0x001fe20000000003 */
[----:B---3--:R-:W-:-:S04]  /*09f0*/  @!P1 FFMA R2, R28, R27, R2 ;  /* 0x0000001b1c029223 */ /* 0x008fc80000000002 */
[----:B----4-:R-:W-:Y:S01]  /*0a00*/  @!P2 FFMA R2, R26, R15, R2 ;  /* 0x0000000f1a02a223 */ /* 0x010fe20000000002 */
[----:B------:R-:W-:Y:S06]  /*0a10*/  BRA.U UP1, `(.L_x_146) ;  /* 0xfffffff901887547 */ /* 0x000fec000b83ffff */
.L_x_145:
[----:B------:R-:W-:Y:S05]  /*0a20*/  BRA.U !UP0, `(.L_x_144) ;  /* 0x0000000908187547 */ /* 0x000fea000b800000 */
[----:B------:R-:W0:Y:S01]  /*0a30*/  LDCU UR4, c[0x0][0x3a4] ;  /* 0x00007480ff0477ac */ /* 0x000e220008000800 */
[----:B------:R-:W-:Y:S02]  /*0a40*/  UISETP.GE.U32.AND UP0, UPT, UR9, 0x4, UPT ;  /* 0x000000040900788c */ /* 0x000fe4000bf06070 */
[----:B0-----:R-:W-:-:S04]  /*0a50*/  ULOP3.LUT UR5, UR4, 0x3, URZ, 0xc0, !UPT ;  /* 0x0000000304057892 */ /* 0x001fc8000f8ec0ff */
[----:B------:R-:W-:-:S03]  /*0a60*/  UISETP.NE.AND UP1, UPT, UR5, URZ, UPT ;  /* 0x000000ff0500728c */ /* 0x000fc6000bf25270 */
[----:B------:R-:W-:Y:S08]  /*0a70*/  BRA.U !UP0, `(.L_x_147) ;  /* 0x0000000508107547 */ /* 0x000ff0000b800000 */
[----:B------:R-:W0:Y:S01]  /*0a80*/  LDC R6, c[0x0][0x3a0] ;  /* 0x0000e800ff067b82 */ /* 0x000e220000000800 */
[----:B------:R-:W-:Y:S02]  /*0a90*/  IMAD.MOV R15, RZ, RZ, -R4 ;  /* 0x000000ffff0f7224 */ /* 0x000fe400078e0a04 */
[----:B0-----:R-:W-:Y:S02]  /*0aa0*/  IMAD R5, R4, R6, R6 ;  /* 0x0000000604057224 */ /* 0x001fe400078e0206 */
[----:B------:R-:W-:-:S03]  /*0ab0*/  IMAD R15, R6, R15, R0 ;  /* 0x0000000f060f7224 */ /* 0x000fc600078e0200 */
[C---:B------:R-:W-:Y:S01]  /*0ac0*/  IADD3 R13, PT, PT, R0.reuse, -R5, RZ ;  /* 0x80000005000d7210 */ /* 0x040fe20007ffe0ff */
[----:B------:R-:W-:Y:S01]  /*0ad0*/  IMAD.IADD R5, R5, 0x1, R6 ;  /* 0x0000000105057824 */ /* 0x000fe200078e0206 */
[----:B------:R-:W-:Y:S02]  /*0ae0*/  ISETP.GE.AND P1, PT, R15, UR7, PT ;  /* 0x000000070f007c0c */ /* 0x000fe4000bf26270 */
[----:B------:R-:W-:Y:S01]  /*0af0*/  ISETP.GE.AND P0, PT, R13, UR7, PT ;  /* 0x000000070d007c0c */ /* 0x000fe2000bf06270 */
[----:B------:R-:W-:Y:S01]  /*0b00*/  IMAD.IADD R12, R0, 0x1, -R5 ;  /* 0x00000001000c7824 */ /* 0x000fe200078e0a05 */
[----:B------:R-:W-:Y:S02]  /*0b10*/  ISETP.LT.OR P1, PT, R15, RZ, P1 ;  /* 0x000000ff0f00720c */ /* 0x000fe40000f21670 */
[----:B------:R-:W-:Y:S02]  /*0b20*/  ISETP.LT.OR P0, PT, R13, RZ, P0 ;  /* 0x000000ff0d00720c */ /* 0x000fe40000701670 */
[----:B------:R-:W-:-:S02]  /*0b30*/  ISETP.GE.AND P2, PT, R12, UR7, PT ;  /* 0x000000070c007c0c */ /* 0x000fc4000bf46270 */
[----:B------:R-:W-:Y:S02]  /*0b40*/  IADD3 R5, PT, PT, R0, -R6, -R5 ;  /* 0x8000000600057210 */ /* 0x000fe40007ffe805 */
[----:B------:R-:W-:Y:S02]  /*0b50*/  ISETP.LT.OR P2, PT, R12, RZ, P2 ;  /* 0x000000ff0c00720c */ /* 0x000fe40001741670 */
[----:B------:R-:W-:-:S03]  /*0b60*/  ISETP.GE.AND P3, PT, R5, UR7, PT ;  /* 0x0000000705007c0c */ /* 0x000fc6000bf66270 */
[----:B------:R-:W0:Y:S01]  /*0b70*/  @!P1 LDC R19, c[0x0][0x3a8] ;  /* 0x0000ea00ff139b82 */ /* 0x000e220000000800 */
[----:B------:R-:W-:-:S07]  /*0b80*/  ISETP.LT.OR P3, PT, R5, RZ, P3 ;  /* 0x000000ff0500720c */ /* 0x000fce0001f61670 */
[----:B------:R-:W1:Y:S01]  /*0b90*/  @!P0 LDC R21, c[0x0][0x3a8] ;  /* 0x0000ea00ff158b82 */ /* 0x000e620000000800 */
[----:B------:R-:W-:-:S07]  /*0ba0*/  @!P2 IADD3 R23, PT, PT, R4, 0x2, RZ ;  /* 0x000000020417a810 */ /* 0x000fce0007ffe0ff */
[----:B------:R-:W2:Y:S08]  /*0bb0*/  @!P1 LDC.64 R16, c[0x0][0x380] ;  /* 0x0000e000ff109b82 */ /* 0x000eb00000000a00 */
[----:B------:R-:W3:Y:S01]  /*0bc0*/  @!P2 LDC R20, c[0x0][0x3a8] ;  /* 0x0000ea00ff14ab82 */ /* 0x000ee20000000800 */
[----:B0-----:R-:W-:-:S07]  /*0bd0*/  @!P1 IMAD R19, R4, R19, R15 ;  /* 0x0000001304139224 */ /* 0x001fce00078e020f */
[----:B------:R-:W0:Y:S01]  /*0be0*/  @!P0 LDC.64 R10, c[0x0][0x380] ;  /* 0x0000e000ff0a8b82 */ /* 0x000e220000000a00 */
[----:B-1----:R-:W-:-:S04]  /*0bf0*/  @!P0 IMAD R18, R4, R21, R21 ;  /* 0x0000001504128224 */ /* 0x002fc800078e0215 */
[----:B------:R-:W-:Y:S02]  /*0c00*/  @!P0 IMAD.IADD R21, R13, 0x1, R18 ;  /* 0x000000010d158824 */ /* 0x000fe400078e0212 */
[----:B------:R-:W-:Y:S01]  /*0c10*/  @!P3 VIADD R18, R4, 0x3 ;  /* 0x000000030412b836 */ /* 0x000fe20000000000 */
[----:B------:R-:W1:Y:S01]  /*0c20*/  @!P2 LDC.64 R8, c[0x0][0x380] ;  /* 0x0000e000ff08ab82 */ /* 0x000e620000000a00 */
[----:B--2---:R-:W-:-:S06]  /*0c30*/  @!P1 IMAD.WIDE R16, R19, 0x8, R16 ;  /* 0x0000000813109825 */ /* 0x004fcc00078e0210 */
[----:B------:R2:W4:Y:S01]  /*0c40*/  @!P1 LDG.E.CONSTANT R17, desc[UR12][R16.64] ;  /* 0x0000000c10119981 */ /* 0x000522000c1e9900 */
[----:B------:R-:W5:Y:S01]  /*0c50*/  @!P3 LDC R14, c[0x0][0x3a8] ;  /* 0x0000ea00ff0ebb82 */ /* 0x000f620000000800 */
[----:B---3--:R-:W-:-:S07]  /*0c60*/  @!P2 IMAD R23, R23, R20, R12 ;  /* 0x000000141717a224 */ /* 0x008fce00078e020c */
[----:B------:R-:W3:Y:S01]  /*0c70*/  @!P3 LDC.64 R6, c[0x0][0x380] ;  /* 0x0000e000ff06bb82 */ /* 0x000ee20000000a00 */
[----:B0-----:R-:W-:-:S06]  /*0c80*/  @!P0 IMAD.WIDE R10, R21, 0x8, R10 ;  /* 0x00000008150a8825 */ /* 0x001fcc00078e020a */
[----:B------:R-:W4:Y:S01]  /*0c90*/  @!P0 LDG.E.CONSTANT R11, desc[UR12][R10.64] ;  /* 0x0000000c0a0b8981 */ /* 0x000f22000c1e9900 */
[----:B-1----:R-:W-:-:S06]  /*0ca0*/  @!P2 IMAD.WIDE R8, R23, 0x8, R8 ;  /* 0x000000081708a825 */ /* 0x002fcc00078e0208 */
[----:B------:R0:W4:Y:S01]  /*0cb0*/  @!P2 LDG.E.CONSTANT R9, desc[UR12][R8.64] ;  /* 0x0000000c0809a981 */ /* 0x000122000c1e9900 */
[----:B-----5:R-:W-:-:S04]  /*0cc0*/  @!P3 IMAD R19, R18, R14, R5 ;  /* 0x0000000e1213b224 */ /* 0x020fc800078e0205 */
[----:B---3--:R-:W-:-:S06]  /*0cd0*/  @!P3 IMAD.WIDE R6, R19, 0x8, R6 ;  /* 0x000000081306b825 */ /* 0x008fcc00078e0206 */
[----:B------:R1:W3:Y:S01]  /*0ce0*/  @!P3 LDG.E.CONSTANT R7, desc[UR12][R6.64] ;  /* 0x0000000c0607b981 */ /* 0x0002e2000c1e9900 */
[----:B------:R-:W5:Y:S01]  /*0cf0*/  @!P1 S2R R19, SR_CgaCtaId ;  /* 0x0000000000139919 */ /* 0x000f620000008800 */
[----:B------:R-:W1:Y:S01]  /*0d00*/  @!P0 S2R R21, SR_CgaCtaId ;  /* 0x0000000000158919 */ /* 0x000e620000008800 */
[----:B------:R-:W1:Y:S01]  /*0d10*/  @!P2 S2R R23, SR_CgaCtaId ;  /* 0x000000000017a919 */ /* 0x000e620000008800 */
[----:B------:R-:W1:Y:S01]  /*0d20*/  @!P3 S2R R25, SR_CgaCtaId ;  /* 0x000000000019b919 */ /* 0x000e620000008800 */
[----:B------:R-:W-:Y:S02]  /*0d30*/  @!P1 MOV R14, 0x400 ;  /* 0x00000400000e9802 */ /* 0x000fe40000000f00 */
[----:B--2---:R-:W-:Y:S02]  /*0d40*/  @!P0 MOV R16, 0x400 ;  /* 0x0000040000108802 */ /* 0x004fe40000000f00 */
[----:B0-----:R-:W-:Y:S02]  /*0d50*/  @!P2 MOV R8, 0x400 ;  /* 0x000004000008a802 */ /* 0x001fe40000000f00 */
[----:B------:R-:W-:-:S02]  /*0d60*/  @!P3 MOV R10, 0x400 ;  /* 0x00000400000ab802 */ /* 0x000fc40000000f00 */
[----:B-----5:R-:W-:Y:S02]  /*0d70*/  @!P1 LEA R14, R19, R14, 0x18 ;  /* 0x0000000e130e9211 */ /* 0x020fe400078ec0ff */
[----:B-1----:R-:W-:Y:S02]  /*0d80*/  @!P0 LEA R16, R21, R16, 0x18 ;  /* 0x0000001015108211 */ /* 0x002fe400078ec0ff */
[----:B------:R-:W-:Y:S02]  /*0d90*/  @!P1 LEA R15, R15, R14, 0x2 ;  /* 0x0000000e0f0f9211 */ /* 0x000fe400078e10ff */
[----:B------:R-:W-:Y:S01]  /*0da0*/  @!P2 LEA R23, R23, R8, 0x18 ;  /* 0x000000081717a211 */ /* 0x000fe200078ec0ff */
[----:B------:R-:W-:Y:S02]  /*0db0*/  @!P0 IMAD R13, R13, 0x4, R16 ;  /* 0x000000040d0d8824 */ /* 0x000fe400078e0210 */
[----:B------:R-:W0:Y:S01]  /*0dc0*/  @!P1 LDS R6, [R15] ;  /* 0x000000000f069984 */ /* 0x000e220000000800 */
[----:B------:R-:W-:-:S02]  /*0dd0*/  @!P3 LEA R10, R25, R10, 0x18 ;  /* 0x0000000a190ab211 */ /* 0x000fc400078ec0ff */
[----:B------:R-:W-:Y:S01]  /*0de0*/  @!P2 LEA R12, R12, R23, 0x2 ;  /* 0x000000170c0ca211 */ /* 0x000fe200078e10ff */
[----:B------:R-:W1:Y:S02]  /*0df0*/  @!P0 LDS R8, [R13] ;  /* 0x000000000d088984 */ /* 0x000e640000000800 */
[----:B------:R-:W-:-:S03]  /*0e00*/  @!P3 IMAD R5, R5, 0x4, R10 ;  /* 0x000000040505b824 */ /* 0x000fc600078e020a */
[----:B------:R-:W2:Y:S04]  /*0e10*/  @!P2 LDS R12, [R12] ;  /* 0x000000000c0ca984 */ /* 0x000ea80000000800 */
[----:B------:R-:W5:Y:S01]  /*0e20*/  @!P3 LDS R10, [R5] ;  /* 0x00000000050ab984 */ /* 0x000f620000000800 */
[----:B------:R-:W-:Y:S01]  /*0e30*/  IADD3 R4, PT, PT, R4, 0x4, RZ ;  /* 0x0000000404047810 */ /* 0x000fe20007ffe0ff */
[----:B0-----:R-:W-:-:S04]  /*0e40*/  @!P1 FFMA R3, R6, R6, R3 ;  /* 0x0000000606039223 */ /* 0x001fc80000000003 */
[----:B-1----:R-:W-:-:S04]  /*0e50*/  @!P0 FFMA R3, R8, R8, R3 ;  /* 0x0000000808038223 */ /* 0x002fc80000000003 */
[----:B--2---:R-:W-:-:S04]  /*0e60*/  @!P2 FFMA R3, R12, R12, R3 ;  /* 0x0000000c0c03a223 */ /* 0x004fc80000000003 */
[----:B-----5:R-:W-:Y:S01]  /*0e70*/  @!P3 FFMA R3, R10, R10, R3 ;  /* 0x0000000a0a03b223 */ /* 0x020fe20000000003 */
[----:B----4-:R-:W-:-:S04]  /*0e80*/  @!P1 FFMA R2, R6, R17, R2 ;  /* 0x0000001106029223 */ /* 0x010fc80000000002 */
[----:B------:R-:W-:-:S04]  /*0e90*/  @!P0 FFMA R2, R8, R11, R2 ;  /* 0x0000000b08028223 */ /* 0x000fc80000000002 */
[----:B------:R-:W-:-:S04]  /*0ea0*/  @!P2 FFMA R2, R12, R9, R2 ;  /* 0x000000090c02a223 */ /* 0x000fc80000000002 */
[----:B---3--:R-:W-:-:S07]  /*0eb0*/  @!P3 FFMA R2, R10, R7, R2 ;  /* 0x000000070a02b223 */ /* 0x008fce0000000002 */
.L_x_147:
[----:B------:R-:W-:Y:S05]  /*0ec0*/  BRA.U !UP1, `(.L_x_144) ;  /* 0x0000000109f07547 */ /* 0x000fea000b800000 */
[----:B------:R-:W-:Y:S02]  /*0ed0*/  UISETP.NE.AND UP0, UPT, UR5, 0x1, UPT ;  /* 0x000000010500788c */ /* 0x000fe4000bf05270 */
[----:B------:R-:W-:-:S04]  /*0ee0*/  ULOP3.LUT UR4, UR4, 0x1, URZ, 0xc0, !UPT ;  /* 0x0000000104047892 */ /* 0x000fc8000f8ec0ff */
[----:B------:R-:W-:-:S03]  /*0ef0*/  UISETP.NE.U32.AND UP1, UPT, UR4, 0x1, UPT ;  /* 0x000000010400788c */ /* 0x000fc6000bf25070 */
[----:B------:R-:W-:Y:S08]  /*0f00*/  BRA.U !UP0, `(.L_x_148) ;  /* 0x00000001088c7547 */ /* 0x000ff0000b800000 */
[----:B------:R-:W0:Y:S01]  /*0f10*/  LDC R9, c[0x0][0x3a0] ;  /* 0x0000e800ff097b82 */ /* 0x000e220000000800 */
[----:B------:R-:W-:Y:S02]  /*0f20*/  IMAD.MOV R7, RZ, RZ, -R4 ;  /* 0x000000ffff077224 */ /* 0x000fe400078e0a04 */
[----:B0-----:R-:W-:Y:S02]  /*0f30*/  IMAD R5, R4, R9, R9 ;  /* 0x0000000904057224 */ /* 0x001fe400078e0209 */
[----:B------:R-:W-:-:S03]  /*0f40*/  IMAD R15, R9, R7, R0 ;  /* 0x00000007090f7224 */ /* 0x000fc600078e0200 */
[----:B------:R-:W-:Y:S02]  /*0f50*/  IADD3 R5, PT, PT, R0, -R5, RZ ;  /* 0x8000000500057210 */ /* 0x000fe40007ffe0ff */
[----:B------:R-:W-:Y:S02]  /*0f60*/  ISETP.GE.AND P0, PT, R15, UR7, PT ;  /* 0x000000070f007c0c */ /* 0x000fe4000bf06270 */
[----:B------:R-:W-:Y:S02]  /*0f70*/  ISETP.GE.AND P1, PT, R5, UR7, PT ;  /* 0x0000000705007c0c */ /* 0x000fe4000bf26270 */
[----:B------:R-:W-:Y:S02]  /*0f80*/  ISETP.LT.OR P0, PT, R15, RZ, P0 ;  /* 0x000000ff0f00720c */ /* 0x000fe40000701670 */
[----:B------:R-:W-:-:S11]  /*0f90*/  ISETP.LT.OR P1, PT, R5, RZ, P1 ;  /* 0x000000ff0500720c */ /* 0x000fd60000f21670 */
[----:B------:R-:W0:Y:S08]  /*0fa0*/  @!P0 LDC R11, c[0x0][0x3a8] ;  /* 0x0000ea00ff0b8b82 */ /* 0x000e300000000800 */
[----:B------:R-:W1:Y:S08]  /*0fb0*/  @!P1 LDC R13, c[0x0][0x3a8] ;  /* 0x0000ea00ff0d9b82 */ /* 0x000e700000000800 */
[----:B------:R-:W2:Y:S08]  /*0fc0*/  @!P0 LDC.64 R6, c[0x0][0x380] ;  /* 0x0000e000ff068b82 */ /* 0x000eb00000000a00 */
[----:B------:R-:W3:Y:S01]  /*0fd0*/  @!P1 LDC.64 R8, c[0x0][0x380] ;  /* 0x0000e000ff089b82 */ /* 0x000ee20000000a00 */
[----:B0-----:R-:W-:-:S02]  /*0fe0*/  @!P0 IMAD R11, R4, R11, R15 ;  /* 0x0000000b040b8224 */ /* 0x001fc400078e020f */
[----:B-1----:R-:W-:-:S04]  /*0ff0*/  @!P1 IMAD R10, R4, R13, R13 ;  /* 0x0000000d040a9224 */ /* 0x002fc800078e020d */
[----:B------:R-:W-:Y:S02]  /*1000*/  @!P1 IMAD.IADD R13, R10, 0x1, R5 ;  /* 0x000000010a0d9824 */ /* 0x000fe400078e0205 */
[----:B--2---:R-:W-:-:S06]  /*1010*/  @!P0 IMAD.WIDE R6, R11, 0x8, R6 ;  /* 0x000000080b068825 */ /* 0x004fcc00078e0206 */
[----:B------:R0:W2:Y:S01]  /*1020*/  @!P0 LDG.E.CONSTANT R7, desc[UR12][R6.64] ;  /* 0x0000000c06078981 */ /* 0x0000a2000c1e9900 */
[----:B---3--:R-:W-:-:S06]  /*1030*/  @!P1 IMAD.WIDE R8, R13, 0x8, R8 ;  /* 0x000000080d089825 */ /* 0x008fcc00078e0208 */
[----:B------:R-:W3:Y:S01]  /*1040*/  @!P1 LDG.E.CONSTANT R9, desc[UR12][R8.64] ;  /* 0x0000000c08099981 */ /* 0x000ee2000c1e9900 */
[----:B------:R-:W1:Y:S01]  /*1050*/  @!P0 S2R R11, SR_CgaCtaId ;  /* 0x00000000000b8919 */ /* 0x000e620000008800 */
[----:B------:R-:W4:Y:S01]  /*1060*/  @!P1 S2R R12, SR_CgaCtaId ;  /* 0x00000000000c9919 */ /* 0x000f220000008800 */
[----:B------:R-:W-:-:S04]  /*1070*/  @!P0 MOV R10, 0x400 ;  /* 0x00000400000a8802 */ /* 0x000fc80000000f00 */
[----:B-1----:R-:W-:Y:S02]  /*1080*/  @!P0 LEA R10, R11, R10, 0x18 ;  /* 0x0000000a0b0a8211 */ /* 0x002fe400078ec0ff */
[----:B------:R-:W-:Y:S02]  /*1090*/  @!P1 MOV R11, 0x400 ;  /* 0x00000400000b9802 */ /* 0x000fe40000000f00 */
[----:B------:R-:W-:Y:S02]  /*10a0*/  @!P0 LEA R10, R15, R10, 0x2 ;  /* 0x0000000a0f0a8211 */ /* 0x000fe400078e10ff */
[----:B----4-:R-:W-:-:S04]  /*10b0*/  @!P1 LEA R12, R12, R11, 0x18 ;  /* 0x0000000b0c0c9211 */ /* 0x010fc800078ec0ff */
[----:B------:R-:W1:Y:S01]  /*10c0*/  @!P0 LDS R10, [R10] ;  /* 0x000000000a0a8984 */ /* 0x000e620000000800 */
[----:B------:R-:W-:-:S05]  /*10d0*/  @!P1 IMAD R5, R5, 0x4, R12 ;  /* 0x0000000405059824 */ /* 0x000fca00078e020c */
[----:B0-----:R-:W0:Y:S01]  /*10e0*/  @!P1 LDS R6, [R5] ;  /* 0x0000000005069984 */ /* 0x001e220000000800 */
[----:B------:R-:W-:Y:S01]  /*10f0*/  IADD3 R4, PT, PT, R4, 0x2, RZ ;  /* 0x0000000204047810 */ /* 0x000fe20007ffe0ff */
[----:B-1----:R-:W-:-:S04]  /*1100*/  @!P0 FFMA R3, R10, R10, R3 ;  /* 0x0000000a0a038223 */ /* 0x002fc80000000003 */
[----:B0-----:R-:W-:Y:S01]  /*1110*/  @!P1 FFMA R3, R6, R6, R3 ;  /* 0x0000000606039223 */ /* 0x001fe20000000003 */
[----:B--2---:R-:W-:-:S04]  /*1120*/  @!P0 FFMA R2, R10, R7, R2 ;  /* 0x000000070a028223 */ /* 0x004fc80000000002 */
[----:B---3--:R-:W-:-:S07]  /*1130*/  @!P1 FFMA R2, R6, R9, R2 ;  /* 0x0000000906029223 */ /* 0x008fce0000000002 */
.L_x_148:
[----:B------:R-:W-:Y:S05]  /*1140*/  BRA.U UP1, `(.L_x_144) ;  /* 0x0000000101507547 */ /* 0x000fea000b800000 */
[----:B------:R-:W0:Y:S01]  /*1150*/  LDCU UR4, c[0x0][0x3a0] ;  /* 0x00007400ff0477ac */ /* 0x000e220008000800 */
[----:B------:R-:W-:Y:S01]  /*1160*/  IMAD.MOV R5, RZ, RZ, -R4 ;  /* 0x000000ffff057224 */ /* 0x000fe200078e0a04 */
[----:B------:R-:W-:Y:S03]  /*1170*/  BSSY.RECONVERGENT B0, `(.L_x_144) ;  /* 0x0000011000007945 */ /* 0x000fe60003800200 */
[----:B0-----:R-:W-:-:S05]  /*1180*/  IMAD R9, R5, UR4, R0 ;  /* 0x0000000405097c24 */ /* 0x001fca000f8e0200 */
[----:B------:R-:W-:-:S04]  /*1190*/  ISETP.GE.AND P0, PT, R9, UR7, PT ;  /* 0x0000000709007c0c */ /* 0x000fc8000bf06270 */
[----:B------:R-:W-:-:S13]  /*11a0*/  ISETP.LT.OR P0, PT, R9, RZ, P0 ;  /* 0x000000ff0900720c */ /* 0x000fda0000701670 */
[----:B------:R-:W-:Y:S05]  /*11b0*/  @P0 BRA `(.L_x_149) ;  /* 0x0000000000300947 */ /* 0x000fea0003800000 */
[----:B------:R-:W0:Y:S01]  /*11c0*/  LDC.64 R6, c[0x0][0x380] ;  /* 0x0000e000ff067b82 */ /* 0x000e220000000a00 */
[----:B------:R-:W1:Y:S02]  /*11d0*/  LDCU UR4, c[0x0][0x3a8] ;  /* 0x00007500ff0477ac */ /* 0x000e640008000800 */
[----:B-1----:R-:W-:-:S04]  /*11e0*/  IMAD R5, R4, UR4, R9 ;  /* 0x0000000404057c24 */ /* 0x002fc8000f8e0209 */
[----:B0-----:R-:W-:-:S06]  /*11f0*/  IMAD.WIDE R4, R5, 0x8, R6 ;  /* 0x0000000805047825 */ /* 0x001fcc00078e0206 */
[----:B------:R-:W2:Y:S01]  /*1200*/  LDG.E.CONSTANT R5, desc[UR12][R4.64] ;  /* 0x0000000c04057981 */ /* 0x000ea2000c1e9900 */
[----:B------:R-:W0:Y:S01]  /*1210*/  S2UR UR5, SR_CgaCtaId ;  /* 0x00000000000579c3 */ /* 0x000e220000008800 */
[----:B------:R-:W-:Y:S02]  /*1220*/  UMOV UR4, 0x400 ;  /* 0x0000040000047882 */ /* 0x000fe40000000000 */
[----:B0-----:R-:W-:-:S06]  /*1230*/  ULEA UR4, UR5, UR4, 0x18 ;  /* 0x0000000405047291 */ /* 0x001fcc000f8ec0ff */
[----:B------:R-:W-:-:S06]  /*1240*/  LEA R6, R9, UR4, 0x2 ;  /* 0x0000000409067c11 */ /* 0x000fcc000f8e10ff */
[----:B------:R-:W0:Y:S02]  /*1250*/  LDS R6, [R6] ;  /* 0x0000000006067984 */ /* 0x000e240000000800 */
[C---:B0-----:R-:W-:Y:S01]  /*1260*/  FFMA R3, R6.reuse, R6, R3 ;  /* 0x0000000606037223 */ /* 0x041fe20000000003 */
[----:B--2---:R-:W-:-:S07]  /*1270*/  FFMA R2, R6, R5, R2 ;  /* 0x0000000506027223 */ /* 0x004fce0000000002 */
.L_x_149:
[----:B------:R-:W-:Y:S05]  /*1280*/  BSYNC.RECONVERGENT B0 ;  /* 0x0000000000007941 */ /* 0x000fea0003800200 */
.L_x_144:
[----:B------:R-:W-:-:S13]  /*1290*/  FSETP.GT.AND P0, PT, R3, 1.00000001335143196e-10, PT ;  /* 0x2edbe6ff0300780b */ /* 0x000fda0003f04000 */
[----:B------:R-:W-:Y:S05]  /*12a0*/  @!P0 BRA `(.L_x_150) ;  /* 0x0000000000448947 */ /* 0x000fea0003800000 */
[----:B------:R-:W0:Y:S01]  /*12b0*/  MUFU.RCP R4, R3 ;  /* 0x0000000300047308 */ /* 0x000e220000001000 */
[----:B------:R-:W-:Y:S07]  /*12c0*/  BSSY.RECONVERGENT B0, `(.L_x_151) ;  /* 0x000000b000007945 */ /* 0x000fee0003800200 */
[----:B------:R-:W1:Y:S01]  /*12d0*/  FCHK P0, R2, R3 ;  /* 0x0000000302007302 */ /* 0x000e620000000000 */
[----:B0-----:R-:W-:-:S04]  /*12e0*/  FFMA R5, R4, -R3, 1 ;  /* 0x3f80000004057423 */ /* 0x001fc80000000803 */
[----:B------:R-:W-:-:S04]  /*12f0*/  FFMA R5, R4, R5, R4 ;  /* 0x0000000504057223 */ /* 0x000fc80000000004 */
[----:B------:R-:W-:-:S04]  /*1300*/  FFMA R7, R5, R2, RZ ;  /* 0x0000000205077223 */ /* 0x000fc800000000ff */
[----:B------:R-:W-:-:S04]  /*1310*/  FFMA R4, R7, -R3, R2 ;  /* 0x8000000307047223 */ /* 0x000fc80000000002 */
[----:B------:R-:W-:Y:S01]  /*1320*/  FFMA R5, R5, R4, R7 ;  /* 0x0000000405057223 */ /* 0x000fe20000000007 */
[----:B-1----:R-:W-:Y:S06]  /*1330*/  @!P0 BRA `(.L_x_152) ;  /* 0x00000000000c8947 */ /* 0x002fec0003800000 */
[----:B------:R-:W-:-:S07]  /*1340*/  MOV R4, 0x1360 ;  /* 0x0000136000047802 */ /* 0x000fce0000000f00 */
[----:B------:R-:W-:Y:S05]  /*1350*/  CALL.REL.NOINC `($__internal_8_$__cuda_sm3x_div_rn_noftz_f32_slowpath) ;  /* 0x0000000000287944 */ /* 0x000fea0003c00000 */
[----:B------:R-:W-:-:S07]  /*1360*/  MOV R5, R2 ;  /* 0x0000000200057202 */ /* 0x000fce0000000f00 */
.L_x_152:
[----:B------:R-:W-:Y:S05]  /*1370*/  BSYNC.RECONVERGENT B0 ;  /* 0x0000000000007941 */ /* 0x000fea0003800200 */
.L_x_151:
[----:B------:R-:W0:Y:S02]  /*1380*/  LDC.64 R2, c[0x0][0x388] ;  /* 0x0000e200ff027b82 */ /* 0x000e240000000a00 */
[----:B0-----:R-:W-:-:S05]  /*1390*/  IMAD.WIDE R2, R0, 0x4, R2 ;  /* 0x0000000400027825 */ /* 0x001fca00078e0202 */
[----:B------:R-:W-:Y:S01]  /*13a0*/  STG.E desc[UR12][R2.64], R5 ;  /* 0x0000000502007986 */ /* 0x000fe2000c10190c */
[----:B------:R-:W-:Y:S05]  /*13b0*/  EXIT ;  /* 0x000000000000794d */ /* 0x000fea0003800000 */
.L_x_150:
[----:B------:R-:W0:Y:S02]  /*13c0*/  LDC.64 R4, c[0x0][0x388] ;  /* 0x0000e200ff047b82 */ /* 0x000e240000000a00 */
[----:B0-----:R-:W-:-:S05]  /*13d0*/  IMAD.WIDE R4, R0, 0x4, R4 ;  /* 0x0000000400047825 */ /* 0x001fca00078e0204 */
[----:B------:R-:W-:Y:S01]  /*13e0*/  STG.E desc[UR12][R4.64], R2 ;  /* 0x0000000204007986 */ /* 0x000fe2000c10190c */
[----:B------:R-:W-:Y:S05]  /*13f0*/  EXIT ;  /* 0x000000000000794d */ /* 0x000fea0003800000 */
        .weak           $__internal_8_$__cuda_sm3x_div_rn_noftz_f32_slowpath
        .type           $__internal_8_$__cuda_sm3x_div_rn_noftz_f32_slowpath,@function
        .size           $__internal_8_$__cuda_sm3x_div_rn_noftz_f32_slowpath,(.L_x_216 - $__internal_8_$__cuda_sm3x_div_rn_noftz_f32_slowpath)
$__internal_8_$__cuda_sm3x_div_rn_noftz_f32_slowpath:
[----:B------:R-:W-:Y:S01]  /*1400*/  SHF.R.U32.HI R6, RZ, 0x17, R3 ;  /* 0x00000017ff067819 */ /* 0x000fe20000011603 */
[----:B------:R-:W-:Y:S01]  /*1410*/  BSSY.RECONVERGENT B1, `(.L_x_153) ;  /* 0x0000062000017945 */ /* 0x000fe20003800200 */
        /* <DEDUP_REMOVED lines=32> */
.L_x_154:
[----:B------:R-:W-:Y:S01]  /*1620*/  LEA R6, R10, 0xc0800000, 0x17 ;  /* 0xc08000000a067811 */ /* 0x000fe200078eb8ff */
[----:B------:R-:W-:Y:S04]  /*1630*/  BSSY.RECONVERGENT B2, `(.L_x_159) ;  /* 0x0000036000027945 */ /* 0x000fe80003800200 */
[----:B------:R-:W-:Y:S01]  /*1640*/  IMAD.IADD R6, R3, 0x1, -R6 ;  /* 0x0000000103067824 */ /* 0x000fe200078e0a06 */
[----:B------:R-:W-:-:S03]  /*1650*/  IADD3 R3, PT, PT, R8, -0x7f, RZ ;  /* 0xffffff8108037810 */ /* 0x000fc60007ffe0ff */
[----:B------:R0:W1:Y:S01]  /*1660*/  MUFU.RCP R7, R6 ;  /* 0x0000000600077308 */ /* 0x0000620000001000 */
[----:B------:R-:W-:Y:S01]  /*1670*/  FADD.FTZ R9, -R6, -RZ ;  /* 0x800000ff06097221 */ /* 0x000fe20000010100 */
[C---:B------:R-:W-:Y:S01]  /*1680*/  IMAD R2, R3.reuse, -0x800000, R2 ;  /* 0xff80000003027824 */ /* 0x040fe200078e0202 */
[----:B0-----:R-:W-:-:S05]  /*1690*/  IADD3 R6, PT, PT, R3, 0x7f, -R10 ;  /* 0x0000007f03067810 */ /* 0x001fca0007ffe80a */
[----:B------:R-:W-:Y:S02]  /*16a0*/  IMAD.IADD R6, R6, 0x1, R5 ;  /* 0x0000000106067824 */ /* 0x000fe400078e0205 */
[----:B-1----:R-:W-:-:S04]  /*16b0*/  FFMA R8, R7, R9, 1 ;  /* 0x3f80000007087423 */ /* 0x002fc80000000009 */
        /* <DEDUP_REMOVED lines=20> */
[CCC-:B------:R-:W-:Y:S01]  /*1800*/  FFMA.RM R6, R12.reuse, R8.reuse, R7.reuse ;  /* 0x000000080c067223 */ /* 0x1c0fe20000004007 */
[C---:B------:R-:W-:Y:S02]  /*1810*/  ISETP.NE.AND P2, PT, R9.reuse, RZ, PT ;  /* 0x000000ff0900720c */ /* 0x040fe40003f45270 */
[----:B------:R-:W-:Y:S02]  /*1820*/  ISETP.NE.AND P1, PT, R9, RZ, PT ;  /* 0x000000ff0900720c */ /* 0x000fe40003f25270 */
[----:B------:R-:W-:Y:S01]  /*1830*/  LOP3.LUT R5, R3, 0x7fffff, RZ, 0xc0, !PT ;  /* 0x007fffff03057812 */ /* 0x000fe200078ec0ff */
[----:B------:R-:W-:Y:S01]  /*1840*/  FFMA.RP R3, R12, R8, R7 ;  /* 0x000000080c037223 */ /* 0x000fe20000008007 */
[----:B------:R-:W-:Y:S01]  /*1850*/  IADD3 R8, PT, PT, R9, 0x20, RZ ;  /* 0x0000002009087810 */ /* 0x000fe20007ffe0ff */
        /* <DEDUP_REMOVED lines=11> */
[----:B------:R-:W-:-:S04]  /*1910*/  LOP3.LUT R3, R3, R6, RZ, 0xc0, !PT ;  /* 0x0000000603037212 */ /* 0x000fc800078ec0ff */
[----:B------:R-:W-:-:S04]  /*1920*/  IADD3 R3, PT, PT, R8, R3, RZ ;  /* 0x0000000308037210 */ /* 0x000fc80007ffe0ff */
[----:B------:R-:W-:Y:S01]  /*1930*/  LOP3.LUT R2, R3, R2, RZ, 0xfc, !PT ;  /* 0x0000000203027212 */ /* 0x000fe200078efcff */
[----:B------:R-:W-:Y:S06]  /*1940*/  BRA `(.L_x_162) ;  /* 0x0000000000107947 */ /* 0x000fec0003800000 */
.L_x_161:
[----:B------:R-:W-:-:S04]  /*1950*/  LOP3.LUT R2, R2, 0x80000000, RZ, 0xc0, !PT ;  /* 0x8000000002027812 */ /* 0x000fc800078ec0ff */
[----:B------:R-:W-:Y:S01]  /*1960*/  LOP3.LUT R2, R2, 0x7f800000, RZ, 0xfc, !PT ;  /* 0x7f80000002027812 */ /* 0x000fe200078efcff */
[----:B------:R-:W-:Y:S06]  /*1970*/  BRA `(.L_x_162) ;  /* 0x0000000000047947 */ /* 0x000fec0003800000 */
.L_x_160:
[----:B------:R-:W-:-:S07]  /*1980*/  IMAD R2, R6, 0x800000, R2 ;  /* 0x0080000006027824 */ /* 0x000fce00078e0202 */
.L_x_162:
[----:B------:R-:W-:Y:S05]  /*1990*/  BSYNC.RECONVERGENT B2 ;  /* 0x0000000000027941 */ /* 0x000fea0003800200 */
.L_x_159:
[----:B------:R-:W-:Y:S05]  /*19a0*/  BRA `(.L_x_163) ;  /* 0x0000000000207947 */ /* 0x000fea0003800000 */
.L_x_158:
[----:B------:R-:W-:-:S04]  /*19b0*/  LOP3.LUT R2, R3, 0x80000000, R2, 0x48, !PT ;  /* 0x8000000003027812 */ /* 0x000fc800078e4802 */
[----:B------:R-:W-:Y:S01]  /*19c0*/  LOP3.LUT R2, R2, 0x7f800000, RZ, 0xfc, !PT ;  /* 0x7f80000002027812 */ /* 0x000fe200078efcff */
[----:B------:R-:W-:Y:S06]  /*19d0*/  BRA `(.L_x_163) ;  /* 0x0000000000147947 */ /* 0x000fec0003800000 */
.L_x_157:
[----:B------:R-:W-:Y:S01]  /*19e0*/  LOP3.LUT R2, R3, 0x80000000, R2, 0x48, !PT ;  /* 0x8000000003027812 */ /* 0x000fe200078e4802 */
[----:B------:R-:W-:Y:S06]  /*19f0*/  BRA `(.L_x_163) ;  /* 0x00000000000c7947 */ /* 0x000fec0003800000 */
.L_x_156:
[----:B------:R-:W0:Y:S01]  /*1a00*/  MUFU.RSQ R2, -QNAN ;  /* 0xffc0000000027908 */ /* 0x000e220000001400 */
[----:B------:R-:W-:Y:S05]  /*1a10*/  BRA `(.L_x_163) ;  /* 0x0000000000047947 */ /* 0x000fea0003800000 */
.L_x_155:
[----:B------:R-:W-:-:S07]  /*1a20*/  FADD.FTZ R2, R2, R3 ;  /* 0x0000000302027221 */ /* 0x000fce0000010000 */
.L_x_163:
[----:B------:R-:W-:Y:S05]  /*1a30*/  BSYNC.RECONVERGENT B1 ;  /* 0x0000000000017941 */ /* 0x000fea0003800200 */
.L_x_153:
[----:B------:R-:W-:-:S04]  /*1a40*/  HFMA2 R5, -RZ, RZ, 0, 0 ;  /* 0x00000000ff057431 */ /* 0x000fc800000001ff */
[----:B0-----:R-:W-:Y:S05]  /*1a50*/  RET.REL.NODEC R4 `(_ZN17signal_processing7kernels24istft_overlap_add_kernelEPK6float2PfPKfiiiii) ;  /* 0xffffffe404687950 */ /* 0x001fea0003c3ffff */
.L_x_164:
        /* <DEDUP_REMOVED lines=10> */
.L_x_216:


//--------------------- .text._ZN17signal_processing7kernels16stft_sm75_kernelEPKfP6float2S2_iiiii --------------------------
	.section	.text._ZN17signal_processing7kernels16stft_sm75_kernelEPKfP6float2S2_iiiii,"ax",@progbits
	.align	128
        .global         _ZN17signal_processing7kernels16stft_sm75_kernelEPKfP6float2S2_iiiii
        .type           _ZN17signal_processing7kernels16stft_sm75_kernelEPKfP6float2S2_iiiii,@function
        .size           _ZN17signal_processing7kernels16stft_sm75_kernelEPKfP6float2S2_iiiii,(.L_x_232 - _ZN17signal_processing7kernels16stft_sm75_kernelEPKfP6float2S2_iiiii)
        .other          _ZN17signal_processing7kernels16stft_sm75_kernelEPKfP6float2S2_iiiii,@"STO_CUDA_ENTRY STV_DEFAULT"
_ZN17signal_processing7kernels16stft_sm75_kernelEPKfP6float2S2_iiiii:
.text._ZN17signal_processing7kernels16stft_sm75_kernelEPKfP6float2S2_iiiii:
[----:B------:R-:W-:Y:S08]  /*0000*/  LDC R1, c[0x0][0x37c] ;  /* 0x0000df00ff017b82 */ /* 0x000ff00000000800 */
[----:B------:R-:W0:Y:S08]  /*0010*/  S2UR UR7, SR_CTAID.X ;  /* 0x00000000000779c3 */ /* 0x000e300000002500 */
[----:B------:R-:W0:Y:S02]  /*0020*/  LDC R0, c[0x0][0x3a4] ;  /* 0x0000e900ff007b82 */ /* 0x000e240000000800 */
[----:B0-----:R-:W-:-:S13]  /*0030*/  ISETP.LE.AND P0, PT, R0, UR7, PT ;  /* 0x0000000700007c0c */ /* 0x001fda000bf03270 */
[----:B------:R-:W-:Y:S05]  /*0040*/  @P0 EXIT ;  /* 0x000000000000094d */ /* 0x000fea0003800000 */
[----:B------:R-:W0:Y:S01]  /*0050*/  S2R R7, SR_TID.X ;  /* 0x0000000000077919 */ /* 0x000e220000002100 */
[----:B------:R-:W0:Y:S01]  /*0060*/  LDCU UR6, c[0x0][0x39c] ;  /* 0x00007380ff0677ac */ /* 0x000e220008000800 */
[----:B------:R-:W1:Y:S01]  /*0070*/  LDCU.64 UR8, c[0x0][0x358] ;  /* 0x00006b00ff0877ac */ /* 0x000e620008000a00 */
[----:B------:R-:W2:Y:S01]  /*0080*/  S2UR UR5, SR_CgaCtaId ;  /* 0x00000000000579c3 */ /* 0x000ea20000008800 */
[----:B------:R-:W-:Y:S01]  /*0090*/  UMOV UR4, 0x400 ;  /* 0x0000040000047882 */ /* 0x000fe20000000000 */
[----:B------:R-:W3:Y:S01]  /*00a0*/  LDCU UR11, c[0x0][0x39c] ;  /* 0x00007380ff0b77ac */ /* 0x000ee20008000800 */
[----:B------:R-:W4:Y:S01]  /*00b0*/  LDCU UR10, c[0x0][0x398] ;  /* 0x00007300ff0a77ac */ /* 0x000f220008000800 */
[----:B0-----:R-:W-:-:S13]  /*00c0*/  ISETP.GE.AND P0, PT, R7, UR6, PT ;  /* 0x0000000607007c0c */ /* 0x001fda000bf06270 */
[----:B------:R-:W0:Y:S02]  /*00d0*/  @!P0 LDC.64 R2, c[0x0][0x390] ;  /* 0x0000e400ff028b82 */ /* 0x000e240000000a00 */
[----:B0-----:R-:W-:-:S06]  /*00e0*/  @!P0 IMAD.WIDE.U32 R2, R7, 0x4, R2 ;  /* 0x0000000407028825 */ /* 0x001fcc00078e0002 */
[----:B-1----:R-:W5:Y:S01]  /*00f0*/  @!P0 LDG.E.CONSTANT R2, desc[UR8][R2.64] ;  /* 0x0000000802028981 */ /* 0x002f62000c1e9900 */
[----:B--2---:R-:W-:Y:S01]  /*0100*/  ULEA UR4, UR5, UR4, 0x18 ;  /* 0x0000000405047291 */ /* 0x004fe2000f8ec0ff */
[----:B------:R-:W-:Y:S03]  /*0110*/  BSSY.RECONVERGENT B0, `(.L_x_165) ;  /* 0x0000017000007945 */ /* 0x000fe60003800200 */
[----:B------:R-:W-:Y:S02]  /*0120*/  ULEA UR5, UR6, UR4, 0x2 ;  /* 0x0000000406057291 */ /* 0x000fe4000f8e10ff */
[----:B------:R-:W-:-:S05]  /*0130*/  @!P0 LEA R5, R7, UR4, 0x2 ;  /* 0x0000000407058c11 */ /* 0x000fca000f8e10ff */
[----:B-----5:R0:W-:Y:S01]  /*0140*/  @!P0 STS [R5], R2 ;  /* 0x0000000205008388 */ /* 0x0201e20000000800 */
[----:B------:R-:W-:Y:S06]  /*0150*/  BAR.SYNC.DEFER_BLOCKING 0x0 ;  /* 0x0000000000007b1d */ /* 0x000fec0000010000 */
[----:B---34-:R-:W-:Y:S05]  /*0160*/  @P0 BRA `(.L_x_166) ;  /* 0x0000000000440947 */ /* 0x018fea0003800000 */
[----:B------:R-:W1:Y:S01]  /*0170*/  LDC R11, c[0x0][0x360] ;  /* 0x0000d800ff0b7b82 */ /* 0x000e620000000800 */
[----:B------:R-:W-:-:S07]  /*0180*/  IMAD.MOV.U32 R0, RZ, RZ, R7 ;  /* 0x000000ffff007224 */ /* 0x000fce00078e0007 */
[----:B------:R-:W2:Y:S02]  /*0190*/  LDC R13, c[0x0][0x3a0] ;  /* 0x0000e800ff0d7b82 */ /* 0x000ea40000000800 */
.L_x_167:
[----:B0-2---:R-:W-:-:S05]  /*01a0*/  IMAD R5, R13, UR7, R0 ;  /* 0x000000070d057c24 */ /* 0x005fca000f8e0200 */
[----:B------:R-:W-:-:S13]  /*01b0*/  ISETP.GE.AND P0, PT, R5, UR10, PT ;  /* 0x0000000a05007c0c */ /* 0x000fda000bf06270 */
[----:B------:R-:W0:Y:S02]  /*01c0*/  @!P0 LDC.64 R2, c[0x0][0x380] ;  /* 0x0000e000ff028b82 */ /* 0x000e240000000a00 */
[----:B0-----:R-:W-:-:S06]  /*01d0*/  @!P0 IMAD.WIDE R2, R5, 0x4, R2 ;  /* 0x0000000405028825 */ /* 0x001fcc00078e0202 */
[----:B------:R-:W2:Y:S01]  /*01e0*/  @!P0 LDG.E.CONSTANT R2, desc[UR8][R2.64] ;  /* 0x0000000802028981 */ /* 0x000ea2000c1e9900 */
[C---:B------:R-:W-:Y:S01]  /*01f0*/  @!P0 LEA R5, R0.reuse, UR4, 0x2 ;  /* 0x0000000400058c11 */ /* 0x040fe2000f8e10ff */
[----:B---3--:R-:W-:Y:S01]  /*0200*/  IMAD.MOV.U32 R4, RZ, RZ, RZ ;  /* 0x000000ffff047224 */ /* 0x008fe200078e00ff */
[----:B------:R-:W-:Y:S01]  /*0210*/  LEA R9, R0, UR5, 0x2 ;  /* 0x0000000500097c11 */ /* 0x000fe2000f8e10ff */
[----:B-1----:R-:W-:-:S03]  /*0220*/  IMAD.IADD R0, R11, 0x1, R0 ;  /* 0x000000010b007824 */ /* 0x002fc600078e0200 */
[----:B------:R-:W2:Y:S02]  /*0230*/  @!P0 LDS R5, [R5] ;  /* 0x0000000005058984 */ /* 0x000ea40000000800 */
[----:B--2---:R-:W-:Y:S01]  /*0240*/  @!P0 FMUL R4, R2, R5 ;  /* 0x0000000502048220 */ /* 0x004fe20000400000 */
[----:B------:R-:W-:-:S04]  /*0250*/  ISETP.GE.AND P0, PT, R0, UR11, PT ;  /* 0x0000000b00007c0c */ /* 0x000fc8000bf06270 */
[----:B------:R3:W-:Y:S09]  /*0260*/  STS [R9], R4 ;  /* 0x0000000409007388 */ /* 0x0007f20000000800 */
[----:B------:R-:W-:Y:S05]  /*0270*/  @!P0 BRA `(.L_x_167) ;  /* 0xfffffffc00c88947 */ /* 0x000fea000383ffff */
.L_x_166:
[----:B------:R-:W-:Y:S05]  /*0280*/  BSYNC.RECONVERGENT B0 ;  /* 0x0000000000007941 */ /* 0x000fea0003800200 */
.L_x_165:
[----:B------:R-:W1:Y:S01]  /*0290*/  LDCU UR6, c[0x0][0x3a8] ;  /* 0x00007500ff0677ac */ /* 0x000e620008000800 */
[----:B------:R-:W-:Y:S01]  /*02a0*/  BAR.SYNC.DEFER_BLOCKING 0x0 ;  /* 0x0000000000007b1d */ /* 0x000fe20000010000 */
[----:B-1----:R-:W-:-:S13]  /*02b0*/  ISETP.GE.AND P0, PT, R7, UR6, PT ;  /* 0x0000000607007c0c */ /* 0x002fda000bf06270 */
[----:B------:R-:W-:Y:S05]  /*02c0*/  @P0 EXIT ;  /* 0x000000000000094d */ /* 0x000fea0003800000 */
[----:B------:R-:W1:Y:S01]  /*02d0*/  LDC R6, c[0x0][0x3a8] ;  /* 0x0000ea00ff067b82 */ /* 0x000e620000000800 */
[----:B------:R-:W2:Y:S01]  /*02e0*/  LDCU UR4, c[0x0][0x360] ;  /* 0x00006c00ff0477ac */ /* 0x000ea20008000800 */
[----:B------:R-:W4:Y:S06]  /*02f0*/  LDCU UR6, c[0x0][0x39c] ;  /* 0x00007380ff0677ac */ /* 0x000f2c0008000800 */
[----:B0--3--:R-:W0:Y:S02]  /*0300*/  LDC.64 R4, c[0x0][0x388] ;  /* 0x0000e200ff047b82 */ /* 0x009e240000000a00 */
.L_x_168:
[----:B----4-:R-:W-:Y:S02]  /*0310*/  ISETP.GE.AND P0, PT, R7, UR6, PT ;  /* 0x0000000607007c0c */ /* 0x010fe4000bf06270 */
[----:B---3--:R-:W-:Y:S01]  /*0320*/  CS2R R8, SRZ ;  /* 0x0000000000087805 */ /* 0x008fe2000001ff00 */
[----:B-1----:R-:W-:-:S04]  /*0330*/  IMAD R3, R6, UR7, R7 ;  /* 0x0000000706037c24 */ /* 0x002fc8000f8e0207 */
[----:B0-----:R-:W-:-:S06]  /*0340*/  IMAD.WIDE R2, R3, 0x8, R4 ;  /* 0x0000000803027825 */ /* 0x001fcc00078e0204 */
[C---:B------:R-:W-:Y:S01]  /*0350*/  @!P0 LEA R0, R7.reuse, UR5, 0x2 ;  /* 0x0000000507008c11 */ /* 0x040fe2000f8e10ff */
[----:B--2---:R-:W-:-:S04]  /*0360*/  VIADD R7, R7, UR4 ;  /* 0x0000000407077c36 */ /* 0x004fc80008000000 */
[----:B------:R-:W0:Y:S01]  /*0370*/  @!P0 LDS R8, [R0] ;  /* 0x0000000000088984 */ /* 0x000e220000000800 */
[----:B------:R-:W-:-:S03]  /*0380*/  ISETP.GE.AND P0, PT, R7, R6, PT ;  /* 0x000000060700720c */ /* 0x000fc60003f06270 */
[----:B0-----:R3:W-:Y:S10]  /*0390*/  STG.E.64 desc[UR8][R2.64], R8 ;  /* 0x0000000802007986 */ /* 0x0017f4000c101b08 */
[----:B------:R-:W-:Y:S05]  /*03a0*/  @!P0 BRA `(.L_x_168) ;  /* 0xfffffffc00d88947 */ /* 0x000fea000383ffff */
[----:B------:R-:W-:Y:S05]  /*03b0*/  EXIT ;  /* 0x000000000000794d */ /* 0x000fea0003800000 */
.L_x_169:
        /* <DEDUP_REMOVED lines=12> */
.L_x_232:


//--------------------- .text._ZN17signal_processing7kernels16stft_sm87_kernelEPKfP6float2S2_iiiii --------------------------
	.section	.text._ZN17signal_processing7kernels16stft_sm87_kernelEPKfP6float2S2_iiiii,"ax",@progbits
	.align	128
        .global         _ZN17signal_processing7kernels16stft_sm87_kernelEPKfP6float2S2_iiiii
        .type           _ZN17signal_processing7kernels16stft_sm87_kernelEPKfP6float2S2_iiiii,@function
        .size           _ZN17signal_processing7kernels16stft_sm87_kernelEPKfP6float2S2_iiiii,(.L_x_233 - _ZN17signal_processing7kernels16stft_sm87_kernelEPKfP6float2S2_iiiii)
        .other          _ZN17signal_processing7kernels16stft_sm87_kernelEPKfP6float2S2_iiiii,@"STO_CUDA_ENTRY STV_DEFAULT"
_ZN17signal_processing7kernels16stft_sm87_kernelEPKfP6float2S2_iiiii:
.text._ZN17signal_processing7kernels16stft_sm87_kernelEPKfP6float2S2_iiiii:
[----:B------:R-:W-:Y:S08]  /*0000*/  LDC R1, c[0x0][0x37c] ;  /* 0x0000df00ff017b82 */ /* 0x000ff00000000800 */
[----:B------:R-:W0:Y:S08]  /*0010*/  S2UR UR5, SR_CTAID.X ;  /* 0x00000000000579c3 */ /* 0x000e300000002500 */
[----:B------:R-:W0:Y:S02]  /*0020*/  LDC R0, c[0x0][0x3a4] ;  /* 0x0000e900ff007b82 */ /* 0x000e240000000800 */
[----:B0-----:R-:W-:-:S13]  /*0030*/  ISETP.LE.AND P0, PT, R0, UR5, PT ;  /* 0x0000000500007c0c */ /* 0x001fda000bf03270 */
[----:B------:R-:W-:Y:S05]  /*0040*/  @P0 EXIT ;  /* 0x000000000000094d */ /* 0x000fea0003800000 */
[----:B------:R-:W0:Y:S01]  /*0050*/  S2R R0, SR_TID.X ;  /* 0x0000000000007919 */ /* 0x000e220000002100 */
[----:B------:R-:W0:Y:S01]  /*0060*/  LDC R12, c[0x0][0x39c] ;  /* 0x0000e700ff0c7b82 */ /* 0x000e220000000800 */
[----:B------:R-:W1:Y:S01]  /*0070*/  LDCU.64 UR6, c[0x0][0x358] ;  /* 0x00006b00ff0677ac */ /* 0x000e620008000a00 */
[----:B0-----:R-:W-:-:S13]  /*0080*/  ISETP.GE.AND P3, PT, R0, R12, PT ;  /* 0x0000000c0000720c */ /* 0x001fda0003f66270 */
[----:B------:R-:W0:Y:S02]  /*0090*/  @!P3 LDC.64 R2, c[0x0][0x390] ;  /* 0x0000e400ff02bb82 */ /* 0x000e240000000a00 */
[----:B0-----:R-:W-:-:S06]  /*00a0*/  @!P3 IMAD.WIDE.U32 R2, R0, 0x4, R2 ;  /* 0x000000040002b825 */ /* 0x001fcc00078e0002 */
[----:B-1----:R0:W2:Y:S01]  /*00b0*/  @!P3 LDG.E.CONSTANT R2, desc[UR6][R2.64] ;  /* 0x000000060202b981 */ /* 0x0020a2000c1e9900 */
[----:B------:R-:W1:Y:S01]  /*00c0*/  LDC R5, c[0x0][0x360] ;  /* 0x0000d800ff057b82 */ /* 0x000e620000000800 */
[----:B------:R-:W3:Y:S01]  /*00d0*/  S2R R10, SR_CgaCtaId ;  /* 0x00000000000a7919 */ /* 0x000ee20000008800 */
[----:B-1----:R-:W1:Y:S01]  /*00e0*/  I2F.U32.RP R8, R5 ;  /* 0x0000000500087306 */ /* 0x002e620000209000 */
[----:B------:R-:W-:-:S07]  /*00f0*/  ISETP.NE.U32.AND P2, PT, R5, RZ, PT ;  /* 0x000000ff0500720c */ /* 0x000fce0003f45070 */
[----:B-1----:R-:W1:Y:S02]  /*0100*/  MUFU.RCP R8, R8 ;  /* 0x0000000800087308 */ /* 0x002e640000001000 */
[----:B-1----:R-:W-:-:S06]  /*0110*/  VIADD R6, R8, 0xffffffe ;  /* 0x0ffffffe08067836 */ /* 0x002fcc0000000000 */
[----:B------:R1:W4:Y:S02]  /*0120*/  F2I.FTZ.U32.TRUNC.NTZ R7, R6 ;  /* 0x0000000600077305 */ /* 0x000324000021f000 */
[----:B-1----:R-:W-:Y:S02]  /*0130*/  HFMA2 R6, -RZ, RZ, 0, 0 ;  /* 0x00000000ff067431 */ /* 0x002fe400000001ff */
[----:B----4-:R-:W-:-:S04]  /*0140*/  IMAD.MOV R4, RZ, RZ, -R7 ;  /* 0x000000ffff047224 */ /* 0x010fc800078e0a07 */
[----:B------:R-:W-:Y:S01]  /*0150*/  IMAD R9, R4, R5, RZ ;  /* 0x0000000504097224 */ /* 0x000fe200078e02ff */
[----:B------:R-:W-:-:S03]  /*0160*/  IADD3 R4, PT, PT, R5, -0x1, R12 ;  /* 0xffffffff05047810 */ /* 0x000fc60007ffe00c */
[----:B------:R-:W-:Y:S01]  /*0170*/  IMAD.HI.U32 R7, R7, R9, R6 ;  /* 0x0000000907077227 */ /* 0x000fe200078e0006 */
[----:B------:R-:W-:-:S04]  /*0180*/  MOV R9, 0x400 ;  /* 0x0000040000097802 */ /* 0x000fc80000000f00 */
[----:B---3--:R-:W-:Y:S01]  /*0190*/  LEA R9, R10, R9, 0x18 ;  /* 0x000000090a097211 */ /* 0x008fe200078ec0ff */
[----:B------:R-:W-:-:S03]  /*01a0*/  IMAD.HI.U32 R13, R7, R4, RZ ;  /* 0x00000004070d7227 */ /* 0x000fc600078e00ff */
[----:B------:R-:W-:Y:S01]  /*01b0*/  LEA R7, R12, R9, 0x2 ;  /* 0x000000090c077211 */ /* 0x000fe200078e10ff */
[----:B0-----:R-:W-:-:S04]  /*01c0*/  IMAD.MOV R3, RZ, RZ, -R13 ;  /* 0x000000ffff037224 */ /* 0x001fc800078e0a0d */
[----:B------:R-:W-:Y:S01]  /*01d0*/  IMAD R4, R5, R3, R4 ;  /* 0x0000000305047224 */ /* 0x000fe200078e0204 */
[----:B------:R-:W-:-:S04]  /*01e0*/  @!P3 LEA R3, R0, R9, 0x2 ;  /* 0x000000090003b211 */ /* 0x000fc800078e10ff */
[----:B------:R-:W-:-:S13]  /*01f0*/  ISETP.GE.U32.AND P0, PT, R4, R5, PT ;  /* 0x000000050400720c */ /* 0x000fda0003f06070 */
[----:B------:R-:W-:Y:S02]  /*0200*/  @P0 IMAD.IADD R4, R4, 0x1, -R5 ;  /* 0x0000000104040824 */ /* 0x000fe400078e0a05 */
[----:B------:R-:W-:-:S03]  /*0210*/  @P0 VIADD R13, R13, 0x1 ;  /* 0x000000010d0d0836 */ /* 0x000fc60000000000 */
[----:B------:R-:W-:-:S13]  /*0220*/  ISETP.GE.U32.AND P1, PT, R4, R5, PT ;  /* 0x000000050400720c */ /* 0x000fda0003f26070 */
[----:B------:R-:W-:Y:S01]  /*0230*/  @P1 VIADD R13, R13, 0x1 ;  /* 0x000000010d0d1836 */ /* 0x000fe20000000000 */
[----:B------:R-:W-:-:S04]  /*0240*/  @!P2 LOP3.LUT R13, RZ, R5, RZ, 0x33, !PT ;  /* 0x00000005ff0da212 */ /* 0x000fc800078e33ff */
[----:B------:R-:W-:Y:S01]  /*0250*/  ISETP.GE.AND P0, PT, R13, 0x1, PT ;  /* 0x000000010d00780c */ /* 0x000fe20003f06270 */
[----:B--2---:R0:W-:Y:S01]  /*0260*/  @!P3 STS [R3], R2 ;  /* 0x000000020300b388 */ /* 0x0041e20000000800 */
[----:B------:R-:W-:Y:S11]  /*0270*/  BAR.SYNC.DEFER_BLOCKING 0x0 ;  /* 0x0000000000007b1d */ /* 0x000ff60000010000 */
[----:B------:R-:W-:Y:S05]  /*0280*/  @!P0 BRA `(.L_x_170) ;  /* 0x00000004009c8947 */ /* 0x000fea0003800000 */
[C---:B------:R-:W-:Y:S01]  /*0290*/  ISETP.GE.U32.AND P0, PT, R13.reuse, 0x4, PT ;  /* 0x000000040d00780c */ /* 0x040fe20003f06070 */
[----:B------:R-:W-:Y:S01]  /*02a0*/  IMAD R4, R0, R13, RZ ;  /* 0x0000000d00047224 */ /* 0x000fe200078e02ff */
[----:B------:R-:W-:Y:S01]  /*02b0*/  LOP3.LUT R6, R13, 0x3, RZ, 0xc0, !PT ;  /* 0x000000030d067812 */ /* 0x000fe200078ec0ff */
[----:B------:R-:W-:-:S10]  /*02c0*/  IMAD.MOV.U32 R11, RZ, RZ, RZ ;  /* 0x000000ffff0b7224 */ /* 0x000fd400078e00ff */
[----:B------:R-:W-:Y:S05]  /*02d0*/  @!P0 BRA `(.L_x_171) ;  /* 0x0000000400108947 */ /* 0x000fea0003800000 */
[----:B------:R-:W1:Y:S01]  /*02e0*/  LDC R8, c[0x0][0x3a0] ;  /* 0x0000e800ff087b82 */ /* 0x000e620000000800 */
[----:B------:R-:W-:Y:S01]  /*02f0*/  LOP3.LUT R11, R13, 0x7ffffffc, RZ, 0xc0, !PT ;  /* 0x7ffffffc0d0b7812 */ /* 0x000fe200078ec0ff */
[----:B------:R-:W2:Y:S01]  /*0300*/  LDCU UR8, c[0x0][0x398] ;  /* 0x00007300ff0877ac */ /* 0x000ea20008000800 */
[----:B------:R-:W3:Y:S05]  /*0310*/  LDCU UR9, c[0x0][0x39c] ;  /* 0x00007380ff0977ac */ /* 0x000eea0008000800 */
[----:B0-----:R-:W0:Y:S01]  /*0320*/  LDC.64 R2, c[0x0][0x380] ;  /* 0x0000e000ff027b82 */ /* 0x001e220000000a00 */
[----:B------:R-:W-:-:S05]  /*0330*/  UMOV UR4, URZ ;  /* 0x000000ff00047c82 */ /* 0x000fca0008000000 */
.L_x_181:
[----:B------:R-:W-:Y:S01]  /*0340*/  VIADD R16, R4, UR4 ;  /* 0x0000000404107c36 */ /* 0x000fe20008000000 */
[----:B------:R-:W-:Y:S01]  /*0350*/  UIADD3 UR4, UPT, UPT, UR4, 0x4, URZ ;  /* 0x0000000404047890 */ /* 0x000fe2000fffe0ff */
[----:B------:R-:W-:Y:S02]  /*0360*/  BSSY.RECONVERGENT B0, `(.L_x_172) ;  /* 0x0000010000007945 */ /* 0x000fe40003800200 */
[C---:B01234-:R-:W-:Y:S01]  /*0370*/  IMAD R10, R16.reuse, 0x4, R7 ;  /* 0x00000004100a7824 */ /* 0x05ffe200078e0207 */
[C---:B---3--:R-:W-:Y:S02]  /*0380*/  ISETP.GE.AND P1, PT, R16.reuse, UR9, PT ;  /* 0x0000000910007c0c */ /* 0x048fe4000bf26270 */
[----:B------:R-:W-:Y:S02]  /*0390*/  ISETP.NE.AND P0, PT, R11, UR4, PT ;  /* 0x000000040b007c0c */ /* 0x000fe4000bf05270 */
[----:B------:R-:W-:-:S09]  /*03a0*/  LEA R12, R16, R9, 0x2 ;  /* 0x00000009100c7211 */ /* 0x000fd200078e10ff */
[----:B------:R-:W-:Y:S05]  /*03b0*/  @P1 BRA `(.L_x_173) ;  /* 0x0000000000281947 */ /* 0x000fea0003800000 */
[----:B-1----:R-:W-:-:S05]  /*03c0*/  IMAD R15, R8, UR5, R16 ;  /* 0x00000005080f7c24 */ /* 0x002fca000f8e0210 */
[----:B--2---:R-:W-:-:S13]  /*03d0*/  ISETP.GE.AND P1, PT, R15, UR8, PT ;  /* 0x000000080f007c0c */ /* 0x004fda000bf26270 */
[----:B------:R-:W-:Y:S05]  /*03e0*/  @P1 BRA `(.L_x_174) ;  /* 0x0000000000181947 */ /* 0x000fea0003800000 */
[----:B0-----:R-:W-:Y:S01]  /*03f0*/  IMAD.WIDE R14, R15, 0x4, R2 ;  /* 0x000000040f0e7825 */ /* 0x001fe200078e0202 */
[----:B------:R-:W0:Y:S05]  /*0400*/  LDS R13, [R12] ;  /* 0x000000000c0d7984 */ /* 0x000e2a0000000800 */
[----:B------:R-:W0:Y:S02]  /*0410*/  LDG.E.CONSTANT R14, desc[UR6][R14.64] ;  /* 0x000000060e0e7981 */ /* 0x000e24000c1e9900 */
[----:B0-----:R-:W-:-:S05]  /*0420*/  FMUL R13, R14, R13 ;  /* 0x0000000d0e0d7220 */ /* 0x001fca0000400000 */
[----:B------:R3:W-:Y:S01]  /*0430*/  STS [R10], R13 ;  /* 0x0000000d0a007388 */ /* 0x0007e20000000800 */
[----:B------:R-:W-:Y:S05]  /*0440*/  BRA `(.L_x_173) ;  /* 0x0000000000047947 */ /* 0x000fea0003800000 */
.L_x_174:
[----:B------:R4:W-:Y:S02]  /*0450*/  STS [R10], RZ ;  /* 0x000000ff0a007388 */ /* 0x0009e40000000800 */
.L_x_173:
[----:B--2---:R-:W-:Y:S05]  /*0460*/  BSYNC.RECONVERGENT B0 ;  /* 0x0000000000007941 */ /* 0x004fea0003800200 */
.L_x_172:
[C---:B---3--:R-:W-:Y:S01]  /*0470*/  VIADD R13, R16.reuse, 0x1 ;  /* 0x00000001100d7836 */ /* 0x048fe20000000000 */
[C---:B------:R-:W-:Y:S01]  /*0480*/  IADD3 R17, PT, PT, R16.reuse, 0x2, RZ ;  /* 0x0000000210117810 */ /* 0x040fe20007ffe0ff */
[----:B------:R-:W-:Y:S01]  /*0490*/  VIADD R19, R16, 0x3 ;  /* 0x0000000310137836 */ /* 0x000fe20000000000 */
[----:B------:R-:W-:Y:S02]  /*04a0*/  BSSY.RECONVERGENT B0, `(.L_x_175) ;  /* 0x000000e000007945 */ /* 0x000fe40003800200 */
[----:B------:R-:W-:Y:S02]  /*04b0*/  ISETP.GE.AND P3, PT, R13, UR9, PT ;  /* 0x000000090d007c0c */ /* 0x000fe4000bf66270 */
[----:B------:R-:W-:Y:S02]  /*04c0*/  ISETP.GE.AND P1, PT, R17, UR9, PT ;  /* 0x0000000911007c0c */ /* 0x000fe4000bf26270 */
[----:B------:R-:W-:-:S09]  /*04d0*/  ISETP.GE.AND P2, PT, R19, UR9, PT ;  /* 0x0000000913007c0c */ /* 0x000fd2000bf46270 */
[----:B------:R-:W-:Y:S05]  /*04e0*/  @P3 BRA `(.L_x_176) ;  /* 0x0000000000243947 */ /* 0x000fea0003800000 */
[----:B-1----:R-:W-:-:S05]  /*04f0*/  IMAD R13, R8, UR5, R13 ;  /* 0x00000005080d7c24 */ /* 0x002fca000f8e020d */
[----:B------:R-:W-:-:S13]  /*0500*/  ISETP.GE.AND P3, PT, R13, UR8, PT ;  /* 0x000000080d007c0c */ /* 0x000fda000bf66270 */
[----:B------:R2:W-:Y:S01]  /*0510*/  @P3 STS [R10+0x4], RZ ;  /* 0x000004ff0a003388 */ /* 0x0005e20000000800 */
[----:B------:R-:W-:Y:S05]  /*0520*/  @P3 BRA `(.L_x_176) ;  /* 0x0000000000143947 */ /* 0x000fea0003800000 */
[----:B0-----:R-:W-:Y:S02]  /*0530*/  IMAD.WIDE R14, R13, 0x4, R2 ;  /* 0x000000040d0e7825 */ /* 0x001fe400078e0202 */
[----:B------:R-:W0:Y:S04]  /*0540*/  LDS R13, [R12+0x4] ;  /* 0x000004000c0d7984 */ /* 0x000e280000000800 */
[----:B------:R-:W0:Y:S02]  /*0550*/  LDG.E.CONSTANT R14, desc[UR6][R14.64] ;  /* 0x000000060e0e7981 */ /* 0x000e24000c1e9900 */
[----:B0-----:R-:W-:-:S05]  /*0560*/  FMUL R13, R14, R13 ;  /* 0x0000000d0e0d7220 */ /* 0x001fca0000400000 */
[----:B------:R3:W-:Y:S02]  /*0570*/  STS [R10+0x4], R13 ;  /* 0x0000040d0a007388 */ /* 0x0007e40000000800 */
.L_x_176:
[----:B------:R-:W-:Y:S05]  /*0580*/  BSYNC.RECONVERGENT B0 ;  /* 0x0000000000007941 */ /* 0x000fea0003800200 */
.L_x_175:
[----:B------:R-:W-:Y:S04]  /*0590*/  BSSY.RECONVERGENT B0, `(.L_x_177) ;  /* 0x000000b000007945 */ /* 0x000fe80003800200 */
[----:B------:R-:W-:Y:S05]  /*05a0*/  @P1 BRA `(.L_x_178) ;  /* 0x0000000000241947 */ /* 0x000fea0003800000 */
[----:B-1----:R-:W-:-:S05]  /*05b0*/  IMAD R15, R8, UR5, R17 ;  /* 0x00000005080f7c24 */ /* 0x002fca000f8e0211 */
[----:B------:R-:W-:-:S13]  /*05c0*/  ISETP.GE.AND P1, PT, R15, UR8, PT ;  /* 0x000000080f007c0c */ /* 0x000fda000bf26270 */
[----:B------:R1:W-:Y:S01]  /*05d0*/  @P1 STS [R10+0x8], RZ ;  /* 0x000008ff0a001388 */ /* 0x0003e20000000800 */
[----:B------:R-:W-:Y:S05]  /*05e0*/  @P1 BRA `(.L_x_178) ;  /* 0x0000000000141947 */ /* 0x000fea0003800000 */
[----:B0-----:R-:W-:Y:S01]  /*05f0*/  IMAD.WIDE R14, R15, 0x4, R2 ;  /* 0x000000040f0e7825 */ /* 0x001fe200078e0202 */
[----:B---3--:R-:W0:Y:S05]  /*0600*/  LDS R13, [R12+0x8] ;  /* 0x000008000c0d7984 */ /* 0x008e2a0000000800 */
[----:B------:R-:W0:Y:S02]  /*0610*/  LDG.E.CONSTANT R14, desc[UR6][R14.64] ;  /* 0x000000060e0e7981 */ /* 0x000e24000c1e9900 */
[----:B0-----:R-:W-:-:S05]  /*0620*/  FMUL R13, R14, R13 ;  /* 0x0000000d0e0d7220 */ /* 0x001fca0000400000 */
[----:B------:R0:W-:Y:S02]  /*0630*/  STS [R10+0x8], R13 ;  /* 0x0000080d0a007388 */ /* 0x0001e40000000800 */
.L_x_178:
[----:B------:R-:W-:Y:S05]  /*0640*/  BSYNC.RECONVERGENT B0 ;  /* 0x0000000000007941 */ /* 0x000fea0003800200 */
.L_x_177:
        /* <DEDUP_REMOVED lines=11> */
.L_x_180:
[----:B------:R-:W-:Y:S05]  /*0700*/  BSYNC.RECONVERGENT B0 ;  /* 0x0000000000007941 */ /* 0x000fea0003800200 */
.L_x_179:
[----:B------:R-:W-:Y:S05]  /*0710*/  @P0 BRA `(.L_x_181) ;  /* 0xfffffffc00080947 */ /* 0x000fea000383ffff */
.L_x_171:
[----:B------:R-:W-:-:S13]  /*0720*/  ISETP.NE.AND P0, PT, R6, RZ, PT ;  /* 0x000000ff0600720c */ /* 0x000fda0003f05270 */
[----:B------:R-:W-:Y:S05]  /*0730*/  @!P0 BRA `(.L_x_170) ;  /* 0x0000000000708947 */ /* 0x000fea0003800000 */
[----:B0--3--:R-:W0:Y:S01]  /*0740*/  LDC R13, c[0x0][0x3a0] ;  /* 0x0000e800ff0d7b82 */ /* 0x009e220000000800 */
[----:B------:R-:W-:Y:S01]  /*0750*/  IADD3 R4, PT, PT, R4, R11, RZ ;  /* 0x0000000b04047210 */ /* 0x000fe20007ffe0ff */
[----:B-12-4-:R-:W-:Y:S01]  /*0760*/  IMAD.MOV R10, RZ, RZ, -R6 ;  /* 0x000000ffff0a7224 */ /* 0x016fe200078e0a06 */
[----:B------:R-:W1:Y:S02]  /*0770*/  LDCU UR8, c[0x0][0x398] ;  /* 0x00007300ff0877ac */ /* 0x000e640008000800 */
[----:B------:R-:W-:-:S03]  /*0780*/  LEA R6, R4, R9, 0x2 ;  /* 0x0000000904067211 */ /* 0x000fc600078e10ff */
[----:B------:R-:W2:Y:S08]  /*0790*/  LDC R15, c[0x0][0x39c] ;  /* 0x0000e700ff0f7b82 */ /* 0x000eb00000000800 */
[----:B------:R-:W3:Y:S01]  /*07a0*/  LDC.64 R2, c[0x0][0x380] ;  /* 0x0000e000ff027b82 */ /* 0x000ee20000000a00 */
[----:B01----:R-:W-:-:S07]  /*07b0*/  IMAD R11, R13, UR5, R4 ;  /* 0x000000050d0b7c24 */ /* 0x003fce000f8e0204 */
.L_x_184:
[----:B--2---:R-:W-:Y:S01]  /*07c0*/  ISETP.GE.AND P0, PT, R4, R15, PT ;  /* 0x0000000f0400720c */ /* 0x004fe20003f06270 */
[----:B------:R-:W-:Y:S01]  /*07d0*/  VIADD R10, R10, 0x1 ;  /* 0x000000010a0a7836 */ /* 0x000fe20000000000 */
[----:B------:R-:W-:Y:S01]  /*07e0*/  BSSY.RECONVERGENT B0, `(.L_x_182) ;  /* 0x000000e000007945 */ /* 0x000fe20003800200 */
[----:B------:R-:W-:-:S03]  /*07f0*/  IADD3 R4, PT, PT, R4, 0x1, RZ ;  /* 0x0000000104047810 */ /* 0x000fc60007ffe0ff */
[----:B------:R-:W-:-:S07]  /*0800*/  ISETP.NE.AND P1, PT, R10, RZ, PT ;  /* 0x000000ff0a00720c */ /* 0x000fce0003f25270 */
[----:B01----:R-:W-:Y:S06]  /*0810*/  @P0 BRA `(.L_x_183) ;  /* 0x0000000000280947 */ /* 0x003fec0003800000 */
[----:B------:R-:W-:-:S13]  /*0820*/  ISETP.GE.AND P0, PT, R11, UR8, PT ;  /* 0x000000080b007c0c */ /* 0x000fda000bf06270 */
[----:B------:R-:W-:-:S05]  /*0830*/  @P0 IMAD R8, R15, 0x4, R6 ;  /* 0x000000040f080824 */ /* 0x000fca00078e0206 */
[----:B------:R0:W-:Y:S01]  /*0840*/  @P0 STS [R8], RZ ;  /* 0x000000ff08000388 */ /* 0x0001e20000000800 */
[----:B------:R-:W-:Y:S05]  /*0850*/  @P0 BRA `(.L_x_183) ;  /* 0x0000000000180947 */ /* 0x000fea0003800000 */
[----:B0--3--:R-:W-:Y:S01]  /*0860*/  IMAD.WIDE R8, R11, 0x4, R2 ;  /* 0x000000040b087825 */ /* 0x009fe200078e0202 */
[----:B------:R-:W0:Y:S05]  /*0870*/  LDS R13, [R6] ;  /* 0x00000000060d7984 */ /* 0x000e2a0000000800 */
[----:B------:R-:W0:Y:S01]  /*0880*/  LDG.E.CONSTANT R8, desc[UR6][R8.64] ;  /* 0x0000000608087981 */ /* 0x000e22000c1e9900 */
[----:B------:R-:W-:Y:S01]  /*0890*/  LEA R12, R15, R6, 0x2 ;  /* 0x000000060f0c7211 */ /* 0x000fe200078e10ff */
[----:B0-----:R-:W-:-:S05]  /*08a0*/  FMUL R13, R8, R13 ;  /* 0x0000000d080d7220 */ /* 0x001fca0000400000 */
[----:B------:R1:W-:Y:S02]  /*08b0*/  STS [R12], R13 ;  /* 0x0000000d0c007388 */ /* 0x0003e40000000800 */
.L_x_183:
[----:B------:R-:W-:Y:S05]  /*08c0*/  BSYNC.RECONVERGENT B0 ;  /* 0x0000000000007941 */ /* 0x000fea0003800200 */
.L_x_182:
[----:B------:R-:W-:Y:S01]  /*08d0*/  VIADD R6, R6, 0x4 ;  /* 0x0000000406067836 */ /* 0x000fe20000000000 */
[----:B------:R-:W-:Y:S01]  /*08e0*/  IADD3 R11, PT, PT, R11, 0x1, RZ ;  /* 0x000000010b0b7810 */ /* 0x000fe20007ffe0ff */
[----:B------:R-:W-:Y:S06]  /*08f0*/  @P1 BRA `(.L_x_184) ;  /* 0xfffffffc00b01947 */ /* 0x000fec000383ffff */
.L_x_170:
[----:B------:R-:W5:Y:S01]  /*0900*/  LDCU UR4, c[0x0][0x3a8] ;  /* 0x00007500ff0477ac */ /* 0x000f620008000800 */
[----:B------:R-:W-:Y:S01]  /*0910*/  BAR.SYNC.DEFER_BLOCKING 0x0 ;  /* 0x0000000000007b1d */ /* 0x000fe20000010000 */
[----:B-----5:R-:W-:-:S13]  /*0920*/  ISETP.GE.AND P0, PT, R0, UR4, PT ;  /* 0x0000000400007c0c */ /* 0x020fda000bf06270 */
[----:B------:R-:W-:Y:S05]  /*0930*/  @P0 EXIT ;  /* 0x000000000000094d */ /* 0x000fea0003800000 */
[----:B01-3--:R-:W0:Y:S01]  /*0940*/  LDC R13, c[0x0][0x3a8] ;  /* 0x0000ea00ff0d7b82 */ /* 0x00be220000000800 */
[----:B------:R-:W1:Y:S07]  /*0950*/  LDCU UR4, c[0x0][0x39c] ;  /* 0x00007380ff0477ac */ /* 0x000e6e0008000800 */
[----:B------:R-:W3:Y:S02]  /*0960*/  LDC.64 R8, c[0x0][0x388] ;  /* 0x0000e200ff087b82 */ /* 0x000ee40000000a00 */
.L_x_185:
[----:B-1----:R-:W-:Y:S02]  /*0970*/  ISETP.GE.AND P0, PT, R0, UR4, PT ;  /* 0x0000000400007c0c */ /* 0x002fe4000bf06270 */
[----:B0-2-4-:R-:W-:Y:S01]  /*0980*/  CS2R R10, SRZ ;  /* 0x00000000000a7805 */ /* 0x015fe2000001ff00 */
[----:B0-----:R-:W-:-:S04]  /*0990*/  IMAD R3, R13, UR5, R0 ;  /* 0x000000050d037c24 */ /* 0x001fc8000f8e0200 */
[----:B---3--:R-:W-:-:S06]  /*09a0*/  IMAD.WIDE R2, R3, 0x8, R8 ;  /* 0x0000000803027825 */ /* 0x008fcc00078e0208 */
[----:B------:R-:W-:Y:S01]  /*09b0*/  @!P0 IMAD R4, R0, 0x4, R7 ;  /* 0x0000000400048824 */ /* 0x000fe200078e0207 */
[----:B------:R-:W-:-:S04]  /*09c0*/  IADD3 R0, PT, PT, R5, R0, RZ ;  /* 0x0000000005007210 */ /* 0x000fc80007ffe0ff */
[----:B------:R-:W0:Y:S01]  /*09d0*/  @!P0 LDS R10, [R4] ;  /* 0x00000000040a8984 */ /* 0x000e220000000800 */
[----:B------:R-:W-:-:S03]  /*09e0*/  ISETP.GE.AND P0, PT, R0, R13, PT ;  /* 0x0000000d0000720c */ /* 0x000fc60003f06270 */
[----:B0-----:R0:W-:Y:S10]  /*09f0*/  STG.E.64 desc[UR6][R2.64], R10 ;  /* 0x0000000a02007986 */ /* 0x0011f4000c101b06 */
[----:B------:R-:W-:Y:S05]  /*0a00*/  @!P0 BRA `(.L_x_185) ;  /* 0xfffffffc00d88947 */ /* 0x000fea000383ffff */
[----:B------:R-:W-:Y:S05]  /*0a10*/  EXIT ;  /* 0x000000000000794d */ /* 0x000fea0003800000 */
.L_x_186:
        /* <DEDUP_REMOVED lines=14> */
.L_x_233:


//--------------------- .text._ZN17signal_processing7kernels17stft_phase_kernelEPK6float2Pfii --------------------------
	.section	.text._ZN17signal_processing7kernels17stft_phase_kernelEPK6float2Pfii,"ax",@progbits
	.align	128
        .global         _ZN17signal_processing7kernels17stft_phase_kernelEPK6float2Pfii
        .type           _ZN17signal_processing7kernels17stft_phase_kernelEPK6float2Pfii,@function
        .size           _ZN17signal_processing7kernels17stft_phase_kernelEPK6float2Pfii,(.L_x_217 - _ZN17signal_processing7kernels17stft_phase_kernelEPK6float2Pfii)
        .other          _ZN17signal_processing7kernels17stft_phase_kernelEPK6float2Pfii,@"STO_CUDA_ENTRY STV_DEFAULT"
_ZN17signal_processing7kernels17stft_phase_kernelEPK6float2Pfii:
.text._ZN17signal_processing7kernels17stft_phase_kernelEPK6float2Pfii:
[----:B------:R-:W-:Y:S01]  /*0000*/  LDC R1, c[0x0][0x37c] ;  /* 0x0000df00ff017b82 */ /* 0x000fe20000000800 */
[----:B------:R-:W0:Y:S07]  /*0010*/  S2R R2, SR_TID.X ;  /* 0x0000000000027919 */ /* 0x000e2e0000002100 */
[----:B------:R-:W0:Y:S08]  /*0020*/  LDC.64 R6, c[0x0][0x390] ;  /* 0x0000e400ff067b82 */ /* 0x000e300000000a00 */
[----:B------:R-:W1:Y:S01]  /*0030*/  S2UR UR6, SR_CTAID.X ;  /* 0x00000000000679c3 */ /* 0x000e620000002500 */
[----:B0-----:R-:W-:-:S04]  /*0040*/  ISETP.GE.AND P0, PT, R2, R7, PT ;  /* 0x000000070200720c */ /* 0x001fc80003f06270 */
[----:B-1----:R-:W-:-:S13]  /*0050*/  ISETP.LE.OR P0, PT, R6, UR6, P0 ;  /* 0x0000000606007c0c */ /* 0x002fda0008703670 */
[----:B------:R-:W-:Y:S05]  /*0060*/  @P0 EXIT ;  /* 0x000000000000094d */ /* 0x000fea0003800000 */
[----:B------:R-:W0:Y:S01]  /*0070*/  LDC.64 R4, c[0x0][0x380] ;  /* 0x0000e000ff047b82 */ /* 0x000e220000000a00 */
[----:B------:R-:W1:Y:S01]  /*0080*/  LDCU.64 UR4, c[0x0][0x358] ;  /* 0x00006b00ff0477ac */ /* 0x000e620008000a00 */
[----:B------:R-:W-:-:S04]  /*0090*/  IMAD R2, R7, UR6, R2 ;  /* 0x0000000607027c24 */ /* 0x000fc8000f8e0202 */
[----:B0-----:R-:W-:-:S06]  /*00a0*/  IMAD.WIDE.U32 R4, R2, 0x8, R4 ;  /* 0x0000000802047825 */ /* 0x001fcc00078e0004 */
[----:B-1----:R-:W2:Y:S01]  /*00b0*/  LDG.E.64.CONSTANT R4, desc[UR4][R4.64] ;  /* 0x0000000404047981 */ /* 0x002ea2000c1e9b00 */
[----:B------:R-:W-:Y:S01]  /*00c0*/  BSSY.RECONVERGENT B0, `(.L_x_187) ;  /* 0x000000f000007945 */ /* 0x000fe20003800200 */
[----:B--2---:R-:W-:-:S04]  /*00d0*/  FSETP.GT.AND P2, PT, |R5|, |R4|, PT ;  /* 0x400000040500720b */ /* 0x004fc80003f44200 */
[----:B------:R-:W-:Y:S02]  /*00e0*/  FSEL R3, |R5|, |R4|, P2 ;  /* 0x4000000405037208 */ /* 0x000fe40001000200 */
[----:B------:R-:W-:Y:S02]  /*00f0*/  FSEL R0, |R4|, |R5|, P2 ;  /* 0x4000000504007208 */ /* 0x000fe40001000200 */
[----:B------:R-:W0:Y:S08]  /*0100*/  MUFU.RCP R6, R3 ;  /* 0x0000000300067308 */ /* 0x000e300000001000 */
        /* <DEDUP_REMOVED lines=8> */
[----:B------:R-:W-:Y:S05]  /*0190*/  CALL.REL.NOINC `($__internal_9_$__cuda_sm3x_div_rn_noftz_f32_slowpath) ;  /* 0x0000000000847944 */ /* 0x000fea0003c00000 */
[----:B------:R-:W-:-:S07]  /*01a0*/  IMAD.MOV.U32 R6, RZ, RZ, R0 ;  /* 0x000000ffff067224 */ /* 0x000fce00078e0000 */
.L_x_188:
[----:B------:R-:W-:Y:S05]  /*01b0*/  BSYNC.RECONVERGENT B0 ;  /* 0x0000000000007941 */ /* 0x000fea0003800200 */
.L_x_187:
[----:B------:R-:W-:Y:S02]  /*01c0*/  IMAD.MOV.U32 R7, RZ, RZ, 0x3b33710b ;  /* 0x3b33710bff077424 */ /* 0x000fe400078e00ff */
[----:B------:R-:W-:Y:S01]  /*01d0*/  FMUL R0, R6, R6 ;  /* 0x0000000606007220 */ /* 0x000fe20000400000 */
[----:B------:R-:W-:Y:S01]  /*01e0*/  IMAD.MOV.U32 R11, RZ, RZ, 0x3f6ee581 ;  /* 0x3f6ee581ff0b7424 */ /* 0x000fe200078e00ff */
[----:B------:R-:W-:Y:S02]  /*01f0*/  ISETP.GE.AND P0, PT, R4, RZ, PT ;  /* 0x000000ff0400720c */ /* 0x000fe40003f06270 */
[----:B------:R-:W-:Y:S01]  /*0200*/  FFMA R7, R0, R7, -0.015681877732276916504 ;  /* 0xbc80774800077423 */ /* 0x000fe20000000007 */
[C---:B------:R-:W-:Y:S01]  /*0210*/  FSETP.NEU.AND P3, PT, |R4|.reuse, |R5|, PT ;  /* 0x400000050400720b */ /* 0x040fe20003f6d200 */
[----:B------:R-:W-:Y:S01]  /*0220*/  FADD R4, |R4|, |R5| ;  /* 0x4000000504047221 */ /* 0x000fe20000000200 */
[----:B------:R-:W-:Y:S01]  /*0230*/  FSETP.NEU.AND P1, PT, R3, RZ, PT ;  /* 0x000000ff0300720b */ /* 0x000fe20003f2d000 */
[----:B------:R-:W-:Y:S01]  /*0240*/  FFMA R7, R0, R7, 0.042200751602649688721 ;  /* 0x3d2cdab200077423 */ /* 0x000fe20000000007 */
[----:B------:R-:W-:-:S03]  /*0250*/  FSEL R8, R11, 1.8663789033889770508, P2 ;  /* 0x3feee5810b087808 */ /* 0x000fc60001000000 */
[----:B------:R-:W-:-:S04]  /*0260*/  FFMA R7, R0, R7, -0.074792981147766113281 ;  /* 0xbd992d1000077423 */ /* 0x000fc80000000007 */
[----:B------:R-:W-:-:S04]  /*0270*/  FFMA R7, R0, R7, 0.10640415549278259277 ;  /* 0x3dd9ea6c00077423 */ /* 0x000fc80000000007 */
[----:B------:R-:W-:-:S04]  /*0280*/  FFMA R7, R0, R7, -0.14207722246646881104 ;  /* 0xbe117cb100077423 */ /* 0x000fc80000000007 */
[----:B------:R-:W-:-:S04]  /*0290*/  FFMA R7, R0, R7, 0.19993925094604492188 ;  /* 0x3e4cbce000077423 */ /* 0x000fc80000000007 */
[----:B------:R-:W-:-:S04]  /*02a0*/  FFMA R7, R0, R7, -0.33333197236061096191 ;  /* 0xbeaaaa7d00077423 */ /* 0x000fc80000000007 */
[----:B------:R-:W-:-:S04]  /*02b0*/  FMUL R7, R0, R7 ;  /* 0x0000000700077220 */ /* 0x000fc80000400000 */
[----:B------:R-:W-:Y:S02]  /*02c0*/  FFMA R0, R7, R6, R6 ;  /* 0x0000000607007223 */ /* 0x000fe40000000006 */
[----:B------:R-:W0:Y:S02]  /*02d0*/  LDC.64 R6, c[0x0][0x388] ;  /* 0x0000e200ff067b82 */ /* 0x000e240000000a00 */
[----:B------:R-:W-:-:S05]  /*02e0*/  FFMA R9, R11, 1.6832555532455444336, -R0 ;  /* 0x3fd774eb0b097823 */ /* 0x000fca0000000800 */
[-C--:B------:R-:W-:Y:S02]  /*02f0*/  FSEL R10, R9, R0.reuse, P2 ;  /* 0x00000000090a7208 */ /* 0x080fe40001000000 */
[----:B------:R-:W-:Y:S01]  /*0300*/  FSEL R9, R0, -R0, P2 ;  /* 0x8000000000097208 */ /* 0x000fe20001000000 */
[----:B------:R-:W-:-:S04]  /*0310*/  IMAD.MOV.U32 R0, RZ, RZ, 0x4016cbe4 ;  /* 0x4016cbe4ff007424 */ /* 0x000fc800078e00ff */
[----:B------:R-:W-:Y:S01]  /*0320*/  @!P0 FFMA R10, R8, 1.6832555532455444336, R9 ;  /* 0x3fd774eb080a8823 */ /* 0x000fe20000000009 */
[----:B------:R-:W-:Y:S02]  /*0330*/  @!P3 FSEL R10, R0, 0.78539818525314331055, !P0 ;  /* 0x3f490fdb000ab808 */ /* 0x000fe40004000000 */
[----:B------:R-:W-:Y:S02]  /*0340*/  @!P1 FSEL R10, RZ, 3.1415927410125732422, P0 ;  /* 0x40490fdbff0a9808 */ /* 0x000fe40000000000 */
[----:B------:R-:W-:Y:S02]  /*0350*/  FSETP.NAN.AND P0, PT, R4, R4, PT ;  /* 0x000000040400720b */ /* 0x000fe40003f08000 */
[----:B------:R-:W-:Y:S01]  /*0360*/  LOP3.LUT R5, R10, 0x80000000, R5, 0xb8, !PT ;  /* 0x800000000a057812 */ /* 0x000fe200078eb805 */
[----:B0-----:R-:W-:-:S03]  /*0370*/  IMAD.WIDE.U32 R2, R2, 0x4, R6 ;  /* 0x0000000402027825 */ /* 0x001fc600078e0006 */
[----:B------:R-:W-:-:S05]  /*0380*/  FSEL R5, R4, R5, P0 ;  /* 0x0000000504057208 */ /* 0x000fca0000000000 */
[----:B------:R-:W-:Y:S01]  /*0390*/  STG.E desc[UR4][R2.64], R5 ;  /* 0x0000000502007986 */ /* 0x000fe2000c101904 */
[----:B------:R-:W-:Y:S05]  /*03a0*/  EXIT ;  /* 0x000000000000794d */ /* 0x000fea0003800000 */
        .weak           $__internal_9_$__cuda_sm3x_div_rn_noftz_f32_slowpath
        .type           $__internal_9_$__cuda_sm3x_div_rn_noftz_f32_slowpath,@function
        .size           $__internal_9_$__cuda_sm3x_div_rn_noftz_f32_slowpath,(.L_x_217 - $__internal_9_$__cuda_sm3x_div_rn_noftz_f32_slowpath)
$__internal_9_$__cuda_sm3x_div_rn_noftz_f32_slowpath:
        /* <DEDUP_REMOVED lines=36> */
.L_x_190:
[----:B------:R-:W-:Y:S01]  /*05f0*/  LEA R0, R9, 0xc0800000, 0x17 ;  /* 0xc080000009007811 */ /* 0x000fe200078eb8ff */
[----:B------:R-:W-:Y:S01]  /*0600*/  VIADD R8, R8, 0xffffff81 ;  /* 0xffffff8108087836 */ /* 0x000fe20000000000 */
[----:B------:R-:W-:Y:S03]  /*0610*/  BSSY.RECONVERGENT B2, `(.L_x_195) ;  /* 0x0000035000027945 */ /* 0x000fe60003800200 */
[----:B------:R-:W-:Y:S02]  /*0620*/  IMAD.IADD R11, R11, 0x1, -R0 ;  /* 0x000000010b0b7824 */ /* 0x000fe400078e0a00 */
[----:B------:R-:W-:Y:S02]  /*0630*/  IMAD R0, R8, -0x800000, R10 ;  /* 0xff80000008007824 */ /* 0x000fe400078e020a */
[----:B------:R-:W0:Y:S01]  /*0640*/  MUFU.RCP R12, R11 ;  /* 0x0000000b000c7308 */ /* 0x000e220000001000 */
[----:B------:R-:W-:-:S04]  /*0650*/  FADD.FTZ R13, -R11, -RZ ;  /* 0x800000ff0b0d7221 */ /* 0x000fc80000010100 */
        /* <DEDUP_REMOVED lines=22> */
[-CC-:B------:R-:W-:Y:S01]  /*07c0*/  FFMA.RZ R7, R17, R13.reuse, R12.reuse ;  /* 0x0000000d11077223 */ /* 0x180fe2000000c00c */
[----:B------:R-:W-:Y:S02]  /*07d0*/  VIADD R10, R11, 0x20 ;  /* 0x000000200b0a7836 */ /* 0x000fe40000000000 */
[-CC-:B------:R-:W-:Y:S01]  /*07e0*/  FFMA.RM R8, R17, R13.reuse, R12.reuse ;  /* 0x0000000d11087223 */ /* 0x180fe2000000400c */
        /* <DEDUP_REMOVED lines=19> */
.L_x_197:
[----:B------:R-:W-:-:S04]  /*0920*/  LOP3.LUT R0, R0, 0x80000000, RZ, 0xc0, !PT ;  /* 0x8000000000007812 */ /* 0x000fc800078ec0ff */
[----:B------:R-:W-:Y:S01]  /*0930*/  LOP3.LUT R0, R0, 0x7f800000, RZ, 0xfc, !PT ;  /* 0x7f80000000007812 */ /* 0x000fe200078efcff */
[----:B------:R-:W-:Y:S06]  /*0940*/  BRA `(.L_x_198) ;  /* 0x0000000000047947 */ /* 0x000fec0003800000 */
.L_x_196:
[----:B------:R-:W-:-:S07]  /*0950*/  IMAD R0, R7, 0x800000, R0 ;  /* 0x0080000007007824 */ /* 0x000fce00078e0200 */
.L_x_198:
[----:B------:R-:W-:Y:S05]  /*0960*/  BSYNC.RECONVERGENT B2 ;  /* 0x0000000000027941 */ /* 0x000fea0003800200 */
.L_x_195:
[----:B------:R-:W-:Y:S05]  /*0970*/  BRA `(.L_x_199) ;  /* 0x0000000000207947 */ /* 0x000fea0003800000 */
.L_x_194:
[----:B------:R-:W-:-:S04]  /*0980*/  LOP3.LUT R0, R11, 0x80000000, R10, 0x48, !PT ;  /* 0x800000000b007812 */ /* 0x000fc800078e480a */
[----:B------:R-:W-:Y:S01]  /*0990*/  LOP3.LUT R0, R0, 0x7f800000, RZ, 0xfc, !PT ;  /* 0x7f80000000007812 */ /* 0x000fe200078efcff */
[----:B------:R-:W-:Y:S06]  /*09a0*/  BRA `(.L_x_199) ;  /* 0x0000000000147947 */ /* 0x000fec0003800000 */
.L_x_193:
[----:B------:R-:W-:Y:S01]  /*09b0*/  LOP3.LUT R0, R11, 0x80000000, R10, 0x48, !PT ;  /* 0x800000000b007812 */ /* 0x000fe200078e480a */
[----:B------:R-:W-:Y:S06]  /*09c0*/  BRA `(.L_x_199) ;  /* 0x00000000000c7947 */ /* 0x000fec0003800000 */
.L_x_192:
[----:B------:R-:W0:Y:S01]  /*09d0*/  MUFU.RSQ R0, -QNAN ;  /* 0xffc0000000007908 */ /* 0x000e220000001400 */
[----:B------:R-:W-:Y:S05]  /*09e0*/  BRA `(.L_x_199) ;  /* 0x0000000000047947 */ /* 0x000fea0003800000 */
.L_x_191:
[----:B------:R-:W-:-:S07]  /*09f0*/  FADD.FTZ R0, R0, R3 ;  /* 0x0000000300007221 */ /* 0x000fce0000010000 */
.L_x_199:
[----:B------:R-:W-:Y:S05]  /*0a00*/  BSYNC.RECONVERGENT B1 ;  /* 0x0000000000017941 */ /* 0x000fea0003800200 */
.L_x_189:
[----:B------:R-:W-:-:S04]  /*0a10*/  IMAD.MOV.U32 R7, RZ, RZ, 0x0 ;  /* 0x00000000ff077424 */ /* 0x000fc800078e00ff */
[----:B0-----:R-:W-:Y:S05]  /*0a20*/  RET.REL.NODEC R6 `(_ZN17signal_processing7kernels17stft_phase_kernelEPK6float2Pfii) ;  /* 0xfffffff406747950 */ /* 0x001fea0003c3ffff */
.L_x_200:
        /* <DEDUP_REMOVED lines=13> */
.L_x_217:


//--------------------- .text._ZN17signal_processing7kernels21stft_magnitude_kernelEPK6float2Pfiifbf --------------------------
	.section	.text._ZN17signal_processing7kernels21stft_magnitude_kernelEPK6float2Pfiifbf,"ax",@progbits
	.align	128
        .global         _ZN17signal_processing7kernels21stft_magnitude_kernelEPK6float2Pfiifbf
        .type           _ZN17signal_processing7kernels21stft_magnitude_kernelEPK6float2Pfiifbf,@function
        .size           _ZN17signal_processing7kernels21stft_magnitude_kernelEPK6float2Pfiifbf,(.L_x_218 - _ZN17signal_processing7kernels21stft_magnitude_kernelEPK6float2Pfiifbf)
        .other          _ZN17signal_processing7kernels21stft_magnitude_kernelEPK6float2Pfiifbf,@"STO_CUDA_ENTRY STV_DEFAULT"
_ZN17signal_processing7kernels21stft_magnitude_kernelEPK6float2Pfiifbf:
.text._ZN17signal_processing7kernels21stft_magnitude_kernelEPK6float2Pfiifbf:
        /* <DEDUP_REMOVED lines=13> */
[----:B--2---:R-:W-:-:S04]  /*00d0*/  FMUL R3, R5, R5 ;  /* 0x0000000505037220 */ /* 0x004fc80000400000 */
[----:B------:R-:W-:-:S04]  /*00e0*/  FFMA R0, R4, R4, R3 ;  /* 0x0000000404007223 */ /* 0x000fc80000000003 */
[----:B------:R0:W1:Y:S01]  /*00f0*/  MUFU.RSQ R3, R0 ;  /* 0x0000000000037308 */ /* 0x0000620000001400 */
[----:B------:R-:W-:-:S04]  /*0100*/  IADD3 R6, PT, PT, R0, -0xd000000, RZ ;  /* 0xf300000000067810 */ /* 0x000fc80007ffe0ff */
[----:B------:R-:W-:-:S13]  /*0110*/  ISETP.GT.U32.AND P0, PT, R6, 0x727fffff, PT ;  /* 0x727fffff0600780c */ /* 0x000fda0003f04070 */
[----:B01----:R-:W-:Y:S05]  /*0120*/  @!P0 BRA `(.L_x_202) ;  /* 0x0000000000108947 */ /* 0x003fea0003800000 */
[----:B------:R-:W-:-:S07]  /*0130*/  MOV R8, 0x150 ;  /* 0x0000015000087802 */ /* 0x000fce0000000f00 */
[----:B------:R-:W-:Y:S05]  /*0140*/  CALL.REL.NOINC `($__internal_10_$__cuda_sm20_sqrt_rn_f32_slowpath) ;  /* 0x0000000000d07944 */ /* 0x000fea0003c00000 */
[----:B------:R-:W-:Y:S01]  /*0150*/  MOV R0, R3 ;  /* 0x0000000300007202 */ /* 0x000fe20000000f00 */
[----:B------:R-:W-:Y:S06]  /*0160*/  BRA `(.L_x_203) ;  /* 0x0000000000107947 */ /* 0x000fec0003800000 */
.L_x_202:
[----:B------:R-:W-:Y:S01]  /*0170*/  FMUL.FTZ R5, R0, R3 ;  /* 0x0000000300057220 */ /* 0x000fe20000410000 */
[----:B------:R-:W-:-:S03]  /*0180*/  FMUL.FTZ R3, R3, 0.5 ;  /* 0x3f00000003037820 */ /* 0x000fc60000410000 */
[----:B------:R-:W-:-:S04]  /*0190*/  FFMA R0, -R5, R5, R0 ;  /* 0x0000000505007223 */ /* 0x000fc80000000100 */
[----:B------:R-:W-:-:S07]  /*01a0*/  FFMA R0, R0, R3, R5 ;  /* 0x0000000300007223 */ /* 0x000fce0000000005 */
.L_x_203:
[----:B------:R-:W-:Y:S05]  /*01b0*/  BSYNC.RECONVERGENT B0 ;  /* 0x0000000000007941 */ /* 0x000fea0003800200 */
.L_x_201:
[----:B------:R-:W0:Y:S01]  /*01c0*/  LDCU.U8 UR4, c[0x0][0x39c] ;  /* 0x00007380ff0477ac */ /* 0x000e220008000000 */
[----:B------:R-:W1:Y:S01]  /*01d0*/  LDCU UR5, c[0x0][0x398] ;  /* 0x00007300ff0577ac */ /* 0x000e620008000800 */
[----:B0-----:R-:W-:-:S04]  /*01e0*/  UPRMT UR4, UR4, 0x8880, URZ ;  /* 0x0000888004047896 */ /* 0x001fc800080000ff */
[----:B------:R-:W-:Y:S01]  /*01f0*/  UISETP.NE.AND UP0, UPT, UR4, URZ, UPT ;  /* 0x000000ff0400728c */ /* 0x000fe2000bf05270 */
[----:B-1----:R-:W-:-:S08]  /*0200*/  FMUL R3, R0, UR5 ;  /* 0x0000000500037c20 */ /* 0x002fd00008400000 */
[----:B------:R-:W-:Y:S05]  /*0210*/  BRA.U !UP0, `(.L_x_204) ;  /* 0x00000001088c7547 */ /* 0x000fea000b800000 */
[----:B------:R-:W0:Y:S01]  /*0220*/  LDCU UR4, c[0x0][0x3a0] ;  /* 0x00007400ff0477ac */ /* 0x000e220008000800 */
[----:B------:R-:W-:Y:S01]  /*0230*/  FMUL R0, R3, R3 ;  /* 0x0000000303007220 */ /* 0x000fe20000400000 */
[----:B------:R-:W-:-:S04]  /*0240*/  HFMA2 R5, -RZ, RZ, 1.5048828125, 33.21875 ;  /* 0x3e055027ff057431 */ /* 0x000fc800000001ff */
[----:B0-----:R-:W-:-:S04]  /*0250*/  FMNMX R0, R0, UR4, !PT ;  /* 0x0000000400007c09 */ /* 0x001fc8000f800000 */
[----:B------:R-:W-:-:S13]  /*0260*/  FSETP.GEU.AND P0, PT, R0, 1.175494350822287508e-38, PT ;  /* 0x008000000000780b */ /* 0x000fda0003f0e000 */
[----:B------:R-:W-:-:S05]  /*0270*/  @!P0 FMUL R0, R0, 8388608 ;  /* 0x4b00000000008820 */ /* 0x000fca0000400000 */
[----:B------:R-:W-:-:S04]  /*0280*/  IADD3 R3, PT, PT, R0, -0x3f2aaaab, RZ ;  /* 0xc0d5555500037810 */ /* 0x000fc80007ffe0ff */
[----:B------:R-:W-:-:S04]  /*0290*/  LOP3.LUT R7, R3, 0xff800000, RZ, 0xc0, !PT ;  /* 0xff80000003077812 */ /* 0x000fc800078ec0ff */
[-C--:B------:R-:W-:Y:S02]  /*02a0*/  IADD3 R3, PT, PT, R0, -R7.reuse, RZ ;  /* 0x8000000700037210 */ /* 0x080fe40007ffe0ff */
[----:B------:R-:W-:Y:S02]  /*02b0*/  I2FP.F32.S32 R6, R7 ;  /* 0x0000000700067245 */ /* 0x000fe40000201400 */
[----:B------:R-:W-:Y:S01]  /*02c0*/  MOV R7, 0x7f800000 ;  /* 0x7f80000000077802 */ /* 0x000fe20000000f00 */
[----:B------:R-:W-:-:S04]  /*02d0*/  FADD R8, R3, -1 ;  /* 0xbf80000003087421 */ /* 0x000fc80000000000 */
[C---:B------:R-:W-:Y:S02]  /*02e0*/  FFMA R3, R8.reuse, -R5, 0.14084610342979431152 ;  /* 0x3e1039f608037423 */ /* 0x040fe40000000805 */
[----:B------:R-:W0:Y:S02]  /*02f0*/  LDC.64 R4, c[0x0][0x388] ;  /* 0x0000e200ff047b82 */ /* 0x000e240000000a00 */
[----:B------:R-:W-:-:S04]  /*0300*/  FFMA R3, R8, R3, -0.12148627638816833496 ;  /* 0xbdf8cdcc08037423 */ /* 0x000fc80000000003 */
[----:B------:R-:W-:-:S04]  /*0310*/  FFMA R3, R8, R3, 0.13980610668659210205 ;  /* 0x3e0f295508037423 */ /* 0x000fc80000000003 */
[----:B------:R-:W-:-:S04]  /*0320*/  FFMA R3, R8, R3, -0.16684235632419586182 ;  /* 0xbe2ad8b908037423 */ /* 0x000fc80000000003 */
[----:B------:R-:W-:-:S04]  /*0330*/  FFMA R3, R8, R3, 0.20012299716472625732 ;  /* 0x3e4ced0b08037423 */ /* 0x000fc80000000003 */
[----:B------:R-:W-:-:S04]  /*0340*/  FFMA R3, R8, R3, -0.24999669194221496582 ;  /* 0xbe7fff2208037423 */ /* 0x000fc80000000003 */
[----:B------:R-:W-:Y:S01]  /*0350*/  FFMA R3, R8, R3, 0.33333182334899902344 ;  /* 0x3eaaaa7808037423 */ /* 0x000fe20000000003 */
[----:B0-----:R-:W-:-:S04]  /*0360*/  IMAD.WIDE.U32 R4, R2, 0x4, R4 ;  /* 0x0000000402047825 */ /* 0x001fc800078e0004 */
[----:B------:R-:W-:Y:S01]  /*0370*/  FFMA R9, R8, R3, -0.5 ;  /* 0xbf00000008097423 */ /* 0x000fe20000000003 */
[----:B------:R-:W-:Y:S02]  /*0380*/  FSEL R3, RZ, -23, P0 ;  /* 0xc1b80000ff037808 */ /* 0x000fe40000000000 */
[----:B------:R-:W-:Y:S01]  /*0390*/  ISETP.GT.U32.AND P0, PT, R0, 0x7f7fffff, PT ;  /* 0x7f7fffff0000780c */ /* 0x000fe20003f04070 */
[----:B------:R-:W-:Y:S02]  /*03a0*/  FMUL R9, R8, R9 ;  /* 0x0000000908097220 */ /* 0x000fe40000400000 */
[----:B------:R-:W-:Y:S02]  /*03b0*/  FFMA R3, R6, 1.1920928955078125e-07, R3 ;  /* 0x3400000006037823 */ /* 0x000fe40000000003 */
[----:B------:R-:W-:-:S04]  /*03c0*/  FFMA R8, R8, R9, R8 ;  /* 0x0000000908087223 */ /* 0x000fc80000000008 */
[----:B------:R-:W-:-:S04]  /*03d0*/  FFMA R3, R3, 0.69314718246459960938, R8 ;  /* 0x3f31721803037823 */ /* 0x000fc80000000008 */
[C---:B------:R-:W-:Y:S01]  /*03e0*/  @P0 FFMA R3, R0.reuse, R7, +INF ;  /* 0x7f80000000030423 */ /* 0x040fe20000000007 */
[----:B------:R-:W-:-:S03]  /*03f0*/  FSETP.NEU.AND P0, PT, R0, RZ, PT ;  /* 0x000000ff0000720b */ /* 0x000fc60003f0d000 */
[----:B------:R-:W-:-:S04]  /*0400*/  FMUL R3, R3, 0.43429449200630187988 ;  /* 0x3ede5bd903037820 */ /* 0x000fc80000400000 */
[----:B------:R-:W-:-:S05]  /*0410*/  FMUL R3, R3, 10 ;  /* 0x4120000003037820 */ /* 0x000fca0000400000 */
[----:B------:R-:W-:-:S05]  /*0420*/  FSEL R3, R3, -INF , P0 ;  /* 0xff80000003037808 */ /* 0x000fca0000000000 */
[----:B------:R-:W-:Y:S01]  /*0430*/  STG.E desc[UR6][R4.64], R3 ;  /* 0x0000000304007986 */ /* 0x000fe2000c101906 */
[----:B------:R-:W-:Y:S05]  /*0440*/  EXIT ;  /* 0x000000000000794d */ /* 0x000fea0003800000 */
.L_x_204:
[----:B------:R-:W0:Y:S02]  /*0450*/  LDC.64 R4, c[0x0][0x388] ;  /* 0x0000e200ff047b82 */ /* 0x000e240000000a00 */
[----:B0-----:R-:W-:-:S05]  /*0460*/  IMAD.WIDE.U32 R4, R2, 0x4, R4 ;  /* 0x0000000402047825 */ /* 0x001fca00078e0004 */
[----:B------:R-:W-:Y:S01]  /*0470*/  STG.E desc[UR6][R4.64], R3 ;  /* 0x0000000304007986 */ /* 0x000fe2000c101906 */
[----:B------:R-:W-:Y:S05]  /*0480*/  EXIT ;  /* 0x000000000000794d */ /* 0x000fea0003800000 */
        .weak           $__internal_10_$__cuda_sm20_sqrt_rn_f32_slowpath
        .type           $__internal_10_$__cuda_sm20_sqrt_rn_f32_slowpath,@function
        .size           $__internal_10_$__cuda_sm20_sqrt_rn_f32_slowpath,(.L_x_218 - $__internal_10_$__cuda_sm20_sqrt_rn_f32_slowpath)
$__internal_10_$__cuda_sm20_sqrt_rn_f32_slowpath:
        /* <DEDUP_REMOVED lines=19> */
.L_x_205:
[----:B------:R-:W-:Y:S01]  /*05c0*/  HFMA2 R5, -RZ, RZ, 0, 0 ;  /* 0x00000000ff057431 */ /* 0x000fe200000001ff */
[----:B------:R-:W-:-:S04]  /*05d0*/  MOV R4, R8 ;  /* 0x0000000800047202 */ /* 0x000fc80000000f00 */
[----:B------:R-:W-:Y:S05]  /*05e0*/  RET.REL.NODEC R4 `(_ZN17signal_processing7kernels21stft_magnitude_kernelEPK6float2Pfiifbf) ;  /* 0xfffffff804847950 */ /* 0x000fea0003c3ffff */
.L_x_206:
        /* <DEDUP_REMOVED lines=9> */
.L_x_218:


//--------------------- .text._ZN3cub18CUB_300001_SM_10006detail11EmptyKernelIvEEvv --------------------------
	.section	.text._ZN3cub18CUB_300001_SM_10006detail11EmptyKernelIvEEvv,"ax",@progbits
	.align	128
        .global         _ZN3cub18CUB_300001_SM_10006detail11EmptyKernelIvEEvv
        .type           _ZN3cub18CUB_300001_SM_10006detail11EmptyKernelIvEEvv,@function
        .size           _ZN3cub18CUB_300001_SM_10006detail11EmptyKernelIvEEvv,(.L_x_236 - _ZN3cub18CUB_300001_SM_10006detail11EmptyKernelIvEEvv)
        .other          _ZN3cub18CUB_300001_SM_10006detail11EmptyKernelIvEEvv,@"STO_CUDA_ENTRY STV_DEFAULT"
_ZN3cub18CUB_300001_SM_10006detail11EmptyKernelIvEEvv:
.text._ZN3cub18CUB_300001_SM_10006detail11EmptyKernelIvEEvv:
[----:B------:R-:W-:Y:S01]  /*0000*/  LDC R1, c[0x0][0x37c] ;  /* 0x0000df00ff017b82 */ /* 0x000fe20000000800 */
[----:B------:R-:W-:Y:S05]  /*0010*/  EXIT ;  /* 0x000000000000794d */ /* 0x000fea0003800000 */
.L_x_207:
        /* <DEDUP_REMOVED lines=14> */
.L_x_236:


//--------------------- .nv.global.init           --------------------------
	.section	.nv.global.init,"aw",@progbits
	.align	4
.nv.global.init:
	.type		__cudart_i2opi_f,@object
	.size		__cudart_i2opi_f,(.L_40 - __cudart_i2opi_f)
__cudart_i2opi_f:
        /*0000*/ 	.byte	0x41, 0x90, 0x43, 0x3c, 0x99, 0x95, 0x62, 0xdb, 0xc0, 0xdd, 0x34, 0xf5, 0xd1, 0x57, 0x27, 0xfc
        /*0010*/ 	.byte	0x29, 0x15, 0x44, 0x4e, 0x6e, 0x83, 0xf9, 0xa2
.L_40:


//--------------------- .nv.shared._ZN17signal_processing7kernels27generate_mel_filters_kernelEPfPKfS3_ii --------------------------
	.section	.nv.shared._ZN17signal_processing7kernels27generate_mel_filters_kernelEPfPKfS3_ii,"aw",@nobits
	.sectionflags	@""
	.align	16
	.zero		1024


//--------------------- .nv.shared.reserved.0     --------------------------
	.section	.nv.shared.reserved.0,"aw",@nobits
	.weak		__nv_reservedSMEM_offset_0_alias
	.size		__nv_reservedSMEM_offset_0_alias, 0, 64
	.other		__nv_reservedSMEM_offset_0_alias,@"STO_CUDA_RESERVED_SHARED STV_DEFAULT"
__nv_reservedSMEM_offset_0_alias:
	.zero		0
	.zero		64


//--------------------- .nv.global                --------------------------
	.section	.nv.global,"aw",@nobits
.nv.global:
	.type		_ZN34_INTERNAL_5be44f05_4_k_cu_ff403bfb6thrust24THRUST_300001_SM_1000_NS12placeholders2_5E,@object
	.size		_ZN34_INTERNAL_5be44f05_4_k_cu_ff403bfb6thrust24THRUST_300001_SM_1000_NS12placeholders2_5E,(_ZN34_INTERNAL_5be44f05_4_k_cu_ff403bfb4cuda3std3__45__cpo6cbeginE - _ZN34_INTERNAL_5be44f05_4_k_cu_ff403bfb6thrust24THRUST_300001_SM_1000_NS12placeholders2_5E)
_ZN34_INTERNAL_5be44f05_4_k_cu_ff403bfb6thrust24THRUST_300001_SM_1000_NS12placeholders2_5E:
	.zero		1
	.type		_ZN34_INTERNAL_5be44f05_4_k_cu_ff403bfb4cuda3std3__45__cpo6cbeginE,@object
	.size		_ZN34_INTERNAL_5be44f05_4_k_cu_ff403bfb4cuda3std3__45__cpo6cbeginE,(_ZN34_INTERNAL_5be44f05_4_k_cu_ff403bfb4cuda3std6ranges3__45__cpo6cbeginE - _ZN34_INTERNAL_5be44f05_4_k_cu_ff403bfb4cuda3std3__45__cpo6cbeginE)
_ZN34_INTERNAL_5be44f05_4_k_cu_ff403bfb4cuda3std3__45__cpo6cbeginE:
	.zero		1
	.type		_ZN34_INTERNAL_5be44f05_4_k_cu_ff403bfb4cuda3std6ranges3__45__cpo6cbeginE,@object
	.size		_ZN34_INTERNAL_5be44f05_4_k_cu_ff403bfb4cuda3std6ranges3__45__cpo6cbeginE,(_ZN34_INTERNAL_5be44f05_4_k_cu_ff403bfb4cuda3std3__48in_placeE - _ZN34_INTERNAL_5be44f05_4_k_cu_ff403bfb4cuda3std6ranges3__45__cpo6cbeginE)
_ZN34_INTERNAL_5be44f05_4_k_cu_ff403bfb4cuda3std6ranges3__45__cpo6cbeginE:
	.zero		1
	.type		_ZN34_INTERNAL_5be44f05_4_k_cu_ff403bfb4cuda3std3__48in_placeE,@object
	.size		_ZN34_INTERNAL_5be44f05_4_k_cu_ff403bfb4cuda3std3__48in_placeE,(_ZN34_INTERNAL_5be44f05_4_k_cu_ff403bfb4cuda3std6ranges3__45__cpo4sizeE - _ZN34_INTERNAL_5be44f05_4_k_cu_ff403bfb4cuda3std3__48in_placeE)
_ZN34_INTERNAL_5be44f05_4_k_cu_ff403bfb4cuda3std3__48in_placeE:
	.zero		1
	.type		_ZN34_INTERNAL_5be44f05_4_k_cu_ff403bfb4cuda3std6ranges3__45__cpo4sizeE,@object
	.size		_ZN34_INTERNAL_5be44f05_4_k_cu_ff403bfb4cuda3std6ranges3__45__cpo4sizeE,(_ZN34_INTERNAL_5be44f05_4_k_cu_ff403bfb6thrust24THRUST_300001_SM_1000_NS12placeholders2_9E - _ZN34_INTERNAL_5be44f05_4_k_cu_ff403bfb4cuda3std6ranges3__45__cpo4sizeE)
_ZN34_INTERNAL_5be44f05_4_k_cu_ff403bfb4cuda3std6ranges3__45__cpo4sizeE:
	.zero		1
	.type		_ZN34_INTERNAL_5be44f05_4_k_cu_ff403bfb6thrust24THRUST_300001_SM_1000_NS12placeholders2_9E,@object
	.size		_ZN34_INTERNAL_5be44f05_4_k_cu_ff403bfb6thrust24THRUST_300001_SM_1000_NS12placeholders2_9E,(_ZN34_INTERNAL_5be44f05_4_k_cu_ff403bfb4cuda3std3__45__cpo7crbeginE - _ZN34_INTERNAL_5be44f05_4_k_cu_ff403bfb6thrust24THRUST_300001_SM_1000_NS12placeholders2_9E)
_ZN34_INTERNAL_5be44f05_4_k_cu_ff403bfb6thrust24THRUST_300001_SM_1000_NS12placeholders2_9E:
	.zero		1
	.type		_ZN34_INTERNAL_5be44f05_4_k_cu_ff403bfb4cuda3std3__45__cpo7crbeginE,@object
	.size		_ZN34_INTERNAL_5be44f05_4_k_cu_ff403bfb4cuda3std3__45__cpo7crbeginE,(_ZN34_INTERNAL_5be44f05_4_k_cu_ff403bfb4cuda3std6ranges3__45__cpo4nextE - _ZN34_INTERNAL_5be44f05_4_k_cu_ff403bfb4cuda3std3__45__cpo7crbeginE)
_ZN34_INTERNAL_5be44f05_4_k_cu_ff403bfb4cuda3std3__45__cpo7crbeginE:
	.zero		1
	.type		_ZN34_INTERNAL_5be44f05_4_k_cu_ff403bfb4cuda3std6ranges3__45__cpo4nextE,@object
	.size		_ZN34_INTERNAL_5be44f05_4_k_cu_ff403bfb4cuda3std6ranges3__45__cpo4nextE,(_ZN34_INTERNAL_5be44f05_4_k_cu_ff403bfb4cuda3std6ranges3__45__cpo4swapE - _ZN34_INTERNAL_5be44f05_4_k_cu_ff403bfb4cuda3std6ranges3__45__cpo4nextE)
_ZN34_INTERNAL_5be44f05_4_k_cu_ff403bfb4cuda3std6ranges3__45__cpo4nextE:
	.zero		1
	.type		_ZN34_INTERNAL_5be44f05_4_k_cu_ff403bfb4cuda3std6ranges3__45__cpo4swapE,@object
	.size		_ZN34_INTERNAL_5be44f05_4_k_cu_ff403bfb4cuda3std6ranges3__45__cpo4swapE,(_ZN34_INTERNAL_5be44f05_4_k_cu_ff403bfb6thrust24THRUST_300001_SM_1000_NS12placeholders2_1E - _ZN34_INTERNAL_5be44f05_4_k_cu_ff403bfb4cuda3std6ranges3__45__cpo4swapE)
_ZN34_INTERNAL_5be44f05_4_k_cu_ff403bfb4cuda3std6ranges3__45__cpo4swapE:
	.zero		1
	.type		_ZN34_INTERNAL_5be44f05_4_k_cu_ff403bfb6thrust24THRUST_300001_SM_1000_NS12placeholders2_1E,@object
	.size		_ZN34_INTERNAL_5be44f05_4_k_cu_ff403bfb6thrust24THRUST_300001_SM_1000_NS12placeholders2_1E,(_ZN34_INTERNAL_5be44f05_4_k_cu_ff403bfb6thrust24THRUST_300001_SM_1000_NS12placeholders2_3E - _ZN34_INTERNAL_5be44f05_4_k_cu_ff403bfb6thrust24THRUST_300001_SM_1000_NS12placeholders2_1E)
_ZN34_INTERNAL_5be44f05_4_k_cu_ff403bfb6thrust24THRUST_300001_SM_1000_NS12placeholders2_1E:
	.zero		1
	.type		_ZN34_INTERNAL_5be44f05_4_k_cu_ff403bfb6thrust24THRUST_300001_SM_1000_NS12placeholders2_3E,@object
	.size		_ZN34_INTERNAL_5be44f05_4_k_cu_ff403bfb6thrust24THRUST_300001_SM_1000_NS12placeholders2_3E,(_ZN34_INTERNAL_5be44f05_4_k_cu_ff403bfb4cuda3std3__45__cpo5beginE - _ZN34_INTERNAL_5be44f05_4_k_cu_ff403bfb6thrust24THRUST_300001_SM_1000_NS12placeholders2_3E)
_ZN34_INTERNAL_5be44f05_4_k_cu_ff403bfb6thrust24THRUST_300001_SM_1000_NS12placeholders2_3E:
	.zero		1
	.type		_ZN34_INTERNAL_5be44f05_4_k_cu_ff403bfb4cuda3std3__45__cpo5beginE,@object
	.size		_ZN34_INTERNAL_5be44f05_4_k_cu_ff403bfb4cuda3std3__45__cpo5beginE,(_ZN34_INTERNAL_5be44f05_4_k_cu_ff403bfb4cuda3std6ranges3__45__cpo5beginE - _ZN34_INTERNAL_5be44f05_4_k_cu_ff403bfb4cuda3std3__45__cpo5beginE)
_ZN34_INTERNAL_5be44f05_4_k_cu_ff403bfb4cuda3std3__45__cpo5beginE:
	.zero		1
	.type		_ZN34_INTERNAL_5be44f05_4_k_cu_ff403bfb4cuda3std6ranges3__45__cpo5beginE,@object
	.size		_ZN34_INTERNAL_5be44f05_4_k_cu_ff403bfb4cuda3std6ranges3__45__cpo5beginE,(_ZN34_INTERNAL_5be44f05_4_k_cu_ff403bfb4cuda3std3__436_GLOBAL__N__5be44f05_4_k_cu_ff403bfb6ignoreE - _ZN34_INTERNAL_5be44f05_4_k_cu_ff403bfb4cuda3std6ranges3__45__cpo5beginE)
_ZN34_INTERNAL_5be44f05_4_k_cu_ff403bfb4cuda3std6ranges3__45__cpo5beginE:
	.zero		1
	.type		_ZN34_INTERNAL_5be44f05_4_k_cu_ff403bfb4cuda3std3__436_GLOBAL__N__5be44f05_4_k_cu_ff403bfb6ignoreE,@object
	.size		_ZN34_INTERNAL_5be44f05_4_k_cu_ff403bfb4cuda3std3__436_GLOBAL__N__5be44f05_4_k_cu_ff403bfb6ignoreE,(_ZN34_INTERNAL_5be44f05_4_k_cu_ff403bfb4cuda3std6ranges3__45__cpo4dataE - _ZN34_INTERNAL_5be44f05_4_k_cu_ff403bfb4cuda3std3__436_GLOBAL__N__5be44f05_4_k_cu_ff403bfb6ignoreE)
_ZN34_INTERNAL_5be44f05_4_k_cu_ff403bfb4cuda3std3__436_GLOBAL__N__5be44f05_4_k_cu_ff403bfb6ignoreE:
	.zero		1
	.type		_ZN34_INTERNAL_5be44f05_4_k_cu_ff403bfb4cuda3std6ranges3__45__cpo4dataE,@object
	.size		_ZN34_INTERNAL_5be44f05_4_k_cu_ff403bfb4cuda3std6ranges3__45__cpo4dataE,(_ZN34_INTERNAL_5be44f05_4_k_cu_ff403bfb6thrust24THRUST_300001_SM_1000_NS12placeholders2_7E - _ZN34_INTERNAL_5be44f05_4_k_cu_ff403bfb4cuda3std6ranges3__45__cpo4dataE)
_ZN34_INTERNAL_5be44f05_4_k_cu_ff403bfb4cuda3std6ranges3__45__cpo4dataE:
	.zero		1
	.type		_ZN34_INTERNAL_5be44f05_4_k_cu_ff403bfb6thrust24THRUST_300001_SM_1000_NS12placeholders2_7E,@object
	.size		_ZN34_INTERNAL_5be44f05_4_k_cu_ff403bfb6thrust24THRUST_300001_SM_1000_NS12placeholders2_7E,(_ZN34_INTERNAL_5be44f05_4_k_cu_ff403bfb4cuda3std3__45__cpo6rbeginE - _ZN34_INTERNAL_5be44f05_4_k_cu_ff403bfb6thrust24THRUST_300001_SM_1000_NS12placeholders2_7E)
_ZN34_INTERNAL_5be44f05_4_k_cu_ff403bfb6thrust24THRUST_300001_SM_1000_NS12placeholders2_7E:
	.zero		1
	.type		_ZN34_INTERNAL_5be44f05_4_k_cu_ff403bfb4cuda3std3__45__cpo6rbeginE,@object
	.size		_ZN34_INTERNAL_5be44f05_4_k_cu_ff403bfb4cuda3std3__45__cpo6rbeginE,(_ZN34_INTERNAL_5be44f05_4_k_cu_ff403bfb4cuda3std6ranges3__45__cpo7advanceE - _ZN34_INTERNAL_5be44f05_4_k_cu_ff403bfb4cuda3std3__45__cpo6rbeginE)
_ZN34_INTERNAL_5be44f05_4_k_cu_ff403bfb4cuda3std3__45__cpo6rbeginE:
	.zero		1
	.type		_ZN34_INTERNAL_5be44f05_4_k_cu_ff403bfb4cuda3std6ranges3__45__cpo7advanceE,@object
	.size		_ZN34_INTERNAL_5be44f05_4_k_cu_ff403bfb4cuda3std6ranges3__45__cpo7advanceE,(_ZN34_INTERNAL_5be44f05_4_k_cu_ff403bfb4cuda3std3__47nulloptE - _ZN34_INTERNAL_5be44f05_4_k_cu_ff403bfb4cuda3std6ranges3__45__cpo7advanceE)
_ZN34_INTERNAL_5be44f05_4_k_cu_ff403bfb4cuda3std6ranges3__45__cpo7advanceE:
	.zero		1
	.type		_ZN34_INTERNAL_5be44f05_4_k_cu_ff403bfb4cuda3std3__47nulloptE,@object
	.size		_ZN34_INTERNAL_5be44f05_4_k_cu_ff403bfb4cuda3std3__47nulloptE,(_ZN34_INTERNAL_5be44f05_4_k_cu_ff403bfb4cuda3std6ranges3__45__cpo8distanceE - _ZN34_INTERNAL_5be44f05_4_k_cu_ff403bfb4cuda3std3__47nulloptE)
_ZN34_INTERNAL_5be44f05_4_k_cu_ff403bfb4cuda3std3__47nulloptE:
	.zero		1
	.type		_ZN34_INTERNAL_5be44f05_4_k_cu_ff403bfb4cuda3std6ranges3__45__cpo8distanceE,@object
	.size		_ZN34_INTERNAL_5be44f05_4_k_cu_ff403bfb4cuda3std6ranges3__45__cpo8distanceE,(_ZN34_INTERNAL_5be44f05_4_k_cu_ff403bfb6thrust24THRUST_300001_SM_1000_NS12placeholders2_6E - _ZN34_INTERNAL_5be44f05_4_k_cu_ff403bfb4cuda3std6ranges3__45__cpo8distanceE)
_ZN34_INTERNAL_5be44f05_4_k_cu_ff403bfb4cuda3std6ranges3__45__cpo8distanceE:
	.zero		1
	.type		_ZN34_INTERNAL_5be44f05_4_k_cu_ff403bfb6thrust24THRUST_300001_SM_1000_NS12placeholders2_6E,@object
	.size		_ZN34_INTERNAL_5be44f05_4_k_cu_ff403bfb6thrust24THRUST_300001_SM_1000_NS12placeholders2_6E,(_ZN34_INTERNAL_5be44f05_4_k_cu_ff403bfb4cuda3std3__45__cpo4cendE - _ZN34_INTERNAL_5be44f05_4_k_cu_ff403bfb6thrust24THRUST_300001_SM_1000_NS12placeholders2_6E)
_ZN34_INTERNAL_5be44f05_4_k_cu_ff403bfb6thrust24THRUST_300001_SM_1000_NS12placeholders2_6E:
	.zero		1
	.type		_ZN34_INTERNAL_5be44f05_4_k_cu_ff403bfb4cuda3std3__45__cpo4cendE,@object
	.size		_ZN34_INTERNAL_5be44f05_4_k_cu_ff403bfb4cuda3std3__45__cpo4cendE,(_ZN34_INTERNAL_5be44f05_4_k_cu_ff403bfb4cuda3std6ranges3__45__cpo4cendE - _ZN34_INTERNAL_5be44f05_4_k_cu_ff403bfb4cuda3std3__45__cpo4cendE)
_ZN34_INTERNAL_5be44f05_4_k_cu_ff403bfb4cuda3std3__45__cpo4cendE:
	.zero		1
	.type		_ZN34_INTERNAL_5be44f05_4_k_cu_ff403bfb4cuda3std6ranges3__45__cpo4cendE,@object
	.size		_ZN34_INTERNAL_5be44f05_4_k_cu_ff403bfb4cuda3std6ranges3__45__cpo4cendE,(_ZN34_INTERNAL_5be44f05_4_k_cu_ff403bfb4cuda3std3__420unreachable_sentinelE - _ZN34_INTERNAL_5be44f05_4_k_cu_ff403bfb4cuda3std6ranges3__45__cpo4cendE)
_ZN34_INTERNAL_5be44f05_4_k_cu_ff403bfb4cuda3std6ranges3__45__cpo4cendE:
	.zero		1
	.type		_ZN34_INTERNAL_5be44f05_4_k_cu_ff403bfb4cuda3std3__420unreachable_sentinelE,@object
	.size		_ZN34_INTERNAL_5be44f05_4_k_cu_ff403bfb4cuda3std3__420unreachable_sentinelE,(_ZN34_INTERNAL_5be44f05_4_k_cu_ff403bfb4cuda3std6ranges3__45__cpo5ssizeE - _ZN34_INTERNAL_5be44f05_4_k_cu_ff403bfb4cuda3std3__420unreachable_sentinelE)
_ZN34_INTERNAL_5be44f05_4_k_cu_ff403bfb4cuda3std3__420unreachable_sentinelE:
	.zero		1
	.type		_ZN34_INTERNAL_5be44f05_4_k_cu_ff403bfb4cuda3std6ranges3__45__cpo5ssizeE,@object
	.size		_ZN34_INTERNAL_5be44f05_4_k_cu_ff403bfb4cuda3std6ranges3__45__cpo5ssizeE,(_ZN34_INTERNAL_5be44f05_4_k_cu_ff403bfb6thrust24THRUST_300001_SM_1000_NS12placeholders3_10E - _ZN34_INTERNAL_5be44f05_4_k_cu_ff403bfb4cuda3std6ranges3__45__cpo5ssizeE)
_ZN34_INTERNAL_5be44f05_4_k_cu_ff403bfb4cuda3std6ranges3__45__cpo5ssizeE:
	.zero		1
	.type		_ZN34_INTERNAL_5be44f05_4_k_cu_ff403bfb6thrust24THRUST_300001_SM_1000_NS12placeholders3_10E,@object
	.size		_ZN34_INTERNAL_5be44f05_4_k_cu_ff403bfb6thrust24THRUST_300001_SM_1000_NS12placeholders3_10E,(_ZN34_INTERNAL_5be44f05_4_k_cu_ff403bfb4cuda3std3__45__cpo5crendE - _ZN34_INTERNAL_5be44f05_4_k_cu_ff403bfb6thrust24THRUST_300001_SM_1000_NS12placeholders3_10E)
_ZN34_INTERNAL_5be44f05_4_k_cu_ff403bfb6thrust24THRUST_300001_SM_1000_NS12placeholders3_10E:
	.zero		1
	.type		_ZN34_INTERNAL_5be44f05_4_k_cu_ff403bfb4cuda3std3__45__cpo5crendE,@object
	.size		_ZN34_INTERNAL_5be44f05_4_k_cu_ff403bfb4cuda3std3__45__cpo5crendE,(_ZN34_INTERNAL_5be44f05_4_k_cu_ff403bfb4cuda3std6ranges3__45__cpo4prevE - _ZN34_INTERNAL_5be44f05_4_k_cu_ff403bfb4cuda3std3__45__cpo5crendE)
_ZN34_INTERNAL_5be44f05_4_k_cu_ff403bfb4cuda3std3__45__cpo5crendE:
	.zero		1
	.type		_ZN34_INTERNAL_5be44f05_4_k_cu_ff403bfb4cuda3std6ranges3__45__cpo4prevE,@object
	.size		_ZN34_INTERNAL_5be44f05_4_k_cu_ff403bfb4cuda3std6ranges3__45__cpo4prevE,(_ZN34_INTERNAL_5be44f05_4_k_cu_ff403bfb4cuda3std6ranges3__45__cpo9iter_moveE - _ZN34_INTERNAL_5be44f05_4_k_cu_ff403bfb4cuda3std6ranges3__45__cpo4prevE)
_ZN34_INTERNAL_5be44f05_4_k_cu_ff403bfb4cuda3std6ranges3__45__cpo4prevE:
	.zero		1
	.type		_ZN34_INTERNAL_5be44f05_4_k_cu_ff403bfb4cuda3std6ranges3__45__cpo9iter_moveE,@object
	.size		_ZN34_INTERNAL_5be44f05_4_k_cu_ff403bfb4cuda3std6ranges3__45__cpo9iter_moveE,(_ZN34_INTERNAL_5be44f05_4_k_cu_ff403bfb6thrust24THRUST_300001_SM_1000_NS12placeholders2_2E - _ZN34_INTERNAL_5be44f05_4_k_cu_ff403bfb4cuda3std6ranges3__45__cpo9iter_moveE)
_ZN34_INTERNAL_5be44f05_4_k_cu_ff403bfb4cuda3std6ranges3__45__cpo9iter_moveE:
	.zero		1
	.type		_ZN34_INTERNAL_5be44f05_4_k_cu_ff403bfb6thrust24THRUST_300001_SM_1000_NS12placeholders2_2E,@object
	.size		_ZN34_INTERNAL_5be44f05_4_k_cu_ff403bfb6thrust24THRUST_300001_SM_1000_NS12placeholders2_2E,(_ZN34_INTERNAL_5be44f05_4_k_cu_ff403bfb6thrust24THRUST_300001_SM_1000_NS12placeholders2_4E - _ZN34_INTERNAL_5be44f05_4_k_cu_ff403bfb6thrust24THRUST_300001_SM_1000_NS12placeholders2_2E)
_ZN34_INTERNAL_5be44f05_4_k_cu_ff403bfb6thrust24THRUST_300001_SM_1000_NS12placeholders2_2E:
	.zero		1
	.type		_ZN34_INTERNAL_5be44f05_4_k_cu_ff403bfb6thrust24THRUST_300001_SM_1000_NS12placeholders2_4E,@object
	.size		_ZN34_INTERNAL_5be44f05_4_k_cu_ff403bfb6thrust24THRUST_300001_SM_1000_NS12placeholders2_4E,(_ZN34_INTERNAL_5be44f05_4_k_cu_ff403bfb4cuda3std3__45__cpo3endE - _ZN34_INTERNAL_5be44f05_4_k_cu_ff403bfb6thrust24THRUST_300001_SM_1000_NS12placeholders2_4E)
_ZN34_INTERNAL_5be44f05_4_k_cu_ff403bfb6thrust24THRUST_300001_SM_1000_NS12placeholders2_4E:
	.zero		1
	.type		_ZN34_INTERNAL_5be44f05_4_k_cu_ff403bfb4cuda3std3__45__cpo3endE,@object
	.size		_ZN34_INTERNAL_5be44f05_4_k_cu_ff403bfb4cuda3std3__45__cpo3endE,(_ZN34_INTERNAL_5be44f05_4_k_cu_ff403bfb4cuda3std6ranges3__45__cpo3endE - _ZN34_INTERNAL_5be44f05_4_k_cu_ff403bfb4cuda3std3__45__cpo3endE)
_ZN34_INTERNAL_5be44f05_4_k_cu_ff403bfb4cuda3std3__45__cpo3endE:
	.zero		1
	.type		_ZN34_INTERNAL_5be44f05_4_k_cu_ff403bfb4cuda3std6ranges3__45__cpo3endE,@object
	.size		_ZN34_INTERNAL_5be44f05_4_k_cu_ff403bfb4cuda3std6ranges3__45__cpo3endE,(_ZN34_INTERNAL_5be44f05_4_k_cu_ff403bfb4cuda3std3__419piecewise_constructE - _ZN34_INTERNAL_5be44f05_4_k_cu_ff403bfb4cuda3std6ranges3__45__cpo3endE)
_ZN34_INTERNAL_5be44f05_4_k_cu_ff403bfb4cuda3std6ranges3__45__cpo3endE:
	.zero		1
	.type		_ZN34_INTERNAL_5be44f05_4_k_cu_ff403bfb4cuda3std3__419piecewise_constructE,@object
	.size		_ZN34_INTERNAL_5be44f05_4_k_cu_ff403bfb4cuda3std3__419piecewise_constructE,(_ZN34_INTERNAL_5be44f05_4_k_cu_ff403bfb4cuda3std6ranges3__45__cpo5cdataE - _ZN34_INTERNAL_5be44f05_4_k_cu_ff403bfb4cuda3std3__419piecewise_constructE)
_ZN34_INTERNAL_5be44f05_4_k_cu_ff403bfb4cuda3std3__419piecewise_constructE:
	.zero		1
	.type		_ZN34_INTERNAL_5be44f05_4_k_cu_ff403bfb4cuda3std6ranges3__45__cpo5cdataE,@object
	.size		_ZN34_INTERNAL_5be44f05_4_k_cu_ff403bfb4cuda3std6ranges3__45__cpo5cdataE,(_ZN34_INTERNAL_5be44f05_4_k_cu_ff403bfb6thrust24THRUST_300001_SM_1000_NS12placeholders2_8E - _ZN34_INTERNAL_5be44f05_4_k_cu_ff403bfb4cuda3std6ranges3__45__cpo5cdataE)
_ZN34_INTERNAL_5be44f05_4_k_cu_ff403bfb4cuda3std6ranges3__45__cpo5cdataE:
	.zero		1
	.type		_ZN34_INTERNAL_5be44f05_4_k_cu_ff403bfb6thrust24THRUST_300001_SM_1000_NS12placeholders2_8E,@object
	.size		_ZN34_INTERNAL_5be44f05_4_k_cu_ff403bfb6thrust24THRUST_300001_SM_1000_NS12placeholders2_8E,(_ZN34_INTERNAL_5be44f05_4_k_cu_ff403bfb4cuda3std3__45__cpo4rendE - _ZN34_INTERNAL_5be44f05_4_k_cu_ff403bfb6thrust24THRUST_300001_SM_1000_NS12placeholders2_8E)
_ZN34_INTERNAL_5be44f05_4_k_cu_ff403bfb6thrust24THRUST_300001_SM_1000_NS12placeholders2_8E:
	.zero		1
	.type		_ZN34_INTERNAL_5be44f05_4_k_cu_ff403bfb4cuda3std3__45__cpo4rendE,@object
	.size		_ZN34_INTERNAL_5be44f05_4_k_cu_ff403bfb4cuda3std3__45__cpo4rendE,(_ZN34_INTERNAL_5be44f05_4_k_cu_ff403bfb4cuda3std6ranges3__45__cpo9iter_swapE - _ZN34_INTERNAL_5be44f05_4_k_cu_ff403bfb4cuda3std3__45__cpo4rendE)
_ZN34_INTERNAL_5be44f05_4_k_cu_ff403bfb4cuda3std3__45__cpo4rendE:
	.zero		1
	.type		_ZN34_INTERNAL_5be44f05_4_k_cu_ff403bfb4cuda3std6ranges3__45__cpo9iter_swapE,@object
	.size		_ZN34_INTERNAL_5be44f05_4_k_cu_ff403bfb4cuda3std6ranges3__45__cpo9iter_swapE,(_ZN34_INTERNAL_5be44f05_4_k_cu_ff403bfb4cuda3std3__48unexpectE - _ZN34_INTERNAL_5be44f05_4_k_cu_ff403bfb4cuda3std6ranges3__45__cpo9iter_swapE)
_ZN34_INTERNAL_5be44f05_4_k_cu_ff403bfb4cuda3std6ranges3__45__cpo9iter_swapE:
	.zero		1
	.type		_ZN34_INTERNAL_5be44f05_4_k_cu_ff403bfb4cuda3std3__48unexpectE,@object
	.size		_ZN34_INTERNAL_5be44f05_4_k_cu_ff403bfb4cuda3std3__48unexpectE,(_ZN34_INTERNAL_5be44f05_4_k_cu_ff403bfb6thrust24THRUST_300001_SM_1000_NS6system6detail10sequential3seqE - _ZN34_INTERNAL_5be44f05_4_k_cu_ff403bfb4cuda3std3__48unexpectE)
_ZN34_INTERNAL_5be44f05_4_k_cu_ff403bfb4cuda3std3__48unexpectE:
	.zero		1
	.type		_ZN34_INTERNAL_5be44f05_4_k_cu_ff403bfb6thrust24THRUST_300001_SM_1000_NS6system6detail10sequential3seqE,@object
	.size		_ZN34_INTERNAL_5be44f05_4_k_cu_ff403bfb6thrust24THRUST_300001_SM_1000_NS6system6detail10sequential3seqE,(.L_29 - _ZN34_INTERNAL_5be44f05_4_k_cu_ff403bfb6thrust24THRUST_300001_SM_1000_NS6system6detail10sequential3seqE)
_ZN34_INTERNAL_5be44f05_4_k_cu_ff403bfb6thrust24THRUST_300001_SM_1000_NS6system6detail10sequential3seqE:
	.zero		1
.L_29:


//--------------------- .nv.shared._ZN17signal_processing7kernels15mfcc_dct_kernelEPKfPfiii --------------------------
	.section	.nv.shared._ZN17signal_processing7kernels15mfcc_dct_kernelEPKfPfiii,"aw",@nobits
	.sectionflags	@""
	.align	16
	.zero		1024


//--------------------- .nv.shared._ZN17signal_processing7kernels21mel_filterbank_kernelEPKfPfS2_iii --------------------------
	.section	.nv.shared._ZN17signal_processing7kernels21mel_filterbank_kernelEPKfPfS2_iii,"aw",@nobits
	.sectionflags	@""
	.align	16
	.zero		1024


//--------------------- .nv.shared._ZN17signal_processing7kernels19wigner_ville_kernelEPK6float2Pfii --------------------------
	.section	.nv.shared._ZN17signal_processing7kernels19wigner_ville_kernelEPK6float2Pfii,"aw",@nobits
	.sectionflags	@""
	.align	16
	.zero		1024


//--------------------- .nv.shared._ZN17signal_processing7kernels22analytic_signal_kernelEPK6float2PS1_i --------------------------
	.section	.nv.shared._ZN17signal_processing7kernels22analytic_signal_kernelEPK6float2PS1_i,"aw",@nobits
	.sectionflags	@""
	.align	16
	.zero		1024


//--------------------- .nv.shared._ZN17signal_processing7kernels22dwt_db4_forward_kernelEPKfPfS3_i --------------------------
	.section	.nv.shared._ZN17signal_processing7kernels22dwt_db4_forward_kernelEPKfPfS3_i,"aw",@nobits
	.sectionflags	@""
	.align	16
	.zero		1024


//--------------------- .nv.shared._ZN17signal_processing7kernels23dwt_haar_inverse_kernelEPKfS2_Pfi --------------------------
	.section	.nv.shared._ZN17signal_processing7kernels23dwt_haar_inverse_kernelEPKfS2_Pfi,"aw",@nobits
	.sectionflags	@""
	.align	16
	.zero		1024


//--------------------- .nv.shared._ZN17signal_processing7kernels23dwt_haar_forward_kernelEPKfPfS3_i --------------------------
	.section	.nv.shared._ZN17signal_processing7kernels23dwt_haar_forward_kernelEPKfPfS3_i,"aw",@nobits
	.sectionflags	@""
	.align	16
	.zero		1024


//--------------------- .nv.shared._ZN17signal_processing7kernels20cwt_scalogram_kernelEPK6float2Pfiibf --------------------------
	.section	.nv.shared._ZN17signal_processing7kernels20cwt_scalogram_kernelEPK6float2Pfiibf,"aw",@nobits
	.sectionflags	@""
	.align	16
	.zero		1024


//--------------------- .nv.shared._ZN17signal_processing7kernels20cwt_frequency_kernelEPK6float2S3_PS1_ii --------------------------
	.section	.nv.shared._ZN17signal_processing7kernels20cwt_frequency_kernelEPK6float2S3_PS1_ii,"aw",@nobits
	.sectionflags	@""
	.align	16
	.zero		1024


//--------------------- .nv.shared._ZN17signal_processing7kernels26cwt_generate_filter_kernelEP6float2PKfS4_iiif --------------------------
	.section	.nv.shared._ZN17signal_processing7kernels26cwt_generate_filter_kernelEP6float2PKfS4_iiif,"aw",@nobits
	.sectionflags	@""
	.align	16
	.zero		1024


//--------------------- .nv.shared._ZN17signal_processing7kernels17cwt_direct_kernelEPKfP6float2iiS2_ifi --------------------------
	.section	.nv.shared._ZN17signal_processing7kernels17cwt_direct_kernelEPKfP6float2iiS2_ifi,"aw",@nobits
	.sectionflags	@""
	.align	16
	.zero		1024


//--------------------- .nv.shared._ZN17signal_processing7kernels24istft_overlap_add_kernelEPK6float2PfPKfiiiii --------------------------
	.section	.nv.shared._ZN17signal_processing7kernels24istft_overlap_add_kernelEPK6float2PfPKfiiiii,"aw",@nobits
	.sectionflags	@""
	.align	16
	.zero		1024


//--------------------- .nv.shared._ZN17signal_processing7kernels16stft_sm75_kernelEPKfP6float2S2_iiiii --------------------------
	.section	.nv.shared._ZN17signal_processing7kernels16stft_sm75_kernelEPKfP6float2S2_iiiii,"aw",@nobits
	.sectionflags	@""
	.align	16
	.zero		1024


//--------------------- .nv.shared._ZN17signal_processing7kernels16stft_sm87_kernelEPKfP6float2S2_iiiii --------------------------
	.section	.nv.shared._ZN17signal_processing7kernels16stft_sm87_kernelEPKfP6float2S2_iiiii,"aw",@nobits
	.sectionflags	@""
	.align	16
	.zero		1024


//--------------------- .nv.shared._ZN17signal_processing7kernels17stft_phase_kernelEPK6float2Pfii --------------------------
	.section	.nv.shared._ZN17signal_processing7kernels17stft_phase_kernelEPK6float2Pfii,"aw",@nobits
	.sectionflags	@""
	.align	16
	.zero		1024


//--------------------- .nv.shared._ZN17signal_processing7kernels21stft_magnitude_kernelEPK6float2Pfiifbf --------------------------
	.section	.nv.shared._ZN17signal_processing7kernels21stft_magnitude_kernelEPK6float2Pfiifbf,"aw",@nobits
	.sectionflags	@""
	.align	16
	.zero		1024


//--------------------- .nv.shared._ZN3cub18CUB_300001_SM_10006detail11EmptyKernelIvEEvv --------------------------
	.section	.nv.shared._ZN3cub18CUB_300001_SM_10006detail11EmptyKernelIvEEvv,"aw",@nobits
	.sectionflags	@""
	.align	16
	.zero		1024


//--------------------- .nv.constant0._ZN17signal_processing7kernels27generate_mel_filters_kernelEPfPKfS3_ii --------------------------
	.section	.nv.constant0._ZN17signal_processing7kernels27generate_mel_filters_kernelEPfPKfS3_ii,"a",@progbits
	.sectionflags	@""
	.align	4
.nv.constant0._ZN17signal_processing7kernels27generate_mel_filters_kernelEPfPKfS3_ii:
	.zero		928


//--------------------- .nv.constant0._ZN17signal_processing7kernels15mfcc_dct_kernelEPKfPfiii --------------------------
	.section	.nv.constant0._ZN17signal_processing7kernels15mfcc_dct_kernelEPKfPfiii,"a",@progbits
	.sectionflags	@""
	.align	4
.nv.constant0._ZN17signal_processing7kernels15mfcc_dct_kernelEPKfPfiii:
	.zero		924


//--------------------- .nv.constant0._ZN17signal_processing7kernels21mel_filterbank_kernelEPKfPfS2_iii --------------------------
	.section	.nv.constant0._ZN17signal_processing7kernels21mel_filterbank_kernelEPKfPfS2_iii,"a",@progbits
	.sectionflags	@""
	.align	4
.nv.constant0._ZN17signal_processing7kernels21mel_filterbank_kernelEPKfPfS2_iii:
	.zero		932


//--------------------- .nv.constant0._ZN17signal_processing7kernels19wigner_ville_kernelEPK6float2Pfii --------------------------
	.section	.nv.constant0._ZN17signal_processing7kernels19wigner_ville_kernelEPK6float2Pfii,"a",@progbits
	.sectionflags	@""
	.align	4
.nv.constant0._ZN17signal_processing7kernels19wigner_ville_kernelEPK6float2Pfii:
	.zero		920


//--------------------- .nv.constant0._ZN17signal_processing7kernels22analytic_signal_kernelEPK6float2PS1_i --------------------------
	.section	.nv.constant0._ZN17signal_processing7kernels22analytic_signal_kernelEPK6float2PS1_i,"a",@progbits
	.sectionflags	@""
	.align	4
.nv.constant0._ZN17signal_processing7kernels22analytic_signal_kernelEPK6float2PS1_i:
	.zero		916


//--------------------- .nv.constant0._ZN17signal_processing7kernels22dwt_db4_forward_kernelEPKfPfS3_i --------------------------
	.section	.nv.constant0._ZN17signal_processing7kernels22dwt_db4_forward_kernelEPKfPfS3_i,"a",@progbits
	.sectionflags	@""
	.align	4
.nv.constant0._ZN17signal_processing7kernels22dwt_db4_forward_kernelEPKfPfS3_i:
	.zero		924


//--------------------- .nv.constant0._ZN17signal_processing7kernels23dwt_haar_inverse_kernelEPKfS2_Pfi --------------------------
	.section	.nv.constant0._ZN17signal_processing7kernels23dwt_haar_inverse_kernelEPKfS2_Pfi,"a",@progbits
	.sectionflags	@""
	.align	4
.nv.constant0._ZN17signal_processing7kernels23dwt_haar_inverse_kernelEPKfS2_Pfi:
	.zero		924


//--------------------- .nv.constant0._ZN17signal_processing7kernels23dwt_haar_forward_kernelEPKfPfS3_i --------------------------
	.section	.nv.constant0._ZN17signal_processing7kernels23dwt_haar_forward_kernelEPKfPfS3_i,"a",@progbits
	.sectionflags	@""
	.align	4
.nv.constant0._ZN17signal_processing7kernels23dwt_haar_forward_kernelEPKfPfS3_i:
	.zero		924


//--------------------- .nv.constant0._ZN17signal_processing7kernels20cwt_scalogram_kernelEPK6float2Pfiibf --------------------------
	.section	.nv.constant0._ZN17signal_processing7kernels20cwt_scalogram_kernelEPK6float2Pfiibf,"a",@progbits
	.sectionflags	@""
	.align	4
.nv.constant0._ZN17signal_processing7kernels20cwt_scalogram_kernelEPK6float2Pfiibf:
	.zero		928


//--------------------- .nv.constant0._ZN17signal_processing7kernels20cwt_frequency_kernelEPK6float2S3_PS1_ii --------------------------
	.section	.nv.constant0._ZN17signal_processing7kernels20cwt_frequency_kernelEPK6float2S3_PS1_ii,"a",@progbits
	.sectionflags	@""
	.align	4
.nv.constant0._ZN17signal_processing7kernels20cwt_frequency_kernelEPK6float2S3_PS1_ii:
	.zero		928


//--------------------- .nv.constant0._ZN17signal_processing7kernels26cwt_generate_filter_kernelEP6float2PKfS4_iiif --------------------------
	.section	.nv.constant0._ZN17signal_processing7kernels26cwt_generate_filter_kernelEP6float2PKfS4_iiif,"a",@progbits
	.sectionflags	@""
	.align	4
.nv.constant0._ZN17signal_processing7kernels26cwt_generate_filter_kernelEP6float2PKfS4_iiif:
	.zero		936


//--------------------- .nv.constant0._ZN17signal_processing7kernels17cwt_direct_kernelEPKfP6float2iiS2_ifi --------------------------
	.section	.nv.constant0._ZN17signal_processing7kernels17cwt_direct_kernelEPKfP6float2iiS2_ifi,"a",@progbits
	.sectionflags	@""
	.align	4
.nv.constant0._ZN17signal_processing7kernels17cwt_direct_kernelEPKfP6float2iiS2_ifi:
	.zero		940


//--------------------- .nv.constant0._ZN17signal_processing7kernels24istft_overlap_add_kernelEPK6float2PfPKfiiiii --------------------------
	.section	.nv.constant0._ZN17signal_processing7kernels24istft_overlap_add_kernelEPK6float2PfPKfiiiii,"a",@progbits
	.sectionflags	@""
	.align	4
.nv.constant0._ZN17signal_processing7kernels24istft_overlap_add_kernelEPK6float2PfPKfiiiii:
	.zero		940


//--------------------- .nv.constant0._ZN17signal_processing7kernels16stft_sm75_kernelEPKfP6float2S2_iiiii --------------------------
	.section	.nv.constant0._ZN17signal_processing7kernels16stft_sm75_kernelEPKfP6float2S2_iiiii,"a",@progbits
	.sectionflags	@""
	.align	4
.nv.constant0._ZN17signal_processing7kernels16stft_sm75_kernelEPKfP6float2S2_iiiii:
	.zero		940


//--------------------- .nv.constant0._ZN17signal_processing7kernels16stft_sm87_kernelEPKfP6float2S2_iiiii --------------------------
	.section	.nv.constant0._ZN17signal_processing7kernels16stft_sm87_kernelEPKfP6float2S2_iiiii,"a",@progbits
	.sectionflags	@""
	.align	4
.nv.constant0._ZN17signal_processing7kernels16stft_sm87_kernelEPKfP6float2S2_iiiii:
	.zero		940


//--------------------- .nv.constant0._ZN17signal_processing7kernels17stft_phase_kernelEPK6float2Pfii --------------------------
	.section	.nv.constant0._ZN17signal_processing7kernels17stft_phase_kernelEPK6float2Pfii,"a",@progbits
	.sectionflags	@""
	.align	4
.nv.constant0._ZN17signal_processing7kernels17stft_phase_kernelEPK6float2Pfii:
	.zero		920


//--------------------- .nv.constant0._ZN17signal_processing7kernels21stft_magnitude_kernelEPK6float2Pfiifbf --------------------------
	.section	.nv.constant0._ZN17signal_processing7kernels21stft_magnitude_kernelEPK6float2Pfiifbf,"a",@progbits
	.sectionflags	@""
	.align	4
.nv.constant0._ZN17signal_processing7kernels21stft_magnitude_kernelEPK6float2Pfiifbf:
	.zero		932


//--------------------- .nv.constant0._ZN3cub18CUB_300001_SM_10006detail11EmptyKernelIvEEvv --------------------------
	.section	.nv.constant0._ZN3cub18CUB_300001_SM_10006detail11EmptyKernelIvEEvv,"a",@progbits
	.sectionflags	@""
	.align	4
.nv.constant0._ZN3cub18CUB_300001_SM_10006detail11EmptyKernelIvEEvv:
	.zero		896


//--------------------- SYMBOLS --------------------------

	.type		.nv.reservedSmem.offset0,@object
	.size		.nv.reservedSmem.offset0,0x4
	.type		.nv.reservedSmem.cap,@object
	.size		.nv.reservedSmem.cap,0x4
